	.target	sm_80

	.elftype	@"ET_EXEC"


//--------------------- .note.nv.tkinfo           --------------------------
	.section	.note.nv.tkinfo,"",@"SHT_NOTE"
	.sectionflags	@"SHF_NOTE_NV_TKINFO"
	.tkinfo
        /*0018*/ 	.word	0x00000002
        /*0030*/ 	.string	""
        /*0030*/ 	.string	"ptxas"
        /*0030*/ 	.string	"Cuda compilation tools, release 13.0, V13.0.88"
        /*0030*/ 	.string	"Build cuda_13.0.r13.0/compiler.36424714_0"
        /*0030*/ 	.string	"-arch sm_80 -m 64 "



//--------------------- .note.nv.cuinfo           --------------------------
	.section	.note.nv.cuinfo,"",@"SHT_NOTE"
	.sectionflags	@"SHF_NOTE_NV_CUINFO"
        /*0018*/ 	.short	0x0002
        /*001a*/ 	.short	0x0050
        /*001c*/ 	.short	0x0082
	.zero		2


//--------------------- .nv.info                  --------------------------
	.section	.nv.info,"",@"SHT_CUDA_INFO"
	.align	4


	//----- nvinfo : EIATTR_REGCOUNT
	.align		4
        /*0000*/ 	.byte	0x04, 0x2f
        /*0002*/ 	.short	(.L_12 - .L_11)
	.align		4
.L_11:
        /*0004*/ 	.word	index@(_ZN5flash25flash_bwd_dot_do_o_kernelILb1E23Flash_bwd_kernel_traitsILi96ELi64ELi128ELi8ELi2ELi4ELi4ELb0ELb0EN7cutlass6half_tE19Flash_kernel_traitsILi96ELi64ELi128ELi8ES3_EEEEvNS_16Flash_bwd_paramsE)
        /*0008*/ 	.word	0x0000002d


	//----- nvinfo : EIATTR_FRAME_SIZE
	.align		4
.L_12:
        /*000c*/ 	.byte	0x04, 0x11
        /*000e*/ 	.short	(.L_14 - .L_13)
	.align		4
.L_13:
        /*0010*/ 	.word	index@(_ZN5flash25flash_bwd_dot_do_o_kernelILb1E23Flash_bwd_kernel_traitsILi96ELi64ELi128ELi8ELi2ELi4ELi4ELb0ELb0EN7cutlass6half_tE19Flash_kernel_traitsILi96ELi64ELi128ELi8ES3_EEEEvNS_16Flash_bwd_paramsE)
        /*0014*/ 	.word	0x00000000


	//----- nvinfo : EIATTR_REGCOUNT
	.align		4
.L_14:
        /*0018*/ 	.byte	0x04, 0x2f
        /*001a*/ 	.short	(.L_16 - .L_15)
	.align		4
.L_15:
        /*001c*/ 	.word	index@(_ZN5flash25flash_bwd_dot_do_o_kernelILb0E23Flash_bwd_kernel_traitsILi96ELi64ELi128ELi8ELi2ELi4ELi4ELb0ELb0EN7cutlass6half_tE19Flash_kernel_traitsILi96ELi64ELi128ELi8ES3_EEEEvNS_16Flash_bwd_paramsE)
        /*0020*/ 	.word	0x0000002b


	//----- nvinfo : EIATTR_FRAME_SIZE
	.align		4
.L_16:
        /*0024*/ 	.byte	0x04, 0x11
        /*0026*/ 	.short	(.L_18 - .L_17)
	.align		4
.L_17:
        /*0028*/ 	.word	index@(_ZN5flash25flash_bwd_dot_do_o_kernelILb0E23Flash_bwd_kernel_traitsILi96ELi64ELi128ELi8ELi2ELi4ELi4ELb0ELb0EN7cutlass6half_tE19Flash_kernel_traitsILi96ELi64ELi128ELi8ES3_EEEEvNS_16Flash_bwd_paramsE)
        /*002c*/ 	.word	0x00000000


	//----- nvinfo : EIATTR_REGCOUNT
	.align		4
.L_18:
        /*0030*/ 	.byte	0x04, 0x2f
        /*0032*/ 	.short	(.L_20 - .L_19)
	.align		4
.L_19:
        /*0034*/ 	.word	index@(_ZN5flash44flash_bwd_dq_dk_dv_loop_seqk_parallel_kernelI23Flash_bwd_kernel_traitsILi96ELi64ELi128ELi8ELi2ELi4ELi4ELb0ELb0EN7cutlass6half_tE19Flash_kernel_traitsILi96ELi64ELi128ELi8ES3_EELb0ELb1ELb0ELb1ELb0ELb0ELb1EEEvNS_16Flash_bwd_paramsE)
        /*0038*/ 	.word	0x000000ff


	//----- nvinfo : EIATTR_FRAME_SIZE
	.align		4
.L_20:
        /*003c*/ 	.byte	0x04, 0x11
        /*003e*/ 	.short	(.L_22 - .L_21)
	.align		4
.L_21:
        /*0040*/ 	.word	index@(_ZN5flash44flash_bwd_dq_dk_dv_loop_seqk_parallel_kernelI23Flash_bwd_kernel_traitsILi96ELi64ELi128ELi8ELi2ELi4ELi4ELb0ELb0EN7cutlass6half_tE19Flash_kernel_traitsILi96ELi64ELi128ELi8ES3_EELb0ELb1ELb0ELb1ELb0ELb0ELb1EEEvNS_16Flash_bwd_paramsE)
        /*0044*/ 	.word	0x00000050


	//----- nvinfo : EIATTR_REGCOUNT
	.align		4
.L_22:
        /*0048*/ 	.byte	0x04, 0x2f
        /*004a*/ 	.short	(.L_24 - .L_23)
	.align		4
.L_23:
        /*004c*/ 	.word	index@(_ZN5flash44flash_bwd_dq_dk_dv_loop_seqk_parallel_kernelI23Flash_bwd_kernel_traitsILi96ELi64ELi128ELi8ELi2ELi4ELi4ELb0ELb0EN7cutlass6half_tE19Flash_kernel_traitsILi96ELi64ELi128ELi8ES3_EELb1ELb1ELb0ELb1ELb0ELb0ELb0EEEvNS_16Flash_bwd_paramsE)
        /*0050*/ 	.word	0x000000ff


	//----- nvinfo : EIATTR_FRAME_SIZE
	.align		4
.L_24:
        /*0054*/ 	.byte	0x04, 0x11
        /*0056*/ 	.short	(.L_26 - .L_25)
	.align		4
.L_25:
        /*0058*/ 	.word	index@(_ZN5flash44flash_bwd_dq_dk_dv_loop_seqk_parallel_kernelI23Flash_bwd_kernel_traitsILi96ELi64ELi128ELi8ELi2ELi4ELi4ELb0ELb0EN7cutlass6half_tE19Flash_kernel_traitsILi96ELi64ELi128ELi8ES3_EELb1ELb1ELb0ELb1ELb0ELb0ELb0EEEvNS_16Flash_bwd_paramsE)
        /*005c*/ 	.word	0x00000000


	//----- nvinfo : EIATTR_REGCOUNT
	.align		4
.L_26:
        /*0060*/ 	.byte	0x04, 0x2f
        /*0062*/ 	.short	(.L_28 - .L_27)
	.align		4
.L_27:
        /*0064*/ 	.word	index@(_ZN5flash44flash_bwd_dq_dk_dv_loop_seqk_parallel_kernelI23Flash_bwd_kernel_traitsILi96ELi64ELi128ELi8ELi2ELi4ELi4ELb0ELb0EN7cutlass6half_tE19Flash_kernel_traitsILi96ELi64ELi128ELi8ES3_EELb0ELb1ELb0ELb0ELb0ELb1ELb1EEEvNS_16Flash_bwd_paramsE)
        /*0068*/ 	.word	0x000000ff


	//----- nvinfo : EIATTR_FRAME_SIZE
	.align		4
.L_28:
        /*006c*/ 	.byte	0x04, 0x11
        /*006e*/ 	.short	(.L_30 - .L_29)
	.align		4
.L_29:
        /*0070*/ 	.word	index@(_ZN5flash44flash_bwd_dq_dk_dv_loop_seqk_parallel_kernelI23Flash_bwd_kernel_traitsILi96ELi64ELi128ELi8ELi2ELi4ELi4ELb0ELb0EN7cutlass6half_tE19Flash_kernel_traitsILi96ELi64ELi128ELi8ES3_EELb0ELb1ELb0ELb0ELb0ELb1ELb1EEEvNS_16Flash_bwd_paramsE)
        /*0074*/ 	.word	0x00000020


	//----- nvinfo : EIATTR_REGCOUNT
	.align		4
.L_30:
        /*0078*/ 	.byte	0x04, 0x2f
        /*007a*/ 	.short	(.L_32 - .L_31)
	.align		4
.L_31:
        /*007c*/ 	.word	index@(_ZN5flash44flash_bwd_dq_dk_dv_loop_seqk_parallel_kernelI23Flash_bwd_kernel_traitsILi96ELi64ELi128ELi8ELi2ELi4ELi4ELb0ELb0EN7cutlass6half_tE19Flash_kernel_traitsILi96ELi64ELi128ELi8ES3_EELb1ELb1ELb0ELb0ELb0ELb1ELb0EEEvNS_16Flash_bwd_paramsE)
        /*0080*/ 	.word	0x000000ff


	//----- nvinfo : EIATTR_FRAME_SIZE
	.align		4
.L_32:
        /*0084*/ 	.byte	0x04, 0x11
        /*0086*/ 	.short	(.L_34 - .L_33)
	.align		4
.L_33:
        /*0088*/ 	.word	index@(_ZN5flash44flash_bwd_dq_dk_dv_loop_seqk_parallel_kernelI23Flash_bwd_kernel_traitsILi96ELi64ELi128ELi8ELi2ELi4ELi4ELb0ELb0EN7cutlass6half_tE19Flash_kernel_traitsILi96ELi64ELi128ELi8ES3_EELb1ELb1ELb0ELb0ELb0ELb1ELb0EEEvNS_16Flash_bwd_paramsE)
        /*008c*/ 	.word	0x00000000


	//----- nvinfo : EIATTR_REGCOUNT
	.align		4
.L_34:
        /*0090*/ 	.byte	0x04, 0x2f
        /*0092*/ 	.short	(.L_36 - .L_35)
	.align		4
.L_35:
        /*0094*/ 	.word	index@(_ZN5flash44flash_bwd_dq_dk_dv_loop_seqk_parallel_kernelI23Flash_bwd_kernel_traitsILi96ELi64ELi128ELi8ELi2ELi4ELi4ELb0ELb0EN7cutlass6half_tE19Flash_kernel_traitsILi96ELi64ELi128ELi8ES3_EELb0ELb1ELb0ELb0ELb1ELb1ELb1EEEvNS_16Flash_bwd_paramsE)
        /*0098*/ 	.word	0x000000ff


	//----- nvinfo : EIATTR_FRAME_SIZE
	.align		4
.L_36:
        /*009c*/ 	.byte	0x04, 0x11
        /*009e*/ 	.short	(.L_38 - .L_37)
	.align		4
.L_37:
        /*00a0*/ 	.word	index@(_ZN5flash44flash_bwd_dq_dk_dv_loop_seqk_parallel_kernelI23Flash_bwd_kernel_traitsILi96ELi64ELi128ELi8ELi2ELi4ELi4ELb0ELb0EN7cutlass6half_tE19Flash_kernel_traitsILi96ELi64ELi128ELi8ES3_EELb0ELb1ELb0ELb0ELb1ELb1ELb1EEEvNS_16Flash_bwd_paramsE)
        /*00a4*/ 	.word	0x00000020


	//----- nvinfo : EIATTR_REGCOUNT
	.align		4
.L_38:
        /*00a8*/ 	.byte	0x04, 0x2f
        /*00aa*/ 	.short	(.L_40 - .L_39)
	.align		4
.L_39:
        /*00ac*/ 	.word	index@(_ZN5flash44flash_bwd_dq_dk_dv_loop_seqk_parallel_kernelI23Flash_bwd_kernel_traitsILi96ELi64ELi128ELi8ELi2ELi4ELi4ELb0ELb0EN7cutlass6half_tE19Flash_kernel_traitsILi96ELi64ELi128ELi8ES3_EELb1ELb1ELb0ELb0ELb1ELb1ELb0EEEvNS_16Flash_bwd_paramsE)
        /*00b0*/ 	.word	0x000000ff


	//----- nvinfo : EIATTR_FRAME_SIZE
	.align		4
.L_40:
        /*00b4*/ 	.byte	0x04, 0x11
        /*00b6*/ 	.short	(.L_42 - .L_41)
	.align		4
.L_41:
        /*00b8*/ 	.word	index@(_ZN5flash44flash_bwd_dq_dk_dv_loop_seqk_parallel_kernelI23Flash_bwd_kernel_traitsILi96ELi64ELi128ELi8ELi2ELi4ELi4ELb0ELb0EN7cutlass6half_tE19Flash_kernel_traitsILi96ELi64ELi128ELi8ES3_EELb1ELb1ELb0ELb0ELb1ELb1ELb0EEEvNS_16Flash_bwd_paramsE)
        /*00bc*/ 	.word	0x00000008


	//----- nvinfo : EIATTR_REGCOUNT
	.align		4
.L_42:
        /*00c0*/ 	.byte	0x04, 0x2f
        /*00c2*/ 	.short	(.L_44 - .L_43)
	.align		4
.L_43:
        /*00c4*/ 	.word	index@(_ZN5flash44flash_bwd_dq_dk_dv_loop_seqk_parallel_kernelI23Flash_bwd_kernel_traitsILi96ELi64ELi128ELi8ELi2ELi4ELi4ELb0ELb0EN7cutlass6half_tE19Flash_kernel_traitsILi96ELi64ELi128ELi8ES3_EELb0ELb1ELb0ELb0ELb0ELb0ELb1EEEvNS_16Flash_bwd_paramsE)
        /*00c8*/ 	.word	0x000000ff


	//----- nvinfo : EIATTR_FRAME_SIZE
	.align		4
.L_44:
        /*00cc*/ 	.byte	0x04, 0x11
        /*00ce*/ 	.short	(.L_46 - .L_45)
	.align		4
.L_45:
        /*00d0*/ 	.word	index@(_ZN5flash44flash_bwd_dq_dk_dv_loop_seqk_parallel_kernelI23Flash_bwd_kernel_traitsILi96ELi64ELi128ELi8ELi2ELi4ELi4ELb0ELb0EN7cutlass6half_tE19Flash_kernel_traitsILi96ELi64ELi128ELi8ES3_EELb0ELb1ELb0ELb0ELb0ELb0ELb1EEEvNS_16Flash_bwd_paramsE)
        /*00d4*/ 	.word	0x00000020


	//----- nvinfo : EIATTR_REGCOUNT
	.align		4
.L_46:
        /*00d8*/ 	.byte	0x04, 0x2f
        /*00da*/ 	.short	(.L_48 - .L_47)
	.align		4
.L_47:
        /*00dc*/ 	.word	index@(_ZN5flash44flash_bwd_dq_dk_dv_loop_seqk_parallel_kernelI23Flash_bwd_kernel_traitsILi96ELi64ELi128ELi8ELi2ELi4ELi4ELb0ELb0EN7cutlass6half_tE19Flash_kernel_traitsILi96ELi64ELi128ELi8ES3_EELb1ELb1ELb0ELb0ELb0ELb0ELb0EEEvNS_16Flash_bwd_paramsE)
        /*00e0*/ 	.word	0x000000ff


	//----- nvinfo : EIATTR_FRAME_SIZE
	.align		4
.L_48:
        /*00e4*/ 	.byte	0x04, 0x11
        /*00e6*/ 	.short	(.L_50 - .L_49)
	.align		4
.L_49:
        /*00e8*/ 	.word	index@(_ZN5flash44flash_bwd_dq_dk_dv_loop_seqk_parallel_kernelI23Flash_bwd_kernel_traitsILi96ELi64ELi128ELi8ELi2ELi4ELi4ELb0ELb0EN7cutlass6half_tE19Flash_kernel_traitsILi96ELi64ELi128ELi8ES3_EELb1ELb1ELb0ELb0ELb0ELb0ELb0EEEvNS_16Flash_bwd_paramsE)
        /*00ec*/ 	.word	0x00000008


	//----- nvinfo : EIATTR_REGCOUNT
	.align		4
.L_50:
        /*00f0*/ 	.byte	0x04, 0x2f
        /*00f2*/ 	.short	(.L_52 - .L_51)
	.align		4
.L_51:
        /*00f4*/ 	.word	index@(_ZN5flash27flash_bwd_convert_dq_kernelI23Flash_bwd_kernel_traitsILi96ELi64ELi128ELi8ELi2ELi4ELi4ELb0ELb0EN7cutlass6half_tE19Flash_kernel_traitsILi96ELi64ELi128ELi8ES3_EEEEvNS_16Flash_bwd_paramsEi)
        /*00f8*/ 	.word	0x00000040


	//----- nvinfo : EIATTR_FRAME_SIZE
	.align		4
.L_52:
        /*00fc*/ 	.byte	0x04, 0x11
        /*00fe*/ 	.short	(.L_54 - .L_53)
	.align		4
.L_53:
        /*0100*/ 	.word	index@(_ZN5flash27flash_bwd_convert_dq_kernelI23Flash_bwd_kernel_traitsILi96ELi64ELi128ELi8ELi2ELi4ELi4ELb0ELb0EN7cutlass6half_tE19Flash_kernel_traitsILi96ELi64ELi128ELi8ES3_EEEEvNS_16Flash_bwd_paramsEi)
        /*0104*/ 	.word	0x00000000


	//----- nvinfo : EIATTR_REGCOUNT
	.align		4
.L_54:
        /*0108*/ 	.byte	0x04, 0x2f
        /*010a*/ 	.short	(.L_56 - .L_55)
	.align		4
.L_55:
        /*010c*/ 	.word	index@(_ZN5flash25flash_bwd_dot_do_o_kernelILb1E23Flash_bwd_kernel_traitsILi96ELi64ELi128ELi8ELi2ELi4ELi4ELb1ELb0EN7cutlass6half_tE19Flash_kernel_traitsILi96ELi64ELi128ELi8ES3_EEEEvNS_16Flash_bwd_paramsE)
        /*0110*/ 	.word	0x0000002d


	//----- nvinfo : EIATTR_FRAME_SIZE
	.align		4
.L_56:
        /*0114*/ 	.byte	0x04, 0x11
        /*0116*/ 	.short	(.L_58 - .L_57)
	.align		4
.L_57:
        /*0118*/ 	.word	index@(_ZN5flash25flash_bwd_dot_do_o_kernelILb1E23Flash_bwd_kernel_traitsILi96ELi64ELi128ELi8ELi2ELi4ELi4ELb1ELb0EN7cutlass6half_tE19Flash_kernel_traitsILi96ELi64ELi128ELi8ES3_EEEEvNS_16Flash_bwd_paramsE)
        /*011c*/ 	.word	0x00000000


	//----- nvinfo : EIATTR_REGCOUNT
	.align		4
.L_58:
        /*0120*/ 	.byte	0x04, 0x2f
        /*0122*/ 	.short	(.L_60 - .L_59)
	.align		4
.L_59:
        /*0124*/ 	.word	index@(_ZN5flash25flash_bwd_dot_do_o_kernelILb0E23Flash_bwd_kernel_traitsILi96ELi64ELi128ELi8ELi2ELi4ELi4ELb1ELb0EN7cutlass6half_tE19Flash_kernel_traitsILi96ELi64ELi128ELi8ES3_EEEEvNS_16Flash_bwd_paramsE)
        /*0128*/ 	.word	0x0000002b


	//----- nvinfo : EIATTR_FRAME_SIZE
	.align		4
.L_60:
        /*012c*/ 	.byte	0x04, 0x11
        /*012e*/ 	.short	(.L_62 - .L_61)
	.align		4
.L_61:
        /*0130*/ 	.word	index@(_ZN5flash25flash_bwd_dot_do_o_kernelILb0E23Flash_bwd_kernel_traitsILi96ELi64ELi128ELi8ELi2ELi4ELi4ELb1ELb0EN7cutlass6half_tE19Flash_kernel_traitsILi96ELi64ELi128ELi8ES3_EEEEvNS_16Flash_bwd_paramsE)
        /*0134*/ 	.word	0x00000000


	//----- nvinfo : EIATTR_REGCOUNT
	.align		4
.L_62:
        /*0138*/ 	.byte	0x04, 0x2f
        /*013a*/ 	.short	(.L_64 - .L_63)
	.align		4
.L_63:
        /*013c*/ 	.word	index@(_ZN5flash44flash_bwd_dq_dk_dv_loop_seqk_parallel_kernelI23Flash_bwd_kernel_traitsILi96ELi64ELi128ELi8ELi2ELi4ELi4ELb1ELb0EN7cutlass6half_tE19Flash_kernel_traitsILi96ELi64ELi128ELi8ES3_EELb0ELb1ELb0ELb1ELb0ELb0ELb1EEEvNS_16Flash_bwd_paramsE)
        /*0140*/ 	.word	0x000000ff


	//----- nvinfo : EIATTR_FRAME_SIZE
	.align		4
.L_64:
        /*0144*/ 	.byte	0x04, 0x11
        /*0146*/ 	.short	(.L_66 - .L_65)
	.align		4
.L_65:
        /*0148*/ 	.word	index@(_ZN5flash44flash_bwd_dq_dk_dv_loop_seqk_parallel_kernelI23Flash_bwd_kernel_traitsILi96ELi64ELi128ELi8ELi2ELi4ELi4ELb1ELb0EN7cutlass6half_tE19Flash_kernel_traitsILi96ELi64ELi128ELi8ES3_EELb0ELb1ELb0ELb1ELb0ELb0ELb1EEEvNS_16Flash_bwd_paramsE)
        /*014c*/ 	.word	0x000000c8


	//----- nvinfo : EIATTR_REGCOUNT
	.align		4
.L_66:
        /*0150*/ 	.byte	0x04, 0x2f
        /*0152*/ 	.short	(.L_68 - .L_67)
	.align		4
.L_67:
        /*0154*/ 	.word	index@(_ZN5flash44flash_bwd_dq_dk_dv_loop_seqk_parallel_kernelI23Flash_bwd_kernel_traitsILi96ELi64ELi128ELi8ELi2ELi4ELi4ELb1ELb0EN7cutlass6half_tE19Flash_kernel_traitsILi96ELi64ELi128ELi8ES3_EELb1ELb1ELb0ELb1ELb0ELb0ELb0EEEvNS_16Flash_bwd_paramsE)
        /*0158*/ 	.word	0x000000ff


	//----- nvinfo : EIATTR_FRAME_SIZE
	.align		4
.L_68:
        /*015c*/ 	.byte	0x04, 0x11
        /*015e*/ 	.short	(.L_70 - .L_69)
	.align		4
.L_69:
        /*0160*/ 	.word	index@(_ZN5flash44flash_bwd_dq_dk_dv_loop_seqk_parallel_kernelI23Flash_bwd_kernel_traitsILi96ELi64ELi128ELi8ELi2ELi4ELi4ELb1ELb0EN7cutlass6half_tE19Flash_kernel_traitsILi96ELi64ELi128ELi8ES3_EELb1ELb1ELb0ELb1ELb0ELb0ELb0EEEvNS_16Flash_bwd_paramsE)
        /*0164*/ 	.word	0x00000070


	//----- nvinfo : EIATTR_REGCOUNT
	.align		4
.L_70:
        /*0168*/ 	.byte	0x04, 0x2f
        /*016a*/ 	.short	(.L_72 - .L_71)
	.align		4
.L_71:
        /*016c*/ 	.word	index@(_ZN5flash44flash_bwd_dq_dk_dv_loop_seqk_parallel_kernelI23Flash_bwd_kernel_traitsILi96ELi64ELi128ELi8ELi2ELi4ELi4ELb1ELb0EN7cutlass6half_tE19Flash_kernel_traitsILi96ELi64ELi128ELi8ES3_EELb0ELb1ELb0ELb0ELb0ELb1ELb1EEEvNS_16Flash_bwd_paramsE)
        /*0170*/ 	.word	0x000000ff


	//----- nvinfo : EIATTR_FRAME_SIZE
	.align		4
.L_72:
        /*0174*/ 	.byte	0x04, 0x11
        /*0176*/ 	.short	(.L_74 - .L_73)
	.align		4
.L_73:
        /*0178*/ 	.word	index@(_ZN5flash44flash_bwd_dq_dk_dv_loop_seqk_parallel_kernelI23Flash_bwd_kernel_traitsILi96ELi64ELi128ELi8ELi2ELi4ELi4ELb1ELb0EN7cutlass6half_tE19Flash_kernel_traitsILi96ELi64ELi128ELi8ES3_EELb0ELb1ELb0ELb0ELb0ELb1ELb1EEEvNS_16Flash_bwd_paramsE)
        /*017c*/ 	.word	0x000000b8


	//----- nvinfo : EIATTR_REGCOUNT
	.align		4
.L_74:
        /*0180*/ 	.byte	0x04, 0x2f
        /*0182*/ 	.short	(.L_76 - .L_75)
	.align		4
.L_75:
        /*0184*/ 	.word	index@(_ZN5flash44flash_bwd_dq_dk_dv_loop_seqk_parallel_kernelI23Flash_bwd_kernel_traitsILi96ELi64ELi128ELi8ELi2ELi4ELi4ELb1ELb0EN7cutlass6half_tE19Flash_kernel_traitsILi96ELi64ELi128ELi8ES3_EELb1ELb1ELb0ELb0ELb0ELb1ELb0EEEvNS_16Flash_bwd_paramsE)
        /*0188*/ 	.word	0x000000ff


	//----- nvinfo : EIATTR_FRAME_SIZE
	.align		4
.L_76:
        /*018c*/ 	.byte	0x04, 0x11
        /*018e*/ 	.short	(.L_78 - .L_77)
	.align		4
.L_77:
        /*0190*/ 	.word	index@(_ZN5flash44flash_bwd_dq_dk_dv_loop_seqk_parallel_kernelI23Flash_bwd_kernel_traitsILi96ELi64ELi128ELi8ELi2ELi4ELi4ELb1ELb0EN7cutlass6half_tE19Flash_kernel_traitsILi96ELi64ELi128ELi8ES3_EELb1ELb1ELb0ELb0ELb0ELb1ELb0EEEvNS_16Flash_bwd_paramsE)
        /*0194*/ 	.word	0x00000040


	//----- nvinfo : EIATTR_REGCOUNT
	.align		4
.L_78:
        /*0198*/ 	.byte	0x04, 0x2f
        /*019a*/ 	.short	(.L_80 - .L_79)
	.align		4
.L_79:
        /*019c*/ 	.word	index@(_ZN5flash44flash_bwd_dq_dk_dv_loop_seqk_parallel_kernelI23Flash_bwd_kernel_traitsILi96ELi64ELi128ELi8ELi2ELi4ELi4ELb1ELb0EN7cutlass6half_tE19Flash_kernel_traitsILi96ELi64ELi128ELi8ES3_EELb0ELb1ELb0ELb0ELb1ELb1ELb1EEEvNS_16Flash_bwd_paramsE)
        /*01a0*/ 	.word	0x000000ff


	//----- nvinfo : EIATTR_FRAME_SIZE
	.align		4
.L_80:
        /*01a4*/ 	.byte	0x04, 0x11
        /*01a6*/ 	.short	(.L_82 - .L_81)
	.align		4
.L_81:
        /*01a8*/ 	.word	index@(_ZN5flash44flash_bwd_dq_dk_dv_loop_seqk_parallel_kernelI23Flash_bwd_kernel_traitsILi96ELi64ELi128ELi8ELi2ELi4ELi4ELb1ELb0EN7cutlass6half_tE19Flash_kernel_traitsILi96ELi64ELi128ELi8ES3_EELb0ELb1ELb0ELb0ELb1ELb1ELb1EEEvNS_16Flash_bwd_paramsE)
        /*01ac*/ 	.word	0x000000b8


	//----- nvinfo : EIATTR_REGCOUNT
	.align		4
.L_82:
        /*01b0*/ 	.byte	0x04, 0x2f
        /*01b2*/ 	.short	(.L_84 - .L_83)
	.align		4
.L_83:
        /*01b4*/ 	.word	index@(_ZN5flash44flash_bwd_dq_dk_dv_loop_seqk_parallel_kernelI23Flash_bwd_kernel_traitsILi96ELi64ELi128ELi8ELi2ELi4ELi4ELb1ELb0EN7cutlass6half_tE19Flash_kernel_traitsILi96ELi64ELi128ELi8ES3_EELb1ELb1ELb0ELb0ELb1ELb1ELb0EEEvNS_16Flash_bwd_paramsE)
        /*01b8*/ 	.word	0x000000ff


	//----- nvinfo : EIATTR_FRAME_SIZE
	.align		4
.L_84:
        /*01bc*/ 	.byte	0x04, 0x11
        /*01be*/ 	.short	(.L_86 - .L_85)
	.align		4
.L_85:
        /*01c0*/ 	.word	index@(_ZN5flash44flash_bwd_dq_dk_dv_loop_seqk_parallel_kernelI23Flash_bwd_kernel_traitsILi96ELi64ELi128ELi8ELi2ELi4ELi4ELb1ELb0EN7cutlass6half_tE19Flash_kernel_traitsILi96ELi64ELi128ELi8ES3_EELb1ELb1ELb0ELb0ELb1ELb1ELb0EEEvNS_16Flash_bwd_paramsE)
        /*01c4*/ 	.word	0x00000048


	//----- nvinfo : EIATTR_REGCOUNT
	.align		4
.L_86:
        /*01c8*/ 	.byte	0x04, 0x2f
        /*01ca*/ 	.short	(.L_88 - .L_87)
	.align		4
.L_87:
        /*01cc*/ 	.word	index@(_ZN5flash44flash_bwd_dq_dk_dv_loop_seqk_parallel_kernelI23Flash_bwd_kernel_traitsILi96ELi64ELi128ELi8ELi2ELi4ELi4ELb1ELb0EN7cutlass6half_tE19Flash_kernel_traitsILi96ELi64ELi128ELi8ES3_EELb0ELb1ELb0ELb0ELb0ELb0ELb1EEEvNS_16Flash_bwd_paramsE)
        /*01d0*/ 	.word	0x000000ff


	//----- nvinfo : EIATTR_FRAME_SIZE
	.align		4
.L_88:
        /*01d4*/ 	.byte	0x04, 0x11
        /*01d6*/ 	.short	(.L_90 - .L_89)
	.align		4
.L_89:
        /*01d8*/ 	.word	index@(_ZN5flash44flash_bwd_dq_dk_dv_loop_seqk_parallel_kernelI23Flash_bwd_kernel_traitsILi96ELi64ELi128ELi8ELi2ELi4ELi4ELb1ELb0EN7cutlass6half_tE19Flash_kernel_traitsILi96ELi64ELi128ELi8ES3_EELb0ELb1ELb0ELb0ELb0ELb0ELb1EEEvNS_16Flash_bwd_paramsE)
        /*01dc*/ 	.word	0x000000c8


	//----- nvinfo : EIATTR_REGCOUNT
	.align		4
.L_90:
        /*01e0*/ 	.byte	0x04, 0x2f
        /*01e2*/ 	.short	(.L_92 - .L_91)
	.align		4
.L_91:
        /*01e4*/ 	.word	index@(_ZN5flash44flash_bwd_dq_dk_dv_loop_seqk_parallel_kernelI23Flash_bwd_kernel_traitsILi96ELi64ELi128ELi8ELi2ELi4ELi4ELb1ELb0EN7cutlass6half_tE19Flash_kernel_traitsILi96ELi64ELi128ELi8ES3_EELb1ELb1ELb0ELb0ELb0ELb0ELb0EEEvNS_16Flash_bwd_paramsE)
        /*01e8*/ 	.word	0x000000ff


	//----- nvinfo : EIATTR_FRAME_SIZE
	.align		4
.L_92:
        /*01ec*/ 	.byte	0x04, 0x11
        /*01ee*/ 	.short	(.L_94 - .L_93)
	.align		4
.L_93:
        /*01f0*/ 	.word	index@(_ZN5flash44flash_bwd_dq_dk_dv_loop_seqk_parallel_kernelI23Flash_bwd_kernel_traitsILi96ELi64ELi128ELi8ELi2ELi4ELi4ELb1ELb0EN7cutlass6half_tE19Flash_kernel_traitsILi96ELi64ELi128ELi8ES3_EELb1ELb1ELb0ELb0ELb0ELb0ELb0EEEvNS_16Flash_bwd_paramsE)
        /*01f4*/ 	.word	0x00000048


	//----- nvinfo : EIATTR_REGCOUNT
	.align		4
.L_94:
        /*01f8*/ 	.byte	0x04, 0x2f
        /*01fa*/ 	.short	(.L_96 - .L_95)
	.align		4
.L_95:
        /*01fc*/ 	.word	index@(_ZN5flash27flash_bwd_convert_dq_kernelI23Flash_bwd_kernel_traitsILi96ELi64ELi128ELi8ELi2ELi4ELi4ELb1ELb0EN7cutlass6half_tE19Flash_kernel_traitsILi96ELi64ELi128ELi8ES3_EEEEvNS_16Flash_bwd_paramsEi)
        /*0200*/ 	.word	0x00000040


	//----- nvinfo : EIATTR_FRAME_SIZE
	.align		4
.L_96:
        /*0204*/ 	.byte	0x04, 0x11
        /*0206*/ 	.short	(.L_98 - .L_97)
	.align		4
.L_97:
        /*0208*/ 	.word	index@(_ZN5flash27flash_bwd_convert_dq_kernelI23Flash_bwd_kernel_traitsILi96ELi64ELi128ELi8ELi2ELi4ELi4ELb1ELb0EN7cutlass6half_tE19Flash_kernel_traitsILi96ELi64ELi128ELi8ES3_EEEEvNS_16Flash_bwd_paramsEi)
        /*020c*/ 	.word	0x00000000


	//----- nvinfo : EIATTR_REGCOUNT
	.align		4
.L_98:
        /*0210*/ 	.byte	0x04, 0x2f
        /*0212*/ 	.short	(.L_100 - .L_99)
	.align		4
.L_99:
        /*0214*/ 	.word	index@(_ZN5flash44flash_bwd_dq_dk_dv_loop_seqk_parallel_kernelI23Flash_bwd_kernel_traitsILi96ELi64ELi128ELi8ELi2ELi4ELi4ELb1ELb0EN7cutlass6half_tE19Flash_kernel_traitsILi96ELi64ELi128ELi8ES3_EELb0ELb1ELb0ELb1ELb0ELb0ELb0EEEvNS_16Flash_bwd_paramsE)
        /*0218*/ 	.word	0x000000ff


	//----- nvinfo : EIATTR_FRAME_SIZE
	.align		4
.L_100:
        /*021c*/ 	.byte	0x04, 0x11
        /*021e*/ 	.short	(.L_102 - .L_101)
	.align		4
.L_101:
        /*0220*/ 	.word	index@(_ZN5flash44flash_bwd_dq_dk_dv_loop_seqk_parallel_kernelI23Flash_bwd_kernel_traitsILi96ELi64ELi128ELi8ELi2ELi4ELi4ELb1ELb0EN7cutlass6half_tE19Flash_kernel_traitsILi96ELi64ELi128ELi8ES3_EELb0ELb1ELb0ELb1ELb0ELb0ELb0EEEvNS_16Flash_bwd_paramsE)
        /*0224*/ 	.word	0x00000080


	//----- nvinfo : EIATTR_REGCOUNT
	.align		4
.L_102:
        /*0228*/ 	.byte	0x04, 0x2f
        /*022a*/ 	.short	(.L_104 - .L_103)
	.align		4
.L_103:
        /*022c*/ 	.word	index@(_ZN5flash44flash_bwd_dq_dk_dv_loop_seqk_parallel_kernelI23Flash_bwd_kernel_traitsILi96ELi64ELi128ELi8ELi2ELi4ELi4ELb1ELb0EN7cutlass6half_tE19Flash_kernel_traitsILi96ELi64ELi128ELi8ES3_EELb0ELb1ELb0ELb0ELb0ELb1ELb0EEEvNS_16Flash_bwd_paramsE)
        /*0230*/ 	.word	0x000000ff


	//----- nvinfo : EIATTR_FRAME_SIZE
	.align		4
.L_104:
        /*0234*/ 	.byte	0x04, 0x11
        /*0236*/ 	.short	(.L_106 - .L_105)
	.align		4
.L_105:
        /*0238*/ 	.word	index@(_ZN5flash44flash_bwd_dq_dk_dv_loop_seqk_parallel_kernelI23Flash_bwd_kernel_traitsILi96ELi64ELi128ELi8ELi2ELi4ELi4ELb1ELb0EN7cutlass6half_tE19Flash_kernel_traitsILi96ELi64ELi128ELi8ES3_EELb0ELb1ELb0ELb0ELb0ELb1ELb0EEEvNS_16Flash_bwd_paramsE)
        /*023c*/ 	.word	0x00000040


	//----- nvinfo : EIATTR_REGCOUNT
	.align		4
.L_106:
        /*0240*/ 	.byte	0x04, 0x2f
        /*0242*/ 	.short	(.L_108 - .L_107)
	.align		4
.L_107:
        /*0244*/ 	.word	index@(_ZN5flash44flash_bwd_dq_dk_dv_loop_seqk_parallel_kernelI23Flash_bwd_kernel_traitsILi96ELi64ELi128ELi8ELi2ELi4ELi4ELb1ELb0EN7cutlass6half_tE19Flash_kernel_traitsILi96ELi64ELi128ELi8ES3_EELb0ELb1ELb0ELb0ELb1ELb1ELb0EEEvNS_16Flash_bwd_paramsE)
        /*0248*/ 	.word	0x000000ff


	//----- nvinfo : EIATTR_FRAME_SIZE
	.align		4
.L_108:
        /*024c*/ 	.byte	0x04, 0x11
        /*024e*/ 	.short	(.L_110 - .L_109)
	.align		4
.L_109:
        /*0250*/ 	.word	index@(_ZN5flash44flash_bwd_dq_dk_dv_loop_seqk_parallel_kernelI23Flash_bwd_kernel_traitsILi96ELi64ELi128ELi8ELi2ELi4ELi4ELb1ELb0EN7cutlass6half_tE19Flash_kernel_traitsILi96ELi64ELi128ELi8ES3_EELb0ELb1ELb0ELb0ELb1ELb1ELb0EEEvNS_16Flash_bwd_paramsE)
        /*0254*/ 	.word	0x00000050


	//----- nvinfo : EIATTR_REGCOUNT
	.align		4
.L_110:
        /*0258*/ 	.byte	0x04, 0x2f
        /*025a*/ 	.short	(.L_112 - .L_111)
	.align		4
.L_111:
        /*025c*/ 	.word	index@(_ZN5flash44flash_bwd_dq_dk_dv_loop_seqk_parallel_kernelI23Flash_bwd_kernel_traitsILi96ELi64ELi128ELi8ELi2ELi4ELi4ELb1ELb0EN7cutlass6half_tE19Flash_kernel_traitsILi96ELi64ELi128ELi8ES3_EELb0ELb1ELb0ELb0ELb0ELb0ELb0EEEvNS_16Flash_bwd_paramsE)
        /*0260*/ 	.word	0x000000ff


	//----- nvinfo : EIATTR_FRAME_SIZE
	.align		4
.L_112:
        /*0264*/ 	.byte	0x04, 0x11
        /*0266*/ 	.short	(.L_114 - .L_113)
	.align		4
.L_113:
        /*0268*/ 	.word	index@(_ZN5flash44flash_bwd_dq_dk_dv_loop_seqk_parallel_kernelI23Flash_bwd_kernel_traitsILi96ELi64ELi128ELi8ELi2ELi4ELi4ELb1ELb0EN7cutlass6half_tE19Flash_kernel_traitsILi96ELi64ELi128ELi8ES3_EELb0ELb1ELb0ELb0ELb0ELb0ELb0EEEvNS_16Flash_bwd_paramsE)
        /*026c*/ 	.word	0x00000050


	//----- nvinfo : EIATTR_MIN_STACK_SIZE
	.align		4
.L_114:
        /*0270*/ 	.byte	0x04, 0x12
        /*0272*/ 	.short	(.L_116 - .L_115)
	.align		4
.L_115:
        /*0274*/ 	.word	index@(_ZN5flash44flash_bwd_dq_dk_dv_loop_seqk_parallel_kernelI23Flash_bwd_kernel_traitsILi96ELi64ELi128ELi8ELi2ELi4ELi4ELb1ELb0EN7cutlass6half_tE19Flash_kernel_traitsILi96ELi64ELi128ELi8ES3_EELb0ELb1ELb0ELb0ELb0ELb0ELb0EEEvNS_16Flash_bwd_paramsE)
        /*0278*/ 	.word	0x00000050


	//----- nvinfo : EIATTR_MIN_STACK_SIZE
	.align		4
.L_116:
        /*027c*/ 	.byte	0x04, 0x12
        /*027e*/ 	.short	(.L_118 - .L_117)
	.align		4
.L_117:
        /*0280*/ 	.word	index@(_ZN5flash44flash_bwd_dq_dk_dv_loop_seqk_parallel_kernelI23Flash_bwd_kernel_traitsILi96ELi64ELi128ELi8ELi2ELi4ELi4ELb1ELb0EN7cutlass6half_tE19Flash_kernel_traitsILi96ELi64ELi128ELi8ES3_EELb0ELb1ELb0ELb0ELb1ELb1ELb0EEEvNS_16Flash_bwd_paramsE)
        /*0284*/ 	.word	0x00000050


	//----- nvinfo : EIATTR_MIN_STACK_SIZE
	.align		4
.L_118:
        /*0288*/ 	.byte	0x04, 0x12
        /*028a*/ 	.short	(.L_120 - .L_119)
	.align		4
.L_119:
        /*028c*/ 	.word	index@(_ZN5flash44flash_bwd_dq_dk_dv_loop_seqk_parallel_kernelI23Flash_bwd_kernel_traitsILi96ELi64ELi128ELi8ELi2ELi4ELi4ELb1ELb0EN7cutlass6half_tE19Flash_kernel_traitsILi96ELi64ELi128ELi8ES3_EELb0ELb1ELb0ELb0ELb0ELb1ELb0EEEvNS_16Flash_bwd_paramsE)
        /*0290*/ 	.word	0x00000040


	//----- nvinfo : EIATTR_MIN_STACK_SIZE
	.align		4
.L_120:
        /*0294*/ 	.byte	0x04, 0x12
        /*0296*/ 	.short	(.L_122 - .L_121)
	.align		4
.L_121:
        /*0298*/ 	.word	index@(_ZN5flash44flash_bwd_dq_dk_dv_loop_seqk_parallel_kernelI23Flash_bwd_kernel_traitsILi96ELi64ELi128ELi8ELi2ELi4ELi4ELb1ELb0EN7cutlass6half_tE19Flash_kernel_traitsILi96ELi64ELi128ELi8ES3_EELb0ELb1ELb0ELb1ELb0ELb0ELb0EEEvNS_16Flash_bwd_paramsE)
        /*029c*/ 	.word	0x00000080


	//----- nvinfo : EIATTR_MIN_STACK_SIZE
	.align		4
.L_122:
        /*02a0*/ 	.byte	0x04, 0x12
        /*02a2*/ 	.short	(.L_124 - .L_123)
	.align		4
.L_123:
        /*02a4*/ 	.word	index@(_ZN5flash27flash_bwd_convert_dq_kernelI23Flash_bwd_kernel_traitsILi96ELi64ELi128ELi8ELi2ELi4ELi4ELb1ELb0EN7cutlass6half_tE19Flash_kernel_traitsILi96ELi64ELi128ELi8ES3_EEEEvNS_16Flash_bwd_paramsEi)
        /*02a8*/ 	.word	0x00000000


	//----- nvinfo : EIATTR_MIN_STACK_SIZE
	.align		4
.L_124:
        /*02ac*/ 	.byte	0x04, 0x12
        /*02ae*/ 	.short	(.L_126 - .L_125)
	.align		4
.L_125:
        /*02b0*/ 	.word	index@(_ZN5flash44flash_bwd_dq_dk_dv_loop_seqk_parallel_kernelI23Flash_bwd_kernel_traitsILi96ELi64ELi128ELi8ELi2ELi4ELi4ELb1ELb0EN7cutlass6half_tE19Flash_kernel_traitsILi96ELi64ELi128ELi8ES3_EELb1ELb1ELb0ELb0ELb0ELb0ELb0EEEvNS_16Flash_bwd_paramsE)
        /*02b4*/ 	.word	0x00000048


	//----- nvinfo : EIATTR_MIN_STACK_SIZE
	.align		4
.L_126:
        /*02b8*/ 	.byte	0x04, 0x12
        /*02ba*/ 	.short	(.L_128 - .L_127)
	.align		4
.L_127:
        /*02bc*/ 	.word	index@(_ZN5flash44flash_bwd_dq_dk_dv_loop_seqk_parallel_kernelI23Flash_bwd_kernel_traitsILi96ELi64ELi128ELi8ELi2ELi4ELi4ELb1ELb0EN7cutlass6half_tE19Flash_kernel_traitsILi96ELi64ELi128ELi8ES3_EELb0ELb1ELb0ELb0ELb0ELb0ELb1EEEvNS_16Flash_bwd_paramsE)
        /*02c0*/ 	.word	0x000000c8


	//----- nvinfo : EIATTR_MIN_STACK_SIZE
	.align		4
.L_128:
        /*02c4*/ 	.byte	0x04, 0x12
        /*02c6*/ 	.short	(.L_130 - .L_129)
	.align		4
.L_129:
        /*02c8*/ 	.word	index@(_ZN5flash44flash_bwd_dq_dk_dv_loop_seqk_parallel_kernelI23Flash_bwd_kernel_traitsILi96ELi64ELi128ELi8ELi2ELi4ELi4ELb1ELb0EN7cutlass6half_tE19Flash_kernel_traitsILi96ELi64ELi128ELi8ES3_EELb1ELb1ELb0ELb0ELb1ELb1ELb0EEEvNS_16Flash_bwd_paramsE)
        /*02cc*/ 	.word	0x00000048


	//----- nvinfo : EIATTR_MIN_STACK_SIZE
	.align		4
.L_130:
        /*02d0*/ 	.byte	0x04, 0x12
        /*02d2*/ 	.short	(.L_132 - .L_131)
	.align		4
.L_131:
        /*02d4*/ 	.word	index@(_ZN5flash44flash_bwd_dq_dk_dv_loop_seqk_parallel_kernelI23Flash_bwd_kernel_traitsILi96ELi64ELi128ELi8ELi2ELi4ELi4ELb1ELb0EN7cutlass6half_tE19Flash_kernel_traitsILi96ELi64ELi128ELi8ES3_EELb0ELb1ELb0ELb0ELb1ELb1ELb1EEEvNS_16Flash_bwd_paramsE)
        /*02d8*/ 	.word	0x000000b8


	//----- nvinfo : EIATTR_MIN_STACK_SIZE
	.align		4
.L_132:
        /*02dc*/ 	.byte	0x04, 0x12
        /*02de*/ 	.short	(.L_134 - .L_133)
	.align		4
.L_133:
        /*02e0*/ 	.word	index@(_ZN5flash44flash_bwd_dq_dk_dv_loop_seqk_parallel_kernelI23Flash_bwd_kernel_traitsILi96ELi64ELi128ELi8ELi2ELi4ELi4ELb1ELb0EN7cutlass6half_tE19Flash_kernel_traitsILi96ELi64ELi128ELi8ES3_EELb1ELb1ELb0ELb0ELb0ELb1ELb0EEEvNS_16Flash_bwd_paramsE)
        /*02e4*/ 	.word	0x00000040


	//----- nvinfo : EIATTR_MIN_STACK_SIZE
	.align		4
.L_134:
        /*02e8*/ 	.byte	0x04, 0x12
        /*02ea*/ 	.short	(.L_136 - .L_135)
	.align		4
.L_135:
        /*02ec*/ 	.word	index@(_ZN5flash44flash_bwd_dq_dk_dv_loop_seqk_parallel_kernelI23Flash_bwd_kernel_traitsILi96ELi64ELi128ELi8ELi2ELi4ELi4ELb1ELb0EN7cutlass6half_tE19Flash_kernel_traitsILi96ELi64ELi128ELi8ES3_EELb0ELb1ELb0ELb0ELb0ELb1ELb1EEEvNS_16Flash_bwd_paramsE)
        /*02f0*/ 	.word	0x000000b8


	//----- nvinfo : EIATTR_MIN_STACK_SIZE
	.align		4
.L_136:
        /*02f4*/ 	.byte	0x04, 0x12
        /*02f6*/ 	.short	(.L_138 - .L_137)
	.align		4
.L_137:
        /*02f8*/ 	.word	index@(_ZN5flash44flash_bwd_dq_dk_dv_loop_seqk_parallel_kernelI23Flash_bwd_kernel_traitsILi96ELi64ELi128ELi8ELi2ELi4ELi4ELb1ELb0EN7cutlass6half_tE19Flash_kernel_traitsILi96ELi64ELi128ELi8ES3_EELb1ELb1ELb0ELb1ELb0ELb0ELb0EEEvNS_16Flash_bwd_paramsE)
        /*02fc*/ 	.word	0x00000070


	//----- nvinfo : EIATTR_MIN_STACK_SIZE
	.align		4
.L_138:
        /*0300*/ 	.byte	0x04, 0x12
        /*0302*/ 	.short	(.L_140 - .L_139)
	.align		4
.L_139:
        /*0304*/ 	.word	index@(_ZN5flash44flash_bwd_dq_dk_dv_loop_seqk_parallel_kernelI23Flash_bwd_kernel_traitsILi96ELi64ELi128ELi8ELi2ELi4ELi4ELb1ELb0EN7cutlass6half_tE19Flash_kernel_traitsILi96ELi64ELi128ELi8ES3_EELb0ELb1ELb0ELb1ELb0ELb0ELb1EEEvNS_16Flash_bwd_paramsE)
        /*0308*/ 	.word	0x000000c8


	//----- nvinfo : EIATTR_MIN_STACK_SIZE
	.align		4
.L_140:
        /*030c*/ 	.byte	0x04, 0x12
        /*030e*/ 	.short	(.L_142 - .L_141)
	.align		4
.L_141:
        /*0310*/ 	.word	index@(_ZN5flash25flash_bwd_dot_do_o_kernelILb0E23Flash_bwd_kernel_traitsILi96ELi64ELi128ELi8ELi2ELi4ELi4ELb1ELb0EN7cutlass6half_tE19Flash_kernel_traitsILi96ELi64ELi128ELi8ES3_EEEEvNS_16Flash_bwd_paramsE)
        /*0314*/ 	.word	0x00000000


	//----- nvinfo : EIATTR_MIN_STACK_SIZE
	.align		4
.L_142:
        /*0318*/ 	.byte	0x04, 0x12
        /*031a*/ 	.short	(.L_144 - .L_143)
	.align		4
.L_143:
        /*031c*/ 	.word	index@(_ZN5flash25flash_bwd_dot_do_o_kernelILb1E23Flash_bwd_kernel_traitsILi96ELi64ELi128ELi8ELi2ELi4ELi4ELb1ELb0EN7cutlass6half_tE19Flash_kernel_traitsILi96ELi64ELi128ELi8ES3_EEEEvNS_16Flash_bwd_paramsE)
        /*0320*/ 	.word	0x00000000


	//----- nvinfo : EIATTR_MIN_STACK_SIZE
	.align		4
.L_144:
        /*0324*/ 	.byte	0x04, 0x12
        /*0326*/ 	.short	(.L_146 - .L_145)
	.align		4
.L_145:
        /*0328*/ 	.word	index@(_ZN5flash27flash_bwd_convert_dq_kernelI23Flash_bwd_kernel_traitsILi96ELi64ELi128ELi8ELi2ELi4ELi4ELb0ELb0EN7cutlass6half_tE19Flash_kernel_traitsILi96ELi64ELi128ELi8ES3_EEEEvNS_16Flash_bwd_paramsEi)
        /*032c*/ 	.word	0x00000000


	//----- nvinfo : EIATTR_MIN_STACK_SIZE
	.align		4
.L_146:
        /*0330*/ 	.byte	0x04, 0x12
        /*0332*/ 	.short	(.L_148 - .L_147)
	.align		4
.L_147:
        /*0334*/ 	.word	index@(_ZN5flash44flash_bwd_dq_dk_dv_loop_seqk_parallel_kernelI23Flash_bwd_kernel_traitsILi96ELi64ELi128ELi8ELi2ELi4ELi4ELb0ELb0EN7cutlass6half_tE19Flash_kernel_traitsILi96ELi64ELi128ELi8ES3_EELb1ELb1ELb0ELb0ELb0ELb0ELb0EEEvNS_16Flash_bwd_paramsE)
        /*0338*/ 	.word	0x00000008


	//----- nvinfo : EIATTR_MIN_STACK_SIZE
	.align		4
.L_148:
        /*033c*/ 	.byte	0x04, 0x12
        /*033e*/ 	.short	(.L_150 - .L_149)
	.align		4
.L_149:
        /*0340*/ 	.word	index@(_ZN5flash44flash_bwd_dq_dk_dv_loop_seqk_parallel_kernelI23Flash_bwd_kernel_traitsILi96ELi64ELi128ELi8ELi2ELi4ELi4ELb0ELb0EN7cutlass6half_tE19Flash_kernel_traitsILi96ELi64ELi128ELi8ES3_EELb0ELb1ELb0ELb0ELb0ELb0ELb1EEEvNS_16Flash_bwd_paramsE)
        /*0344*/ 	.word	0x00000020


	//----- nvinfo : EIATTR_MIN_STACK_SIZE
	.align		4
.L_150:
        /*0348*/ 	.byte	0x04, 0x12
        /*034a*/ 	.short	(.L_152 - .L_151)
	.align		4
.L_151:
        /*034c*/ 	.word	index@(_ZN5flash44flash_bwd_dq_dk_dv_loop_seqk_parallel_kernelI23Flash_bwd_kernel_traitsILi96ELi64ELi128ELi8ELi2ELi4ELi4ELb0ELb0EN7cutlass6half_tE19Flash_kernel_traitsILi96ELi64ELi128ELi8ES3_EELb1ELb1ELb0ELb0ELb1ELb1ELb0EEEvNS_16Flash_bwd_paramsE)
        /*0350*/ 	.word	0x00000008


	//----- nvinfo : EIATTR_MIN_STACK_SIZE
	.align		4
.L_152:
        /*0354*/ 	.byte	0x04, 0x12
        /*0356*/ 	.short	(.L_154 - .L_153)
	.align		4
.L_153:
        /*0358*/ 	.word	index@(_ZN5flash44flash_bwd_dq_dk_dv_loop_seqk_parallel_kernelI23Flash_bwd_kernel_traitsILi96ELi64ELi128ELi8ELi2ELi4ELi4ELb0ELb0EN7cutlass6half_tE19Flash_kernel_traitsILi96ELi64ELi128ELi8ES3_EELb0ELb1ELb0ELb0ELb1ELb1ELb1EEEvNS_16Flash_bwd_paramsE)
        /*035c*/ 	.word	0x00000020


	//----- nvinfo : EIATTR_MIN_STACK_SIZE
	.align		4
.L_154:
        /*0360*/ 	.byte	0x04, 0x12
        /*0362*/ 	.short	(.L_156 - .L_155)
	.align		4
.L_155:
        /*0364*/ 	.word	index@(_ZN5flash44flash_bwd_dq_dk_dv_loop_seqk_parallel_kernelI23Flash_bwd_kernel_traitsILi96ELi64ELi128ELi8ELi2ELi4ELi4ELb0ELb0EN7cutlass6half_tE19Flash_kernel_traitsILi96ELi64ELi128ELi8ES3_EELb1ELb1ELb0ELb0ELb0ELb1ELb0EEEvNS_16Flash_bwd_paramsE)
        /*0368*/ 	.word	0x00000000


	//----- nvinfo : EIATTR_MIN_STACK_SIZE
	.align		4
.L_156:
        /*036c*/ 	.byte	0x04, 0x12
        /*036e*/ 	.short	(.L_158 - .L_157)
	.align		4
.L_157:
        /*0370*/ 	.word	index@(_ZN5flash44flash_bwd_dq_dk_dv_loop_seqk_parallel_kernelI23Flash_bwd_kernel_traitsILi96ELi64ELi128ELi8ELi2ELi4ELi4ELb0ELb0EN7cutlass6half_tE19Flash_kernel_traitsILi96ELi64ELi128ELi8ES3_EELb0ELb1ELb0ELb0ELb0ELb1ELb1EEEvNS_16Flash_bwd_paramsE)
        /*0374*/ 	.word	0x00000020


	//----- nvinfo : EIATTR_MIN_STACK_SIZE
	.align		4
.L_158:
        /*0378*/ 	.byte	0x04, 0x12
        /*037a*/ 	.short	(.L_160 - .L_159)
	.align		4
.L_159:
        /*037c*/ 	.word	index@(_ZN5flash44flash_bwd_dq_dk_dv_loop_seqk_parallel_kernelI23Flash_bwd_kernel_traitsILi96ELi64ELi128ELi8ELi2ELi4ELi4ELb0ELb0EN7cutlass6half_tE19Flash_kernel_traitsILi96ELi64ELi128ELi8ES3_EELb1ELb1ELb0ELb1ELb0ELb0ELb0EEEvNS_16Flash_bwd_paramsE)
        /*0380*/ 	.word	0x00000000


	//----- nvinfo : EIATTR_MIN_STACK_SIZE
	.align		4
.L_160:
        /*0384*/ 	.byte	0x04, 0x12
        /*0386*/ 	.short	(.L_162 - .L_161)
	.align		4
.L_161:
        /*0388*/ 	.word	index@(_ZN5flash44flash_bwd_dq_dk_dv_loop_seqk_parallel_kernelI23Flash_bwd_kernel_traitsILi96ELi64ELi128ELi8ELi2ELi4ELi4ELb0ELb0EN7cutlass6half_tE19Flash_kernel_traitsILi96ELi64ELi128ELi8ES3_EELb0ELb1ELb0ELb1ELb0ELb0ELb1EEEvNS_16Flash_bwd_paramsE)
        /*038c*/ 	.word	0x00000050


	//----- nvinfo : EIATTR_MIN_STACK_SIZE
	.align		4
.L_162:
        /*0390*/ 	.byte	0x04, 0x12
        /*0392*/ 	.short	(.L_164 - .L_163)
	.align		4
.L_163:
        /*0394*/ 	.word	index@(_ZN5flash25flash_bwd_dot_do_o_kernelILb0E23Flash_bwd_kernel_traitsILi96ELi64ELi128ELi8ELi2ELi4ELi4ELb0ELb0EN7cutlass6half_tE19Flash_kernel_traitsILi96ELi64ELi128ELi8ES3_EEEEvNS_16Flash_bwd_paramsE)
        /*0398*/ 	.word	0x00000000


	//----- nvinfo : EIATTR_MIN_STACK_SIZE
	.align		4
.L_164:
        /*039c*/ 	.byte	0x04, 0x12
        /*039e*/ 	.short	(.L_166 - .L_165)
	.align		4
.L_165:
        /*03a0*/ 	.word	index@(_ZN5flash25flash_bwd_dot_do_o_kernelILb1E23Flash_bwd_kernel_traitsILi96ELi64ELi128ELi8ELi2ELi4ELi4ELb0ELb0EN7cutlass6half_tE19Flash_kernel_traitsILi96ELi64ELi128ELi8ES3_EEEEvNS_16Flash_bwd_paramsE)
        /*03a4*/ 	.word	0x00000000
.L_166:


//--------------------- .nv.info._ZN5flash44flash_bwd_dq_dk_dv_loop_seqk_parallel_kernelI23Flash_bwd_kernel_traitsILi96ELi64ELi128ELi8ELi2ELi4ELi4ELb1ELb0EN7cutlass6half_tE19Flash_kernel_traitsILi96ELi64ELi128ELi8ES3_EELb0ELb1ELb0ELb0ELb0ELb0ELb0EEEvNS_16Flash_bwd_paramsE --------------------------
	.section	.nv.info._ZN5flash44flash_bwd_dq_dk_dv_loop_seqk_parallel_kernelI23Flash_bwd_kernel_traitsILi96ELi64ELi128ELi8ELi2ELi4ELi4ELb1ELb0EN7cutlass6half_tE19Flash_kernel_traitsILi96ELi64ELi128ELi8ES3_EELb0ELb1ELb0ELb0ELb0ELb0ELb0EEEvNS_16Flash_bwd_paramsE,"",@"SHT_CUDA_INFO"
	.sectionflags	@""
	.align	4


	//----- nvinfo : EIATTR_CUDA_API_VERSION
	.align		4
        /*0000*/ 	.byte	0x04, 0x37
        /*0002*/ 	.short	(.L_168 - .L_167)
.L_167:
        /*0004*/ 	.word	0x00000082


	//----- nvinfo : EIATTR_SW2861232_WAR
	.align		4
.L_168:
        /*0008*/ 	.byte	0x01, 0x35
	.zero		2


	//----- nvinfo : EIATTR_PARAM_CBANK
	.align		4
        /*000c*/ 	.byte	0x04, 0x0a
        /*000e*/ 	.short	(.L_170 - .L_169)
	.align		4
.L_169:
        /*0010*/ 	.word	index@(.nv.constant0._ZN5flash44flash_bwd_dq_dk_dv_loop_seqk_parallel_kernelI23Flash_bwd_kernel_traitsILi96ELi64ELi128ELi8ELi2ELi4ELi4ELb1ELb0EN7cutlass6half_tE19Flash_kernel_traitsILi96ELi64ELi128ELi8ES3_EELb0ELb1ELb0ELb0ELb0ELb0ELb0EEEvNS_16Flash_bwd_paramsE)
        /*0014*/ 	.short	0x0160
        /*0016*/ 	.short	0x0280


	//----- nvinfo : EIATTR_CBANK_PARAM_SIZE
	.align		4
.L_170:
        /*0018*/ 	.byte	0x03, 0x19
        /*001a*/ 	.short	0x0280


	//----- nvinfo : EIATTR_KPARAM_INFO
	.align		4
        /*001c*/ 	.byte	0x04, 0x17
        /*001e*/ 	.short	(.L_172 - .L_171)
.L_171:
        /*0020*/ 	.word	0x00000000
        /*0024*/ 	.short	0x0000
        /*0026*/ 	.short	0x0000
        /*0028*/ 	.byte	0x00, 0xf0, 0x01, 0x0a


	//----- nvinfo : EIATTR_MAXREG_COUNT
	.align		4
.L_172:
        /*002c*/ 	.byte	0x03, 0x1b
        /*002e*/ 	.short	0x00ff


	//----- nvinfo : EIATTR_NUM_BARRIERS
	.align		4
        /*0030*/ 	.byte	0x02, 0x4c
        /*0032*/ 	.byte	0x01
	.zero		1


	//----- nvinfo : EIATTR_ANNOTATIONS
	.align		4
        /*0034*/ 	.byte	0x04, 0x55
        /*0036*/ 	.short	(.L_174 - .L_173)


	//   ....[0]....
.L_173:
        /*0038*/ 	.word	0x00000001
        /*003c*/ 	.byte	0x20, 0x07, 0x00, 0x00, 0x01, 0x00, 0x00, 0x00, 0x00, 0x0a, 0x00, 0x00, 0x01, 0x00, 0x00, 0x00
        /* <DEDUP_REMOVED lines=30> */
        /*022c*/ 	.byte	0x30, 0x7c, 0x00, 0x00


	//----- nvinfo : EIATTR_MERCURY_ISA_VERSION
	.align		4
.L_174:
        /*0230*/ 	.byte	0x03, 0x5f
        /*0232*/ 	.short	0x0000


	//----- nvinfo : EIATTR_EXIT_INSTR_OFFSETS
	.align		4
        /*0234*/ 	.byte	0x04, 0x1c
        /*0236*/ 	.short	(.L_176 - .L_175)


	//   ....[0]....
.L_175:
        /*0238*/ 	.word	0x000000a0


	//   ....[1]....
        /*023c*/ 	.word	0x00009020


	//----- nvinfo : EIATTR_CTAIDZ_USED
	.align		4
.L_176:
        /*0240*/ 	.byte	0x01, 0x04
	.zero		2


	//----- nvinfo : EIATTR_CRS_STACK_SIZE
	.align		4
        /*0244*/ 	.byte	0x04, 0x1e
        /*0246*/ 	.short	(.L_178 - .L_177)
.L_177:
        /*0248*/ 	.word	0x00000000
.L_178:


//--------------------- .nv.info._ZN5flash44flash_bwd_dq_dk_dv_loop_seqk_parallel_kernelI23Flash_bwd_kernel_traitsILi96ELi64ELi128ELi8ELi2ELi4ELi4ELb1ELb0EN7cutlass6half_tE19Flash_kernel_traitsILi96ELi64ELi128ELi8ES3_EELb0ELb1ELb0ELb0ELb1ELb1ELb0EEEvNS_16Flash_bwd_paramsE --------------------------
	.section	.nv.info._ZN5flash44flash_bwd_dq_dk_dv_loop_seqk_parallel_kernelI23Flash_bwd_kernel_traitsILi96ELi64ELi128ELi8ELi2ELi4ELi4ELb1ELb0EN7cutlass6half_tE19Flash_kernel_traitsILi96ELi64ELi128ELi8ES3_EELb0ELb1ELb0ELb0ELb1ELb1ELb0EEEvNS_16Flash_bwd_paramsE,"",@"SHT_CUDA_INFO"
	.sectionflags	@""
	.align	4


	//----- nvinfo : EIATTR_CUDA_API_VERSION
	.align		4
        /*0000*/ 	.byte	0x04, 0x37
        /*0002*/ 	.short	(.L_180 - .L_179)
.L_179:
        /*0004*/ 	.word	0x00000082


	//----- nvinfo : EIATTR_SW2861232_WAR
	.align		4
.L_180:
        /*0008*/ 	.byte	0x01, 0x35
	.zero		2


	//----- nvinfo : EIATTR_PARAM_CBANK
	.align		4
        /*000c*/ 	.byte	0x04, 0x0a
        /*000e*/ 	.short	(.L_182 - .L_181)
	.align		4
.L_181:
        /*0010*/ 	.word	index@(.nv.constant0._ZN5flash44flash_bwd_dq_dk_dv_loop_seqk_parallel_kernelI23Flash_bwd_kernel_traitsILi96ELi64ELi128ELi8ELi2ELi4ELi4ELb1ELb0EN7cutlass6half_tE19Flash_kernel_traitsILi96ELi64ELi128ELi8ES3_EELb0ELb1ELb0ELb0ELb1ELb1ELb0EEEvNS_16Flash_bwd_paramsE)
        /*0014*/ 	.short	0x0160
        /*0016*/ 	.short	0x0280


	//----- nvinfo : EIATTR_CBANK_PARAM_SIZE
	.align		4
.L_182:
        /*0018*/ 	.byte	0x03, 0x19
        /*001a*/ 	.short	0x0280


	//----- nvinfo : EIATTR_KPARAM_INFO
	.align		4
        /*001c*/ 	.byte	0x04, 0x17
        /*001e*/ 	.short	(.L_184 - .L_183)
.L_183:
        /*0020*/ 	.word	0x00000000
        /*0024*/ 	.short	0x0000
        /*0026*/ 	.short	0x0000
        /*0028*/ 	.byte	0x00, 0xf0, 0x01, 0x0a


	//----- nvinfo : EIATTR_MAXREG_COUNT
	.align		4
.L_184:
        /*002c*/ 	.byte	0x03, 0x1b
        /*002e*/ 	.short	0x00ff


	//----- nvinfo : EIATTR_NUM_BARRIERS
	.align		4
        /*0030*/ 	.byte	0x02, 0x4c
        /*0032*/ 	.byte	0x01
	.zero		1


	//----- nvinfo : EIATTR_ANNOTATIONS
	.align		4
        /*0034*/ 	.byte	0x04, 0x55
        /*0036*/ 	.short	(.L_186 - .L_185)


	//   ....[0]....
.L_185:
        /* <DEDUP_REMOVED lines=25> */


	//----- nvinfo : EIATTR_MERCURY_ISA_VERSION
	.align		4
.L_186:
        /*01b0*/ 	.byte	0x03, 0x5f
        /*01b2*/ 	.short	0x0000


	//----- nvinfo : EIATTR_EXIT_INSTR_OFFSETS
	.align		4
        /*01b4*/ 	.byte	0x04, 0x1c
        /*01b6*/ 	.short	(.L_188 - .L_187)


	//   ....[0]....
.L_187:
        /*01b8*/ 	.word	0x000000a0


	//   ....[1]....
        /*01bc*/ 	.word	0x00006a20


	//----- nvinfo : EIATTR_CTAIDZ_USED
	.align		4
.L_188:
        /*01c0*/ 	.byte	0x01, 0x04
	.zero		2


//--------------------- .nv.info._ZN5flash44flash_bwd_dq_dk_dv_loop_seqk_parallel_kernelI23Flash_bwd_kernel_traitsILi96ELi64ELi128ELi8ELi2ELi4ELi4ELb1ELb0EN7cutlass6half_tE19Flash_kernel_traitsILi96ELi64ELi128ELi8ES3_EELb0ELb1ELb0ELb0ELb0ELb1ELb0EEEvNS_16Flash_bwd_paramsE --------------------------
	.section	.nv.info._ZN5flash44flash_bwd_dq_dk_dv_loop_seqk_parallel_kernelI23Flash_bwd_kernel_traitsILi96ELi64ELi128ELi8ELi2ELi4ELi4ELb1ELb0EN7cutlass6half_tE19Flash_kernel_traitsILi96ELi64ELi128ELi8ES3_EELb0ELb1ELb0ELb0ELb0ELb1ELb0EEEvNS_16Flash_bwd_paramsE,"",@"SHT_CUDA_INFO"
	.sectionflags	@""
	.align	4


	//----- nvinfo : EIATTR_CUDA_API_VERSION
	.align		4
        /*0000*/ 	.byte	0x04, 0x37
        /*0002*/ 	.short	(.L_190 - .L_189)
.L_189:
        /*0004*/ 	.word	0x00000082


	//----- nvinfo : EIATTR_SW2861232_WAR
	.align		4
.L_190:
        /*0008*/ 	.byte	0x01, 0x35
	.zero		2


	//----- nvinfo : EIATTR_PARAM_CBANK
	.align		4
        /*000c*/ 	.byte	0x04, 0x0a
        /*000e*/ 	.short	(.L_192 - .L_191)
	.align		4
.L_191:
        /*0010*/ 	.word	index@(.nv.constant0._ZN5flash44flash_bwd_dq_dk_dv_loop_seqk_parallel_kernelI23Flash_bwd_kernel_traitsILi96ELi64ELi128ELi8ELi2ELi4ELi4ELb1ELb0EN7cutlass6half_tE19Flash_kernel_traitsILi96ELi64ELi128ELi8ES3_EELb0ELb1ELb0ELb0ELb0ELb1ELb0EEEvNS_16Flash_bwd_paramsE)
        /*0014*/ 	.short	0x0160
        /*0016*/ 	.short	0x0280


	//----- nvinfo : EIATTR_CBANK_PARAM_SIZE
	.align		4
.L_192:
        /*0018*/ 	.byte	0x03, 0x19
        /*001a*/ 	.short	0x0280


	//----- nvinfo : EIATTR_KPARAM_INFO
	.align		4
        /*001c*/ 	.byte	0x04, 0x17
        /*001e*/ 	.short	(.L_194 - .L_193)
.L_193:
        /*0020*/ 	.word	0x00000000
        /*0024*/ 	.short	0x0000
        /*0026*/ 	.short	0x0000
        /*0028*/ 	.byte	0x00, 0xf0, 0x01, 0x0a


	//----- nvinfo : EIATTR_MAXREG_COUNT
	.align		4
.L_194:
        /*002c*/ 	.byte	0x03, 0x1b
        /*002e*/ 	.short	0x00ff


	//----- nvinfo : EIATTR_NUM_BARRIERS
	.align		4
        /*0030*/ 	.byte	0x02, 0x4c
        /*0032*/ 	.byte	0x01
	.zero		1


	//----- nvinfo : EIATTR_ANNOTATIONS
	.align		4
        /*0034*/ 	.byte	0x04, 0x55
        /*0036*/ 	.short	(.L_196 - .L_195)


	//   ....[0]....
.L_195:
        /* <DEDUP_REMOVED lines=18> */


	//----- nvinfo : EIATTR_MERCURY_ISA_VERSION
	.align		4
.L_196:
        /*0140*/ 	.byte	0x03, 0x5f
        /*0142*/ 	.short	0x0000


	//----- nvinfo : EIATTR_EXIT_INSTR_OFFSETS
	.align		4
        /*0144*/ 	.byte	0x04, 0x1c
        /*0146*/ 	.short	(.L_198 - .L_197)


	//   ....[0]....
.L_197:
        /*0148*/ 	.word	0x000000a0


	//   ....[1]....
        /*014c*/ 	.word	0x00008020


	//----- nvinfo : EIATTR_CTAIDZ_USED
	.align		4
.L_198:
        /*0150*/ 	.byte	0x01, 0x04
	.zero		2


	//----- nvinfo : EIATTR_CRS_STACK_SIZE
	.align		4
        /*0154*/ 	.byte	0x04, 0x1e
        /*0156*/ 	.short	(.L_200 - .L_199)
.L_199:
        /*0158*/ 	.word	0x00000000
.L_200:


//--------------------- .nv.info._ZN5flash44flash_bwd_dq_dk_dv_loop_seqk_parallel_kernelI23Flash_bwd_kernel_traitsILi96ELi64ELi128ELi8ELi2ELi4ELi4ELb1ELb0EN7cutlass6half_tE19Flash_kernel_traitsILi96ELi64ELi128ELi8ES3_EELb0ELb1ELb0ELb1ELb0ELb0ELb0EEEvNS_16Flash_bwd_paramsE --------------------------
	.section	.nv.info._ZN5flash44flash_bwd_dq_dk_dv_loop_seqk_parallel_kernelI23Flash_bwd_kernel_traitsILi96ELi64ELi128ELi8ELi2ELi4ELi4ELb1ELb0EN7cutlass6half_tE19Flash_kernel_traitsILi96ELi64ELi128ELi8ES3_EELb0ELb1ELb0ELb1ELb0ELb0ELb0EEEvNS_16Flash_bwd_paramsE,"",@"SHT_CUDA_INFO"
	.sectionflags	@""
	.align	4


	//----- nvinfo : EIATTR_CUDA_API_VERSION
	.align		4
        /*0000*/ 	.byte	0x04, 0x37
        /*0002*/ 	.short	(.L_202 - .L_201)
.L_201:
        /*0004*/ 	.word	0x00000082


	//----- nvinfo : EIATTR_SW2861232_WAR
	.align		4
.L_202:
        /*0008*/ 	.byte	0x01, 0x35
	.zero		2


	//----- nvinfo : EIATTR_PARAM_CBANK
	.align		4
        /*000c*/ 	.byte	0x04, 0x0a
        /*000e*/ 	.short	(.L_204 - .L_203)
	.align		4
.L_203:
        /*0010*/ 	.word	index@(.nv.constant0._ZN5flash44flash_bwd_dq_dk_dv_loop_seqk_parallel_kernelI23Flash_bwd_kernel_traitsILi96ELi64ELi128ELi8ELi2ELi4ELi4ELb1ELb0EN7cutlass6half_tE19Flash_kernel_traitsILi96ELi64ELi128ELi8ES3_EELb0ELb1ELb0ELb1ELb0ELb0ELb0EEEvNS_16Flash_bwd_paramsE)
        /*0014*/ 	.short	0x0160
        /*0016*/ 	.short	0x0280


	//----- nvinfo : EIATTR_CBANK_PARAM_SIZE
	.align		4
.L_204:
        /*0018*/ 	.byte	0x03, 0x19
        /*001a*/ 	.short	0x0280


	//----- nvinfo : EIATTR_KPARAM_INFO
	.align		4
        /*001c*/ 	.byte	0x04, 0x17
        /*001e*/ 	.short	(.L_206 - .L_205)
.L_205:
        /*0020*/ 	.word	0x00000000
        /*0024*/ 	.short	0x0000
        /*0026*/ 	.short	0x0000
        /*0028*/ 	.byte	0x00, 0xf0, 0x01, 0x0a


	//----- nvinfo : EIATTR_MAXREG_COUNT
	.align		4
.L_206:
        /*002c*/ 	.byte	0x03, 0x1b
        /*002e*/ 	.short	0x00ff


	//----- nvinfo : EIATTR_NUM_BARRIERS
	.align		4
        /*0030*/ 	.byte	0x02, 0x4c
        /*0032*/ 	.byte	0x01
	.zero		1


	//----- nvinfo : EIATTR_ANNOTATIONS
	.align		4
        /*0034*/ 	.byte	0x04, 0x55
        /*0036*/ 	.short	(.L_208 - .L_207)


	//   ....[0]....
.L_207:
        /* <DEDUP_REMOVED lines=43> */
        /*02dc*/ 	.byte	0x80, 0x81, 0x00, 0x00, 0x01, 0x00, 0x00, 0x00, 0x90, 0x81, 0x00, 0x00


	//----- nvinfo : EIATTR_MERCURY_ISA_VERSION
	.align		4
.L_208:
        /*02e8*/ 	.byte	0x03, 0x5f
        /*02ea*/ 	.short	0x0000


	//----- nvinfo : EIATTR_EXIT_INSTR_OFFSETS
	.align		4
        /*02ec*/ 	.byte	0x04, 0x1c
        /*02ee*/ 	.short	(.L_210 - .L_209)


	//   ....[0]....
.L_209:
        /*02f0*/ 	.word	0x000000a0


	//   ....[1]....
        /*02f4*/ 	.word	0x00009590


	//----- nvinfo : EIATTR_CTAIDZ_USED
	.align		4
.L_210:
        /*02f8*/ 	.byte	0x01, 0x04
	.zero		2


	//----- nvinfo : EIATTR_CRS_STACK_SIZE
	.align		4
        /*02fc*/ 	.byte	0x04, 0x1e
        /*02fe*/ 	.short	(.L_212 - .L_211)
.L_211:
        /*0300*/ 	.word	0x00000000
.L_212:


//--------------------- .nv.info._ZN5flash27flash_bwd_convert_dq_kernelI23Flash_bwd_kernel_traitsILi96ELi64ELi128ELi8ELi2ELi4ELi4ELb1ELb0EN7cutlass6half_tE19Flash_kernel_traitsILi96ELi64ELi128ELi8ES3_EEEEvNS_16Flash_bwd_paramsEi --------------------------
	.section	.nv.info._ZN5flash27flash_bwd_convert_dq_kernelI23Flash_bwd_kernel_traitsILi96ELi64ELi128ELi8ELi2ELi4ELi4ELb1ELb0EN7cutlass6half_tE19Flash_kernel_traitsILi96ELi64ELi128ELi8ES3_EEEEvNS_16Flash_bwd_paramsEi,"",@"SHT_CUDA_INFO"
	.sectionflags	@""
	.align	4


	//----- nvinfo : EIATTR_CUDA_API_VERSION
	.align		4
        /*0000*/ 	.byte	0x04, 0x37
        /*0002*/ 	.short	(.L_214 - .L_213)
.L_213:
        /*0004*/ 	.word	0x00000082


	//----- nvinfo : EIATTR_SW2861232_WAR
	.align		4
.L_214:
        /*0008*/ 	.byte	0x01, 0x35
	.zero		2


	//----- nvinfo : EIATTR_PARAM_CBANK
	.align		4
        /*000c*/ 	.byte	0x04, 0x0a
        /*000e*/ 	.short	(.L_216 - .L_215)
	.align		4
.L_215:
        /*0010*/ 	.word	index@(.nv.constant0._ZN5flash27flash_bwd_convert_dq_kernelI23Flash_bwd_kernel_traitsILi96ELi64ELi128ELi8ELi2ELi4ELi4ELb1ELb0EN7cutlass6half_tE19Flash_kernel_traitsILi96ELi64ELi128ELi8ES3_EEEEvNS_16Flash_bwd_paramsEi)
        /*0014*/ 	.short	0x0160
        /*0016*/ 	.short	0x0284


	//----- nvinfo : EIATTR_CBANK_PARAM_SIZE
	.align		4
.L_216:
        /*0018*/ 	.byte	0x03, 0x19
        /*001a*/ 	.short	0x0284


	//----- nvinfo : EIATTR_KPARAM_INFO
	.align		4
        /*001c*/ 	.byte	0x04, 0x17
        /*001e*/ 	.short	(.L_218 - .L_217)
.L_217:
        /*0020*/ 	.word	0x00000000
        /*0024*/ 	.short	0x0001
        /*0026*/ 	.short	0x0280
        /*0028*/ 	.byte	0x00, 0xf0, 0x11, 0x00


	//----- nvinfo : EIATTR_KPARAM_INFO
	.align		4
.L_218:
        /*002c*/ 	.byte	0x04, 0x17
        /*002e*/ 	.short	(.L_220 - .L_219)
.L_219:
        /*0030*/ 	.word	0x00000000
        /*0034*/ 	.short	0x0000
        /*0036*/ 	.short	0x0000
        /*0038*/ 	.byte	0x00, 0xf0, 0x01, 0x0a


	//----- nvinfo : EIATTR_MAXREG_COUNT
	.align		4
.L_220:
        /*003c*/ 	.byte	0x03, 0x1b
        /*003e*/ 	.short	0x00ff


	//----- nvinfo : EIATTR_NUM_BARRIERS
	.align		4
        /*0040*/ 	.byte	0x02, 0x4c
        /*0042*/ 	.byte	0x01
	.zero		1


	//----- nvinfo : EIATTR_MERCURY_ISA_VERSION
	.align		4
        /*0044*/ 	.byte	0x03, 0x5f
        /*0046*/ 	.short	0x0000


	//----- nvinfo : EIATTR_EXIT_INSTR_OFFSETS
	.align		4
        /*0048*/ 	.byte	0x04, 0x1c
        /*004a*/ 	.short	(.L_222 - .L_221)


	//   ....[0]....
.L_221:
        /*004c*/ 	.word	0x00000170


	//   ....[1]....
        /*0050*/ 	.word	0x000014f0


	//   ....[2]....
        /*0054*/ 	.word	0x00001710


	//   ....[3]....
        /*0058*/ 	.word	0x00001740


	//----- nvinfo : EIATTR_CTAIDZ_USED
	.align		4
.L_222:
        /*005c*/ 	.byte	0x01, 0x04
	.zero		2


//--------------------- .nv.info._ZN5flash44flash_bwd_dq_dk_dv_loop_seqk_parallel_kernelI23Flash_bwd_kernel_traitsILi96ELi64ELi128ELi8ELi2ELi4ELi4ELb1ELb0EN7cutlass6half_tE19Flash_kernel_traitsILi96ELi64ELi128ELi8ES3_EELb1ELb1ELb0ELb0ELb0ELb0ELb0EEEvNS_16Flash_bwd_paramsE --------------------------
	.section	.nv.info._ZN5flash44flash_bwd_dq_dk_dv_loop_seqk_parallel_kernelI23Flash_bwd_kernel_traitsILi96ELi64ELi128ELi8ELi2ELi4ELi4ELb1ELb0EN7cutlass6half_tE19Flash_kernel_traitsILi96ELi64ELi128ELi8ES3_EELb1ELb1ELb0ELb0ELb0ELb0ELb0EEEvNS_16Flash_bwd_paramsE,"",@"SHT_CUDA_INFO"
	.sectionflags	@""
	.align	4


	//----- nvinfo : EIATTR_CUDA_API_VERSION
	.align		4
        /*0000*/ 	.byte	0x04, 0x37
        /*0002*/ 	.short	(.L_224 - .L_223)
.L_223:
        /*0004*/ 	.word	0x00000082


	//----- nvinfo : EIATTR_SW2861232_WAR
	.align		4
.L_224:
        /*0008*/ 	.byte	0x01, 0x35
	.zero		2


	//----- nvinfo : EIATTR_PARAM_CBANK
	.align		4
        /*000c*/ 	.byte	0x04, 0x0a
        /*000e*/ 	.short	(.L_226 - .L_225)
	.align		4
.L_225:
        /*0010*/ 	.word	index@(.nv.constant0._ZN5flash44flash_bwd_dq_dk_dv_loop_seqk_parallel_kernelI23Flash_bwd_kernel_traitsILi96ELi64ELi128ELi8ELi2ELi4ELi4ELb1ELb0EN7cutlass6half_tE19Flash_kernel_traitsILi96ELi64ELi128ELi8ES3_EELb1ELb1ELb0ELb0ELb0ELb0ELb0EEEvNS_16Flash_bwd_paramsE)
        /*0014*/ 	.short	0x0160
        /*0016*/ 	.short	0x0280


	//----- nvinfo : EIATTR_CBANK_PARAM_SIZE
	.align		4
.L_226:
        /*0018*/ 	.byte	0x03, 0x19
        /*001a*/ 	.short	0x0280


	//----- nvinfo : EIATTR_KPARAM_INFO
	.align		4
        /*001c*/ 	.byte	0x04, 0x17
        /*001e*/ 	.short	(.L_228 - .L_227)
.L_227:
        /*0020*/ 	.word	0x00000000
        /*0024*/ 	.short	0x0000
        /*0026*/ 	.short	0x0000
        /*0028*/ 	.byte	0x00, 0xf0, 0x01, 0x0a


	//----- nvinfo : EIATTR_MAXREG_COUNT
	.align		4
.L_228:
        /*002c*/ 	.byte	0x03, 0x1b
        /*002e*/ 	.short	0x00ff


	//----- nvinfo : EIATTR_NUM_BARRIERS
	.align		4
        /*0030*/ 	.byte	0x02, 0x4c
        /*0032*/ 	.byte	0x01
	.zero		1


	//----- nvinfo : EIATTR_ANNOTATIONS
	.align		4
        /*0034*/ 	.byte	0x04, 0x55
        /*0036*/ 	.short	(.L_230 - .L_229)


	//   ....[0]....
.L_229:
        /* <DEDUP_REMOVED lines=27> */


	//----- nvinfo : EIATTR_MERCURY_ISA_VERSION
	.align		4
.L_230:
        /*01d0*/ 	.byte	0x03, 0x5f
        /*01d2*/ 	.short	0x0000


	//----- nvinfo : EIATTR_EXIT_INSTR_OFFSETS
	.align		4
        /*01d4*/ 	.byte	0x04, 0x1c
        /*01d6*/ 	.short	(.L_232 - .L_231)


	//   ....[0]....
.L_231:
        /*01d8*/ 	.word	0x000000a0


	//   ....[1]....
        /*01dc*/ 	.word	0x0000a2c0


	//----- nvinfo : EIATTR_CTAIDZ_USED
	.align		4
.L_232:
        /*01e0*/ 	.byte	0x01, 0x04
	.zero		2


	//----- nvinfo : EIATTR_CRS_STACK_SIZE
	.align		4
        /*01e4*/ 	.byte	0x04, 0x1e
        /*01e6*/ 	.short	(.L_234 - .L_233)
.L_233:
        /*01e8*/ 	.word	0x00000000
.L_234:


//--------------------- .nv.info._ZN5flash44flash_bwd_dq_dk_dv_loop_seqk_parallel_kernelI23Flash_bwd_kernel_traitsILi96ELi64ELi128ELi8ELi2ELi4ELi4ELb1ELb0EN7cutlass6half_tE19Flash_kernel_traitsILi96ELi64ELi128ELi8ES3_EELb0ELb1ELb0ELb0ELb0ELb0ELb1EEEvNS_16Flash_bwd_paramsE --------------------------
	.section	.nv.info._ZN5flash44flash_bwd_dq_dk_dv_loop_seqk_parallel_kernelI23Flash_bwd_kernel_traitsILi96ELi64ELi128ELi8ELi2ELi4ELi4ELb1ELb0EN7cutlass6half_tE19Flash_kernel_traitsILi96ELi64ELi128ELi8ES3_EELb0ELb1ELb0ELb0ELb0ELb0ELb1EEEvNS_16Flash_bwd_paramsE,"",@"SHT_CUDA_INFO"
	.sectionflags	@""
	.align	4


	//----- nvinfo : EIATTR_CUDA_API_VERSION
	.align		4
        /*0000*/ 	.byte	0x04, 0x37
        /*0002*/ 	.short	(.L_236 - .L_235)
.L_235:
        /*0004*/ 	.word	0x00000082


	//----- nvinfo : EIATTR_SW2861232_WAR
	.align		4
.L_236:
        /*0008*/ 	.byte	0x01, 0x35
	.zero		2


	//----- nvinfo : EIATTR_PARAM_CBANK
	.align		4
        /*000c*/ 	.byte	0x04, 0x0a
        /*000e*/ 	.short	(.L_238 - .L_237)
	.align		4
.L_237:
        /*0010*/ 	.word	index@(.nv.constant0._ZN5flash44flash_bwd_dq_dk_dv_loop_seqk_parallel_kernelI23Flash_bwd_kernel_traitsILi96ELi64ELi128ELi8ELi2ELi4ELi4ELb1ELb0EN7cutlass6half_tE19Flash_kernel_traitsILi96ELi64ELi128ELi8ES3_EELb0ELb1ELb0ELb0ELb0ELb0ELb1EEEvNS_16Flash_bwd_paramsE)
        /*0014*/ 	.short	0x0160
        /*0016*/ 	.short	0x0280


	//----- nvinfo : EIATTR_CBANK_PARAM_SIZE
	.align		4
.L_238:
        /*0018*/ 	.byte	0x03, 0x19
        /*001a*/ 	.short	0x0280


	//----- nvinfo : EIATTR_KPARAM_INFO
	.align		4
        /*001c*/ 	.byte	0x04, 0x17
        /*001e*/ 	.short	(.L_240 - .L_239)
.L_239:
        /*0020*/ 	.word	0x00000000
        /*0024*/ 	.short	0x0000
        /*0026*/ 	.short	0x0000
        /*0028*/ 	.byte	0x00, 0xf0, 0x01, 0x0a


	//----- nvinfo : EIATTR_MAXREG_COUNT
	.align		4
.L_240:
        /*002c*/ 	.byte	0x03, 0x1b
        /*002e*/ 	.short	0x00ff


	//----- nvinfo : EIATTR_NUM_BARRIERS
	.align		4
        /*0030*/ 	.byte	0x02, 0x4c
        /*0032*/ 	.byte	0x01
	.zero		1


	//----- nvinfo : EIATTR_ANNOTATIONS
	.align		4
        /*0034*/ 	.byte	0x04, 0x55
        /*0036*/ 	.short	(.L_242 - .L_241)


	//   ....[0]....
.L_241:
        /* <DEDUP_REMOVED lines=62> */


	//----- nvinfo : EIATTR_MERCURY_ISA_VERSION
	.align		4
.L_242:
        /*0400*/ 	.byte	0x03, 0x5f
        /*0402*/ 	.short	0x0000


	//----- nvinfo : EIATTR_EXIT_INSTR_OFFSETS
	.align		4
        /*0404*/ 	.byte	0x04, 0x1c
        /*0406*/ 	.short	(.L_244 - .L_243)


	//   ....[0]....
.L_243:
        /*0408*/ 	.word	0x000000a0


	//   ....[1]....
        /*040c*/ 	.word	0x00009f40


	//----- nvinfo : EIATTR_CTAIDZ_USED
	.align		4
.L_244:
        /*0410*/ 	.byte	0x01, 0x04
	.zero		2


	//----- nvinfo : EIATTR_CRS_STACK_SIZE
	.align		4
        /*0414*/ 	.byte	0x04, 0x1e
        /*0416*/ 	.short	(.L_246 - .L_245)
.L_245:
        /*0418*/ 	.word	0x00000000
.L_246:


//--------------------- .nv.info._ZN5flash44flash_bwd_dq_dk_dv_loop_seqk_parallel_kernelI23Flash_bwd_kernel_traitsILi96ELi64ELi128ELi8ELi2ELi4ELi4ELb1ELb0EN7cutlass6half_tE19Flash_kernel_traitsILi96ELi64ELi128ELi8ES3_EELb1ELb1ELb0ELb0ELb1ELb1ELb0EEEvNS_16Flash_bwd_paramsE --------------------------
	.section	.nv.info._ZN5flash44flash_bwd_dq_dk_dv_loop_seqk_parallel_kernelI23Flash_bwd_kernel_traitsILi96ELi64ELi128ELi8ELi2ELi4ELi4ELb1ELb0EN7cutlass6half_tE19Flash_kernel_traitsILi96ELi64ELi128ELi8ES3_EELb1ELb1ELb0ELb0ELb1ELb1ELb0EEEvNS_16Flash_bwd_paramsE,"",@"SHT_CUDA_INFO"
	.sectionflags	@""
	.align	4


	//----- nvinfo : EIATTR_CUDA_API_VERSION
	.align		4
        /*0000*/ 	.byte	0x04, 0x37
        /*0002*/ 	.short	(.L_248 - .L_247)
.L_247:
        /*0004*/ 	.word	0x00000082


	//----- nvinfo : EIATTR_SW2861232_WAR
	.align		4
.L_248:
        /*0008*/ 	.byte	0x01, 0x35
	.zero		2


	//----- nvinfo : EIATTR_PARAM_CBANK
	.align		4
        /*000c*/ 	.byte	0x04, 0x0a
        /*000e*/ 	.short	(.L_250 - .L_249)
	.align		4
.L_249:
        /*0010*/ 	.word	index@(.nv.constant0._ZN5flash44flash_bwd_dq_dk_dv_loop_seqk_parallel_kernelI23Flash_bwd_kernel_traitsILi96ELi64ELi128ELi8ELi2ELi4ELi4ELb1ELb0EN7cutlass6half_tE19Flash_kernel_traitsILi96ELi64ELi128ELi8ES3_EELb1ELb1ELb0ELb0ELb1ELb1ELb0EEEvNS_16Flash_bwd_paramsE)
        /*0014*/ 	.short	0x0160
        /*0016*/ 	.short	0x0280


	//----- nvinfo : EIATTR_CBANK_PARAM_SIZE
	.align		4
.L_250:
        /*0018*/ 	.byte	0x03, 0x19
        /*001a*/ 	.short	0x0280


	//----- nvinfo : EIATTR_KPARAM_INFO
	.align		4
        /*001c*/ 	.byte	0x04, 0x17
        /*001e*/ 	.short	(.L_252 - .L_251)
.L_251:
        /*0020*/ 	.word	0x00000000
        /*0024*/ 	.short	0x0000
        /*0026*/ 	.short	0x0000
        /*0028*/ 	.byte	0x00, 0xf0, 0x01, 0x0a


	//----- nvinfo : EIATTR_MAXREG_COUNT
	.align		4
.L_252:
        /*002c*/ 	.byte	0x03, 0x1b
        /*002e*/ 	.short	0x00ff


	//----- nvinfo : EIATTR_NUM_BARRIERS
	.align		4
        /*0030*/ 	.byte	0x02, 0x4c
        /*0032*/ 	.byte	0x01
	.zero		1


	//----- nvinfo : EIATTR_ANNOTATIONS
	.align		4
        /*0034*/ 	.byte	0x04, 0x55
        /*0036*/ 	.short	(.L_254 - .L_253)


	//   ....[0]....
.L_253:
        /* <DEDUP_REMOVED lines=17> */


	//----- nvinfo : EIATTR_MERCURY_ISA_VERSION
	.align		4
.L_254:
        /*0130*/ 	.byte	0x03, 0x5f
        /*0132*/ 	.short	0x0000


	//----- nvinfo : EIATTR_EXIT_INSTR_OFFSETS
	.align		4
        /*0134*/ 	.byte	0x04, 0x1c
        /*0136*/ 	.short	(.L_256 - .L_255)


	//   ....[0]....
.L_255:
        /*0138*/ 	.word	0x000000a0


	//   ....[1]....
        /*013c*/ 	.word	0x00007d10


	//----- nvinfo : EIATTR_CTAIDZ_USED
	.align		4
.L_256:
        /*0140*/ 	.byte	0x01, 0x04
	.zero		2


//--------------------- .nv.info._ZN5flash44flash_bwd_dq_dk_dv_loop_seqk_parallel_kernelI23Flash_bwd_kernel_traitsILi96ELi64ELi128ELi8ELi2ELi4ELi4ELb1ELb0EN7cutlass6half_tE19Flash_kernel_traitsILi96ELi64ELi128ELi8ES3_EELb0ELb1ELb0ELb0ELb1ELb1ELb1EEEvNS_16Flash_bwd_paramsE --------------------------
	.section	.nv.info._ZN5flash44flash_bwd_dq_dk_dv_loop_seqk_parallel_kernelI23Flash_bwd_kernel_traitsILi96ELi64ELi128ELi8ELi2ELi4ELi4ELb1ELb0EN7cutlass6half_tE19Flash_kernel_traitsILi96ELi64ELi128ELi8ES3_EELb0ELb1ELb0ELb0ELb1ELb1ELb1EEEvNS_16Flash_bwd_paramsE,"",@"SHT_CUDA_INFO"
	.sectionflags	@""
	.align	4


	//----- nvinfo : EIATTR_CUDA_API_VERSION
	.align		4
        /*0000*/ 	.byte	0x04, 0x37
        /*0002*/ 	.short	(.L_258 - .L_257)
.L_257:
        /*0004*/ 	.word	0x00000082


	//----- nvinfo : EIATTR_SW2861232_WAR
	.align		4
.L_258:
        /*0008*/ 	.byte	0x01, 0x35
	.zero		2


	//----- nvinfo : EIATTR_PARAM_CBANK
	.align		4
        /*000c*/ 	.byte	0x04, 0x0a
        /*000e*/ 	.short	(.L_260 - .L_259)
	.align		4
.L_259:
        /*0010*/ 	.word	index@(.nv.constant0._ZN5flash44flash_bwd_dq_dk_dv_loop_seqk_parallel_kernelI23Flash_bwd_kernel_traitsILi96ELi64ELi128ELi8ELi2ELi4ELi4ELb1ELb0EN7cutlass6half_tE19Flash_kernel_traitsILi96ELi64ELi128ELi8ES3_EELb0ELb1ELb0ELb0ELb1ELb1ELb1EEEvNS_16Flash_bwd_paramsE)
        /*0014*/ 	.short	0x0160
        /*0016*/ 	.short	0x0280


	//----- nvinfo : EIATTR_CBANK_PARAM_SIZE
	.align		4
.L_260:
        /*0018*/ 	.byte	0x03, 0x19
        /*001a*/ 	.short	0x0280


	//----- nvinfo : EIATTR_KPARAM_INFO
	.align		4
        /*001c*/ 	.byte	0x04, 0x17
        /*001e*/ 	.short	(.L_262 - .L_261)
.L_261:
        /*0020*/ 	.word	0x00000000
        /*0024*/ 	.short	0x0000
        /*0026*/ 	.short	0x0000
        /*0028*/ 	.byte	0x00, 0xf0, 0x01, 0x0a


	//----- nvinfo : EIATTR_MAXREG_COUNT
	.align		4
.L_262:
        /*002c*/ 	.byte	0x03, 0x1b
        /*002e*/ 	.short	0x00ff


	//----- nvinfo : EIATTR_NUM_BARRIERS
	.align		4
        /*0030*/ 	.byte	0x02, 0x4c
        /*0032*/ 	.byte	0x01
	.zero		1


	//----- nvinfo : EIATTR_ANNOTATIONS
	.align		4
        /*0034*/ 	.byte	0x04, 0x55
        /*0036*/ 	.short	(.L_264 - .L_263)


	//   ....[0]....
.L_263:
        /* <DEDUP_REMOVED lines=52> */


	//----- nvinfo : EIATTR_MERCURY_ISA_VERSION
	.align		4
.L_264:
        /*0360*/ 	.byte	0x03, 0x5f
        /*0362*/ 	.short	0x0000


	//----- nvinfo : EIATTR_EXIT_INSTR_OFFSETS
	.align		4
        /*0364*/ 	.byte	0x04, 0x1c
        /*0366*/ 	.short	(.L_266 - .L_265)


	//   ....[0]....
.L_265:
        /*0368*/ 	.word	0x000000a0


	//   ....[1]....
        /*036c*/ 	.word	0x00007960


	//----- nvinfo : EIATTR_CTAIDZ_USED
	.align		4
.L_266:
        /*0370*/ 	.byte	0x01, 0x04
	.zero		2


//--------------------- .nv.info._ZN5flash44flash_bwd_dq_dk_dv_loop_seqk_parallel_kernelI23Flash_bwd_kernel_traitsILi96ELi64ELi128ELi8ELi2ELi4ELi4ELb1ELb0EN7cutlass6half_tE19Flash_kernel_traitsILi96ELi64ELi128ELi8ES3_EELb1ELb1ELb0ELb0ELb0ELb1ELb0EEEvNS_16Flash_bwd_paramsE --------------------------
	.section	.nv.info._ZN5flash44flash_bwd_dq_dk_dv_loop_seqk_parallel_kernelI23Flash_bwd_kernel_traitsILi96ELi64ELi128ELi8ELi2ELi4ELi4ELb1ELb0EN7cutlass6half_tE19Flash_kernel_traitsILi96ELi64ELi128ELi8ES3_EELb1ELb1ELb0ELb0ELb0ELb1ELb0EEEvNS_16Flash_bwd_paramsE,"",@"SHT_CUDA_INFO"
	.sectionflags	@""
	.align	4


	//----- nvinfo : EIATTR_CUDA_API_VERSION
	.align		4
        /*0000*/ 	.byte	0x04, 0x37
        /*0002*/ 	.short	(.L_268 - .L_267)
.L_267:
        /*0004*/ 	.word	0x00000082


	//----- nvinfo : EIATTR_SW2861232_WAR
	.align		4
.L_268:
        /*0008*/ 	.byte	0x01, 0x35
	.zero		2


	//----- nvinfo : EIATTR_PARAM_CBANK
	.align		4
        /*000c*/ 	.byte	0x04, 0x0a
        /*000e*/ 	.short	(.L_270 - .L_269)
	.align		4
.L_269:
        /*0010*/ 	.word	index@(.nv.constant0._ZN5flash44flash_bwd_dq_dk_dv_loop_seqk_parallel_kernelI23Flash_bwd_kernel_traitsILi96ELi64ELi128ELi8ELi2ELi4ELi4ELb1ELb0EN7cutlass6half_tE19Flash_kernel_traitsILi96ELi64ELi128ELi8ES3_EELb1ELb1ELb0ELb0ELb0ELb1ELb0EEEvNS_16Flash_bwd_paramsE)
        /*0014*/ 	.short	0x0160
        /*0016*/ 	.short	0x0280


	//----- nvinfo : EIATTR_CBANK_PARAM_SIZE
	.align		4
.L_270:
        /*0018*/ 	.byte	0x03, 0x19
        /*001a*/ 	.short	0x0280


	//----- nvinfo : EIATTR_KPARAM_INFO
	.align		4
        /*001c*/ 	.byte	0x04, 0x17
        /*001e*/ 	.short	(.L_272 - .L_271)
.L_271:
        /*0020*/ 	.word	0x00000000
        /*0024*/ 	.short	0x0000
        /*0026*/ 	.short	0x0000
        /*0028*/ 	.byte	0x00, 0xf0, 0x01, 0x0a


	//----- nvinfo : EIATTR_MAXREG_COUNT
	.align		4
.L_272:
        /*002c*/ 	.byte	0x03, 0x1b
        /*002e*/ 	.short	0x00ff


	//----- nvinfo : EIATTR_NUM_BARRIERS
	.align		4
        /*0030*/ 	.byte	0x02, 0x4c
        /*0032*/ 	.byte	0x01
	.zero		1


	//----- nvinfo : EIATTR_ANNOTATIONS
	.align		4
        /*0034*/ 	.byte	0x04, 0x55
        /*0036*/ 	.short	(.L_274 - .L_273)


	//   ....[0]....
.L_273:
        /* <DEDUP_REMOVED lines=16> */


	//----- nvinfo : EIATTR_MERCURY_ISA_VERSION
	.align		4
.L_274:
        /*0128*/ 	.byte	0x03, 0x5f
        /*012a*/ 	.short	0x0000


	//----- nvinfo : EIATTR_EXIT_INSTR_OFFSETS
	.align		4
        /*012c*/ 	.byte	0x04, 0x1c
        /*012e*/ 	.short	(.L_276 - .L_275)


	//   ....[0]....
.L_275:
        /*0130*/ 	.word	0x000000a0


	//   ....[1]....
        /*0134*/ 	.word	0x00009340


	//----- nvinfo : EIATTR_CTAIDZ_USED
	.align		4
.L_276:
        /*0138*/ 	.byte	0x01, 0x04
	.zero		2


	//----- nvinfo : EIATTR_CRS_STACK_SIZE
	.align		4
        /*013c*/ 	.byte	0x04, 0x1e
        /*013e*/ 	.short	(.L_278 - .L_277)
.L_277:
        /*0140*/ 	.word	0x00000000
.L_278:


//--------------------- .nv.info._ZN5flash44flash_bwd_dq_dk_dv_loop_seqk_parallel_kernelI23Flash_bwd_kernel_traitsILi96ELi64ELi128ELi8ELi2ELi4ELi4ELb1ELb0EN7cutlass6half_tE19Flash_kernel_traitsILi96ELi64ELi128ELi8ES3_EELb0ELb1ELb0ELb0ELb0ELb1ELb1EEEvNS_16Flash_bwd_paramsE --------------------------
	.section	.nv.info._ZN5flash44flash_bwd_dq_dk_dv_loop_seqk_parallel_kernelI23Flash_bwd_kernel_traitsILi96ELi64ELi128ELi8ELi2ELi4ELi4ELb1ELb0EN7cutlass6half_tE19Flash_kernel_traitsILi96ELi64ELi128ELi8ES3_EELb0ELb1ELb0ELb0ELb0ELb1ELb1EEEvNS_16Flash_bwd_paramsE,"",@"SHT_CUDA_INFO"
	.sectionflags	@""
	.align	4


	//----- nvinfo : EIATTR_CUDA_API_VERSION
	.align		4
        /*0000*/ 	.byte	0x04, 0x37
        /*0002*/ 	.short	(.L_280 - .L_279)
.L_279:
        /*0004*/ 	.word	0x00000082


	//----- nvinfo : EIATTR_SW2861232_WAR
	.align		4
.L_280:
        /*0008*/ 	.byte	0x01, 0x35
	.zero		2


	//----- nvinfo : EIATTR_PARAM_CBANK
	.align		4
        /*000c*/ 	.byte	0x04, 0x0a
        /*000e*/ 	.short	(.L_282 - .L_281)
	.align		4
.L_281:
        /*0010*/ 	.word	index@(.nv.constant0._ZN5flash44flash_bwd_dq_dk_dv_loop_seqk_parallel_kernelI23Flash_bwd_kernel_traitsILi96ELi64ELi128ELi8ELi2ELi4ELi4ELb1ELb0EN7cutlass6half_tE19Flash_kernel_traitsILi96ELi64ELi128ELi8ES3_EELb0ELb1ELb0ELb0ELb0ELb1ELb1EEEvNS_16Flash_bwd_paramsE)
        /*0014*/ 	.short	0x0160
        /*0016*/ 	.short	0x0280


	//----- nvinfo : EIATTR_CBANK_PARAM_SIZE
	.align		4
.L_282:
        /*0018*/ 	.byte	0x03, 0x19
        /*001a*/ 	.short	0x0280


	//----- nvinfo : EIATTR_KPARAM_INFO
	.align		4
        /*001c*/ 	.byte	0x04, 0x17
        /*001e*/ 	.short	(.L_284 - .L_283)
.L_283:
        /*0020*/ 	.word	0x00000000
        /*0024*/ 	.short	0x0000
        /*0026*/ 	.short	0x0000
        /*0028*/ 	.byte	0x00, 0xf0, 0x01, 0x0a


	//----- nvinfo : EIATTR_MAXREG_COUNT
	.align		4
.L_284:
        /*002c*/ 	.byte	0x03, 0x1b
        /*002e*/ 	.short	0x00ff


	//----- nvinfo : EIATTR_NUM_BARRIERS
	.align		4
        /*0030*/ 	.byte	0x02, 0x4c
        /*0032*/ 	.byte	0x01
	.zero		1


	//----- nvinfo : EIATTR_ANNOTATIONS
	.align		4
        /*0034*/ 	.byte	0x04, 0x55
        /*0036*/ 	.short	(.L_286 - .L_285)


	//   ....[0]....
.L_285:
        /* <DEDUP_REMOVED lines=51> */


	//----- nvinfo : EIATTR_MERCURY_ISA_VERSION
	.align		4
.L_286:
        /*0358*/ 	.byte	0x03, 0x5f
        /*035a*/ 	.short	0x0000


	//----- nvinfo : EIATTR_EXIT_INSTR_OFFSETS
	.align		4
        /*035c*/ 	.byte	0x04, 0x1c
        /*035e*/ 	.short	(.L_288 - .L_287)


	//   ....[0]....
.L_287:
        /*0360*/ 	.word	0x000000a0


	//   ....[1]....
        /*0364*/ 	.word	0x00009010


	//----- nvinfo : EIATTR_CTAIDZ_USED
	.align		4
.L_288:
        /*0368*/ 	.byte	0x01, 0x04
	.zero		2


	//----- nvinfo : EIATTR_CRS_STACK_SIZE
	.align		4
        /*036c*/ 	.byte	0x04, 0x1e
        /*036e*/ 	.short	(.L_290 - .L_289)
.L_289:
        /*0370*/ 	.word	0x00000000
.L_290:


//--------------------- .nv.info._ZN5flash44flash_bwd_dq_dk_dv_loop_seqk_parallel_kernelI23Flash_bwd_kernel_traitsILi96ELi64ELi128ELi8ELi2ELi4ELi4ELb1ELb0EN7cutlass6half_tE19Flash_kernel_traitsILi96ELi64ELi128ELi8ES3_EELb1ELb1ELb0ELb1ELb0ELb0ELb0EEEvNS_16Flash_bwd_paramsE --------------------------
	.section	.nv.info._ZN5flash44flash_bwd_dq_dk_dv_loop_seqk_parallel_kernelI23Flash_bwd_kernel_traitsILi96ELi64ELi128ELi8ELi2ELi4ELi4ELb1ELb0EN7cutlass6half_tE19Flash_kernel_traitsILi96ELi64ELi128ELi8ES3_EELb1ELb1ELb0ELb1ELb0ELb0ELb0EEEvNS_16Flash_bwd_paramsE,"",@"SHT_CUDA_INFO"
	.sectionflags	@""
	.align	4


	//----- nvinfo : EIATTR_CUDA_API_VERSION
	.align		4
        /*0000*/ 	.byte	0x04, 0x37
        /*0002*/ 	.short	(.L_292 - .L_291)
.L_291:
        /*0004*/ 	.word	0x00000082


	//----- nvinfo : EIATTR_SW2861232_WAR
	.align		4
.L_292:
        /*0008*/ 	.byte	0x01, 0x35
	.zero		2


	//----- nvinfo : EIATTR_PARAM_CBANK
	.align		4
        /*000c*/ 	.byte	0x04, 0x0a
        /*000e*/ 	.short	(.L_294 - .L_293)
	.align		4
.L_293:
        /*0010*/ 	.word	index@(.nv.constant0._ZN5flash44flash_bwd_dq_dk_dv_loop_seqk_parallel_kernelI23Flash_bwd_kernel_traitsILi96ELi64ELi128ELi8ELi2ELi4ELi4ELb1ELb0EN7cutlass6half_tE19Flash_kernel_traitsILi96ELi64ELi128ELi8ES3_EELb1ELb1ELb0ELb1ELb0ELb0ELb0EEEvNS_16Flash_bwd_paramsE)
        /*0014*/ 	.short	0x0160
        /*0016*/ 	.short	0x0280


	//----- nvinfo : EIATTR_CBANK_PARAM_SIZE
	.align		4
.L_294:
        /*0018*/ 	.byte	0x03, 0x19
        /*001a*/ 	.short	0x0280


	//----- nvinfo : EIATTR_KPARAM_INFO
	.align		4
        /*001c*/ 	.byte	0x04, 0x17
        /*001e*/ 	.short	(.L_296 - .L_295)
.L_295:
        /*0020*/ 	.word	0x00000000
        /*0024*/ 	.short	0x0000
        /*0026*/ 	.short	0x0000
        /*0028*/ 	.byte	0x00, 0xf0, 0x01, 0x0a


	//----- nvinfo : EIATTR_MAXREG_COUNT
	.align		4
.L_296:
        /*002c*/ 	.byte	0x03, 0x1b
        /*002e*/ 	.short	0x00ff


	//----- nvinfo : EIATTR_NUM_BARRIERS
	.align		4
        /*0030*/ 	.byte	0x02, 0x4c
        /*0032*/ 	.byte	0x01
	.zero		1


	//----- nvinfo : EIATTR_ANNOTATIONS
	.align		4
        /*0034*/ 	.byte	0x04, 0x55
        /*0036*/ 	.short	(.L_298 - .L_297)


	//   ....[0]....
.L_297:
        /* <DEDUP_REMOVED lines=40> */


	//----- nvinfo : EIATTR_MERCURY_ISA_VERSION
	.align		4
.L_298:
        /*02a8*/ 	.byte	0x03, 0x5f
        /*02aa*/ 	.short	0x0000


	//----- nvinfo : EIATTR_EXIT_INSTR_OFFSETS
	.align		4
        /*02ac*/ 	.byte	0x04, 0x1c
        /*02ae*/ 	.short	(.L_300 - .L_299)


	//   ....[0]....
.L_299:
        /*02b0*/ 	.word	0x000000a0


	//   ....[1]....
        /*02b4*/ 	.word	0x0000a8e0


	//----- nvinfo : EIATTR_CTAIDZ_USED
	.align		4
.L_300:
        /*02b8*/ 	.byte	0x01, 0x04
	.zero		2


	//----- nvinfo : EIATTR_CRS_STACK_SIZE
	.align		4
        /*02bc*/ 	.byte	0x04, 0x1e
        /*02be*/ 	.short	(.L_302 - .L_301)
.L_301:
        /*02c0*/ 	.word	0x00000000
.L_302:


//--------------------- .nv.info._ZN5flash44flash_bwd_dq_dk_dv_loop_seqk_parallel_kernelI23Flash_bwd_kernel_traitsILi96ELi64ELi128ELi8ELi2ELi4ELi4ELb1ELb0EN7cutlass6half_tE19Flash_kernel_traitsILi96ELi64ELi128ELi8ES3_EELb0ELb1ELb0ELb1ELb0ELb0ELb1EEEvNS_16Flash_bwd_paramsE --------------------------
	.section	.nv.info._ZN5flash44flash_bwd_dq_dk_dv_loop_seqk_parallel_kernelI23Flash_bwd_kernel_traitsILi96ELi64ELi128ELi8ELi2ELi4ELi4ELb1ELb0EN7cutlass6half_tE19Flash_kernel_traitsILi96ELi64ELi128ELi8ES3_EELb0ELb1ELb0ELb1ELb0ELb0ELb1EEEvNS_16Flash_bwd_paramsE,"",@"SHT_CUDA_INFO"
	.sectionflags	@""
	.align	4


	//----- nvinfo : EIATTR_CUDA_API_VERSION
	.align		4
        /*0000*/ 	.byte	0x04, 0x37
        /*0002*/ 	.short	(.L_304 - .L_303)
.L_303:
        /*0004*/ 	.word	0x00000082


	//----- nvinfo : EIATTR_SW2861232_WAR
	.align		4
.L_304:
        /*0008*/ 	.byte	0x01, 0x35
	.zero		2


	//----- nvinfo : EIATTR_PARAM_CBANK
	.align		4
        /*000c*/ 	.byte	0x04, 0x0a
        /*000e*/ 	.short	(.L_306 - .L_305)
	.align		4
.L_305:
        /*0010*/ 	.word	index@(.nv.constant0._ZN5flash44flash_bwd_dq_dk_dv_loop_seqk_parallel_kernelI23Flash_bwd_kernel_traitsILi96ELi64ELi128ELi8ELi2ELi4ELi4ELb1ELb0EN7cutlass6half_tE19Flash_kernel_traitsILi96ELi64ELi128ELi8ES3_EELb0ELb1ELb0ELb1ELb0ELb0ELb1EEEvNS_16Flash_bwd_paramsE)
        /*0014*/ 	.short	0x0160
        /*0016*/ 	.short	0x0280


	//----- nvinfo : EIATTR_CBANK_PARAM_SIZE
	.align		4
.L_306:
        /*0018*/ 	.byte	0x03, 0x19
        /*001a*/ 	.short	0x0280


	//----- nvinfo : EIATTR_KPARAM_INFO
	.align		4
        /*001c*/ 	.byte	0x04, 0x17
        /*001e*/ 	.short	(.L_308 - .L_307)
.L_307:
        /*0020*/ 	.word	0x00000000
        /*0024*/ 	.short	0x0000
        /*0026*/ 	.short	0x0000
        /*0028*/ 	.byte	0x00, 0xf0, 0x01, 0x0a


	//----- nvinfo : EIATTR_MAXREG_COUNT
	.align		4
.L_308:
        /*002c*/ 	.byte	0x03, 0x1b
        /*002e*/ 	.short	0x00ff


	//----- nvinfo : EIATTR_NUM_BARRIERS
	.align		4
        /*0030*/ 	.byte	0x02, 0x4c
        /*0032*/ 	.byte	0x01
	.zero		1


	//----- nvinfo : EIATTR_ANNOTATIONS
	.align		4
        /*0034*/ 	.byte	0x04, 0x55
        /*0036*/ 	.short	(.L_310 - .L_309)


	//   ....[0]....
.L_309:
        /* <DEDUP_REMOVED lines=62> */


	//----- nvinfo : EIATTR_MERCURY_ISA_VERSION
	.align		4
.L_310:
        /*0408*/ 	.byte	0x03, 0x5f
        /*040a*/ 	.short	0x0000


	//----- nvinfo : EIATTR_EXIT_INSTR_OFFSETS
	.align		4
        /*040c*/ 	.byte	0x04, 0x1c
        /*040e*/ 	.short	(.L_312 - .L_311)


	//   ....[0]....
.L_311:
        /*0410*/ 	.word	0x000000a0


	//   ....[1]....
        /*0414*/ 	.word	0x0000a170


	//----- nvinfo : EIATTR_CTAIDZ_USED
	.align		4
.L_312:
        /*0418*/ 	.byte	0x01, 0x04
	.zero		2


	//----- nvinfo : EIATTR_CRS_STACK_SIZE
	.align		4
        /*041c*/ 	.byte	0x04, 0x1e
        /*041e*/ 	.short	(.L_314 - .L_313)
.L_313:
        /*0420*/ 	.word	0x00000000
.L_314:


//--------------------- .nv.info._ZN5flash25flash_bwd_dot_do_o_kernelILb0E23Flash_bwd_kernel_traitsILi96ELi64ELi128ELi8ELi2ELi4ELi4ELb1ELb0EN7cutlass6half_tE19Flash_kernel_traitsILi96ELi64ELi128ELi8ES3_EEEEvNS_16Flash_bwd_paramsE --------------------------
	.section	.nv.info._ZN5flash25flash_bwd_dot_do_o_kernelILb0E23Flash_bwd_kernel_traitsILi96ELi64ELi128ELi8ELi2ELi4ELi4ELb1ELb0EN7cutlass6half_tE19Flash_kernel_traitsILi96ELi64ELi128ELi8ES3_EEEEvNS_16Flash_bwd_paramsE,"",@"SHT_CUDA_INFO"
	.sectionflags	@""
	.align	4


	//----- nvinfo : EIATTR_CUDA_API_VERSION
	.align		4
        /*0000*/ 	.byte	0x04, 0x37
        /*0002*/ 	.short	(.L_316 - .L_315)
.L_315:
        /*0004*/ 	.word	0x00000082


	//----- nvinfo : EIATTR_SW2861232_WAR
	.align		4
.L_316:
        /*0008*/ 	.byte	0x01, 0x35
	.zero		2


	//----- nvinfo : EIATTR_PARAM_CBANK
	.align		4
        /*000c*/ 	.byte	0x04, 0x0a
        /*000e*/ 	.short	(.L_318 - .L_317)
	.align		4
.L_317:
        /*0010*/ 	.word	index@(.nv.constant0._ZN5flash25flash_bwd_dot_do_o_kernelILb0E23Flash_bwd_kernel_traitsILi96ELi64ELi128ELi8ELi2ELi4ELi4ELb1ELb0EN7cutlass6half_tE19Flash_kernel_traitsILi96ELi64ELi128ELi8ES3_EEEEvNS_16Flash_bwd_paramsE)
        /*0014*/ 	.short	0x0160
        /*0016*/ 	.short	0x0280


	//----- nvinfo : EIATTR_CBANK_PARAM_SIZE
	.align		4
.L_318:
        /*0018*/ 	.byte	0x03, 0x19
        /*001a*/ 	.short	0x0280


	//----- nvinfo : EIATTR_KPARAM_INFO
	.align		4
        /*001c*/ 	.byte	0x04, 0x17
        /*001e*/ 	.short	(.L_320 - .L_319)
.L_319:
        /*0020*/ 	.word	0x00000000
        /*0024*/ 	.short	0x0000
        /*0026*/ 	.short	0x0000
        /*0028*/ 	.byte	0x00, 0xf0, 0x01, 0x0a


	//----- nvinfo : EIATTR_MAXREG_COUNT
	.align		4
.L_320:
        /*002c*/ 	.byte	0x03, 0x1b
        /*002e*/ 	.short	0x00ff


	//----- nvinfo : EIATTR_MERCURY_ISA_VERSION
	.align		4
        /*0030*/ 	.byte	0x03, 0x5f
        /*0032*/ 	.short	0x0000


	//----- nvinfo : EIATTR_COOP_GROUP_MASK_REGIDS
	.align		4
        /*0034*/ 	.byte	0x04, 0x29
        /*0036*/ 	.short	(.L_322 - .L_321)


	//   ....[0]....
.L_321:
        /*0038*/ 	.word	0xffffffff


	//   ....[1]....
        /*003c*/ 	.word	0xffffffff


	//----- nvinfo : EIATTR_COOP_GROUP_INSTR_OFFSETS
	.align		4
.L_322:
        /*0040*/ 	.byte	0x04, 0x28
        /*0042*/ 	.short	(.L_324 - .L_323)


	//   ....[0]....
.L_323:
        /*0044*/ 	.word	0x00000d30


	//   ....[1]....
        /*0048*/ 	.word	0x00000d50


	//----- nvinfo : EIATTR_EXIT_INSTR_OFFSETS
	.align		4
.L_324:
        /*004c*/ 	.byte	0x04, 0x1c
        /*004e*/ 	.short	(.L_326 - .L_325)


	//   ....[0]....
.L_325:
        /*0050*/ 	.word	0x000000f0


	//   ....[1]....
        /*0054*/ 	.word	0x00000d60


	//   ....[2]....
        /*0058*/ 	.word	0x00000de0


	//----- nvinfo : EIATTR_CTAIDZ_USED
	.align		4
.L_326:
        /*005c*/ 	.byte	0x01, 0x04
	.zero		2


	//----- nvinfo : EIATTR_CRS_STACK_SIZE
	.align		4
        /*0060*/ 	.byte	0x04, 0x1e
        /*0062*/ 	.short	(.L_328 - .L_327)
.L_327:
        /*0064*/ 	.word	0x00000000
.L_328:


//--------------------- .nv.info._ZN5flash25flash_bwd_dot_do_o_kernelILb1E23Flash_bwd_kernel_traitsILi96ELi64ELi128ELi8ELi2ELi4ELi4ELb1ELb0EN7cutlass6half_tE19Flash_kernel_traitsILi96ELi64ELi128ELi8ES3_EEEEvNS_16Flash_bwd_paramsE --------------------------
	.section	.nv.info._ZN5flash25flash_bwd_dot_do_o_kernelILb1E23Flash_bwd_kernel_traitsILi96ELi64ELi128ELi8ELi2ELi4ELi4ELb1ELb0EN7cutlass6half_tE19Flash_kernel_traitsILi96ELi64ELi128ELi8ES3_EEEEvNS_16Flash_bwd_paramsE,"",@"SHT_CUDA_INFO"
	.sectionflags	@""
	.align	4


	//----- nvinfo : EIATTR_CUDA_API_VERSION
	.align		4
        /*0000*/ 	.byte	0x04, 0x37
        /*0002*/ 	.short	(.L_330 - .L_329)
.L_329:
        /*0004*/ 	.word	0x00000082


	//----- nvinfo : EIATTR_SW2861232_WAR
	.align		4
.L_330:
        /*0008*/ 	.byte	0x01, 0x35
	.zero		2


	//----- nvinfo : EIATTR_PARAM_CBANK
	.align		4
        /*000c*/ 	.byte	0x04, 0x0a
        /*000e*/ 	.short	(.L_332 - .L_331)
	.align		4
.L_331:
        /*0010*/ 	.word	index@(.nv.constant0._ZN5flash25flash_bwd_dot_do_o_kernelILb1E23Flash_bwd_kernel_traitsILi96ELi64ELi128ELi8ELi2ELi4ELi4ELb1ELb0EN7cutlass6half_tE19Flash_kernel_traitsILi96ELi64ELi128ELi8ES3_EEEEvNS_16Flash_bwd_paramsE)
        /*0014*/ 	.short	0x0160
        /*0016*/ 	.short	0x0280


	//----- nvinfo : EIATTR_CBANK_PARAM_SIZE
	.align		4
.L_332:
        /*0018*/ 	.byte	0x03, 0x19
        /*001a*/ 	.short	0x0280


	//----- nvinfo : EIATTR_KPARAM_INFO
	.align		4
        /*001c*/ 	.byte	0x04, 0x17
        /*001e*/ 	.short	(.L_334 - .L_333)
.L_333:
        /*0020*/ 	.word	0x00000000
        /*0024*/ 	.short	0x0000
        /*0026*/ 	.short	0x0000
        /*0028*/ 	.byte	0x00, 0xf0, 0x01, 0x0a


	//----- nvinfo : EIATTR_MAXREG_COUNT
	.align		4
.L_334:
        /*002c*/ 	.byte	0x03, 0x1b
        /*002e*/ 	.short	0x00ff


	//----- nvinfo : EIATTR_MERCURY_ISA_VERSION
	.align		4
        /*0030*/ 	.byte	0x03, 0x5f
        /*0032*/ 	.short	0x0000


	//----- nvinfo : EIATTR_COOP_GROUP_MASK_REGIDS
	.align		4
        /*0034*/ 	.byte	0x04, 0x29
        /*0036*/ 	.short	(.L_336 - .L_335)


	//   ....[0]....
.L_335:
        /*0038*/ 	.word	0xffffffff


	//   ....[1]....
        /*003c*/ 	.word	0xffffffff


	//----- nvinfo : EIATTR_COOP_GROUP_INSTR_OFFSETS
	.align		4
.L_336:
        /*0040*/ 	.byte	0x04, 0x28
        /*0042*/ 	.short	(.L_338 - .L_337)


	//   ....[0]....
.L_337:
        /*0044*/ 	.word	0x00001030


	//   ....[1]....
        /*0048*/ 	.word	0x00001050


	//----- nvinfo : EIATTR_EXIT_INSTR_OFFSETS
	.align		4
.L_338:
        /*004c*/ 	.byte	0x04, 0x1c
        /*004e*/ 	.short	(.L_340 - .L_339)


	//   ....[0]....
.L_339:
        /*0050*/ 	.word	0x000000f0


	//   ....[1]....
        /*0054*/ 	.word	0x00001100


	//----- nvinfo : EIATTR_CTAIDZ_USED
	.align		4
.L_340:
        /*0058*/ 	.byte	0x01, 0x04
	.zero		2


	//----- nvinfo : EIATTR_CRS_STACK_SIZE
	.align		4
        /*005c*/ 	.byte	0x04, 0x1e
        /*005e*/ 	.short	(.L_342 - .L_341)
.L_341:
        /*0060*/ 	.word	0x00000000
.L_342:


//--------------------- .nv.info._ZN5flash27flash_bwd_convert_dq_kernelI23Flash_bwd_kernel_traitsILi96ELi64ELi128ELi8ELi2ELi4ELi4ELb0ELb0EN7cutlass6half_tE19Flash_kernel_traitsILi96ELi64ELi128ELi8ES3_EEEEvNS_16Flash_bwd_paramsEi --------------------------
	.section	.nv.info._ZN5flash27flash_bwd_convert_dq_kernelI23Flash_bwd_kernel_traitsILi96ELi64ELi128ELi8ELi2ELi4ELi4ELb0ELb0EN7cutlass6half_tE19Flash_kernel_traitsILi96ELi64ELi128ELi8ES3_EEEEvNS_16Flash_bwd_paramsEi,"",@"SHT_CUDA_INFO"
	.sectionflags	@""
	.align	4


	//----- nvinfo : EIATTR_CUDA_API_VERSION
	.align		4
        /*0000*/ 	.byte	0x04, 0x37
        /*0002*/ 	.short	(.L_344 - .L_343)
.L_343:
        /*0004*/ 	.word	0x00000082


	//----- nvinfo : EIATTR_SW2861232_WAR
	.align		4
.L_344:
        /*0008*/ 	.byte	0x01, 0x35
	.zero		2


	//----- nvinfo : EIATTR_PARAM_CBANK
	.align		4
        /*000c*/ 	.byte	0x04, 0x0a
        /*000e*/ 	.short	(.L_346 - .L_345)
	.align		4
.L_345:
        /*0010*/ 	.word	index@(.nv.constant0._ZN5flash27flash_bwd_convert_dq_kernelI23Flash_bwd_kernel_traitsILi96ELi64ELi128ELi8ELi2ELi4ELi4ELb0ELb0EN7cutlass6half_tE19Flash_kernel_traitsILi96ELi64ELi128ELi8ES3_EEEEvNS_16Flash_bwd_paramsEi)
        /*0014*/ 	.short	0x0160
        /*0016*/ 	.short	0x0284


	//----- nvinfo : EIATTR_CBANK_PARAM_SIZE
	.align		4
.L_346:
        /*0018*/ 	.byte	0x03, 0x19
        /*001a*/ 	.short	0x0284


	//----- nvinfo : EIATTR_KPARAM_INFO
	.align		4
        /*001c*/ 	.byte	0x04, 0x17
        /*001e*/ 	.short	(.L_348 - .L_347)
.L_347:
        /*0020*/ 	.word	0x00000000
        /*0024*/ 	.short	0x0001
        /*0026*/ 	.short	0x0280
        /*0028*/ 	.byte	0x00, 0xf0, 0x11, 0x00


	//----- nvinfo : EIATTR_KPARAM_INFO
	.align		4
.L_348:
        /*002c*/ 	.byte	0x04, 0x17
        /*002e*/ 	.short	(.L_350 - .L_349)
.L_349:
        /*0030*/ 	.word	0x00000000
        /*0034*/ 	.short	0x0000
        /*0036*/ 	.short	0x0000
        /*0038*/ 	.byte	0x00, 0xf0, 0x01, 0x0a


	//----- nvinfo : EIATTR_MAXREG_COUNT
	.align		4
.L_350:
        /*003c*/ 	.byte	0x03, 0x1b
        /*003e*/ 	.short	0x00ff


	//----- nvinfo : EIATTR_NUM_BARRIERS
	.align		4
        /*0040*/ 	.byte	0x02, 0x4c
        /*0042*/ 	.byte	0x01
	.zero		1


	//----- nvinfo : EIATTR_MERCURY_ISA_VERSION
	.align		4
        /*0044*/ 	.byte	0x03, 0x5f
        /*0046*/ 	.short	0x0000


	//----- nvinfo : EIATTR_EXIT_INSTR_OFFSETS
	.align		4
        /*0048*/ 	.byte	0x04, 0x1c
        /*004a*/ 	.short	(.L_352 - .L_351)


	//   ....[0]....
.L_351:
        /*004c*/ 	.word	0x00000170


	//   ....[1]....
        /*0050*/ 	.word	0x000014f0


	//   ....[2]....
        /*0054*/ 	.word	0x00001710


	//   ....[3]....
        /*0058*/ 	.word	0x00001740


	//----- nvinfo : EIATTR_CTAIDZ_USED
	.align		4
.L_352:
        /*005c*/ 	.byte	0x01, 0x04
	.zero		2


//--------------------- .nv.info._ZN5flash44flash_bwd_dq_dk_dv_loop_seqk_parallel_kernelI23Flash_bwd_kernel_traitsILi96ELi64ELi128ELi8ELi2ELi4ELi4ELb0ELb0EN7cutlass6half_tE19Flash_kernel_traitsILi96ELi64ELi128ELi8ES3_EELb1ELb1ELb0ELb0ELb0ELb0ELb0EEEvNS_16Flash_bwd_paramsE --------------------------
	.section	.nv.info._ZN5flash44flash_bwd_dq_dk_dv_loop_seqk_parallel_kernelI23Flash_bwd_kernel_traitsILi96ELi64ELi128ELi8ELi2ELi4ELi4ELb0ELb0EN7cutlass6half_tE19Flash_kernel_traitsILi96ELi64ELi128ELi8ES3_EELb1ELb1ELb0ELb0ELb0ELb0ELb0EEEvNS_16Flash_bwd_paramsE,"",@"SHT_CUDA_INFO"
	.sectionflags	@""
	.align	4


	//----- nvinfo : EIATTR_CUDA_API_VERSION
	.align		4
        /*0000*/ 	.byte	0x04, 0x37
        /*0002*/ 	.short	(.L_354 - .L_353)
.L_353:
        /*0004*/ 	.word	0x00000082


	//----- nvinfo : EIATTR_SW2861232_WAR
	.align		4
.L_354:
        /*0008*/ 	.byte	0x01, 0x35
	.zero		2


	//----- nvinfo : EIATTR_PARAM_CBANK
	.align		4
        /*000c*/ 	.byte	0x04, 0x0a
        /*000e*/ 	.short	(.L_356 - .L_355)
	.align		4
.L_355:
        /*0010*/ 	.word	index@(.nv.constant0._ZN5flash44flash_bwd_dq_dk_dv_loop_seqk_parallel_kernelI23Flash_bwd_kernel_traitsILi96ELi64ELi128ELi8ELi2ELi4ELi4ELb0ELb0EN7cutlass6half_tE19Flash_kernel_traitsILi96ELi64ELi128ELi8ES3_EELb1ELb1ELb0ELb0ELb0ELb0ELb0EEEvNS_16Flash_bwd_paramsE)
        /*0014*/ 	.short	0x0160
        /*0016*/ 	.short	0x0280


	//----- nvinfo : EIATTR_CBANK_PARAM_SIZE
	.align		4
.L_356:
        /*0018*/ 	.byte	0x03, 0x19
        /*001a*/ 	.short	0x0280


	//----- nvinfo : EIATTR_KPARAM_INFO
	.align		4
        /*001c*/ 	.byte	0x04, 0x17
        /*001e*/ 	.short	(.L_358 - .L_357)
.L_357:
        /*0020*/ 	.word	0x00000000
        /*0024*/ 	.short	0x0000
        /*0026*/ 	.short	0x0000
        /*0028*/ 	.byte	0x00, 0xf0, 0x01, 0x0a


	//----- nvinfo : EIATTR_MAXREG_COUNT
	.align		4
.L_358:
        /*002c*/ 	.byte	0x03, 0x1b
        /*002e*/ 	.short	0x00ff


	//----- nvinfo : EIATTR_NUM_BARRIERS
	.align		4
        /*0030*/ 	.byte	0x02, 0x4c
        /*0032*/ 	.byte	0x01
	.zero		1


	//----- nvinfo : EIATTR_ANNOTATIONS
	.align		4
        /*0034*/ 	.byte	0x04, 0x55
        /*0036*/ 	.short	(.L_360 - .L_359)


	//   ....[0]....
.L_359:
        /*0038*/ 	.word	0x00000001
        /*003c*/ 	.byte	0x70, 0x0c, 0x00, 0x00, 0x01, 0x00, 0x00, 0x00, 0x00, 0x80, 0x00, 0x00


	//----- nvinfo : EIATTR_MERCURY_ISA_VERSION
	.align		4
.L_360:
        /*0048*/ 	.byte	0x03, 0x5f
        /*004a*/ 	.short	0x0000


	//----- nvinfo : EIATTR_EXIT_INSTR_OFFSETS
	.align		4
        /*004c*/ 	.byte	0x04, 0x1c
        /*004e*/ 	.short	(.L_362 - .L_361)


	//   ....[0]....
.L_361:
        /*0050*/ 	.word	0x00000090


	//   ....[1]....
        /*0054*/ 	.word	0x000095c0


	//----- nvinfo : EIATTR_CTAIDZ_USED
	.align		4
.L_362:
        /*0058*/ 	.byte	0x01, 0x04
	.zero		2


	//----- nvinfo : EIATTR_CRS_STACK_SIZE
	.align		4
        /*005c*/ 	.byte	0x04, 0x1e
        /*005e*/ 	.short	(.L_364 - .L_363)
.L_363:
        /*0060*/ 	.word	0x00000000
.L_364:


//--------------------- .nv.info._ZN5flash44flash_bwd_dq_dk_dv_loop_seqk_parallel_kernelI23Flash_bwd_kernel_traitsILi96ELi64ELi128ELi8ELi2ELi4ELi4ELb0ELb0EN7cutlass6half_tE19Flash_kernel_traitsILi96ELi64ELi128ELi8ES3_EELb0ELb1ELb0ELb0ELb0ELb0ELb1EEEvNS_16Flash_bwd_paramsE --------------------------
	.section	.nv.info._ZN5flash44flash_bwd_dq_dk_dv_loop_seqk_parallel_kernelI23Flash_bwd_kernel_traitsILi96ELi64ELi128ELi8ELi2ELi4ELi4ELb0ELb0EN7cutlass6half_tE19Flash_kernel_traitsILi96ELi64ELi128ELi8ES3_EELb0ELb1ELb0ELb0ELb0ELb0ELb1EEEvNS_16Flash_bwd_paramsE,"",@"SHT_CUDA_INFO"
	.sectionflags	@""
	.align	4


	//----- nvinfo : EIATTR_CUDA_API_VERSION
	.align		4
        /*0000*/ 	.byte	0x04, 0x37
        /*0002*/ 	.short	(.L_366 - .L_365)
.L_365:
        /*0004*/ 	.word	0x00000082


	//----- nvinfo : EIATTR_SW2861232_WAR
	.align		4
.L_366:
        /*0008*/ 	.byte	0x01, 0x35
	.zero		2


	//----- nvinfo : EIATTR_PARAM_CBANK
	.align		4
        /*000c*/ 	.byte	0x04, 0x0a
        /*000e*/ 	.short	(.L_368 - .L_367)
	.align		4
.L_367:
        /*0010*/ 	.word	index@(.nv.constant0._ZN5flash44flash_bwd_dq_dk_dv_loop_seqk_parallel_kernelI23Flash_bwd_kernel_traitsILi96ELi64ELi128ELi8ELi2ELi4ELi4ELb0ELb0EN7cutlass6half_tE19Flash_kernel_traitsILi96ELi64ELi128ELi8ES3_EELb0ELb1ELb0ELb0ELb0ELb0ELb1EEEvNS_16Flash_bwd_paramsE)
        /*0014*/ 	.short	0x0160
        /*0016*/ 	.short	0x0280


	//----- nvinfo : EIATTR_CBANK_PARAM_SIZE
	.align		4
.L_368:
        /*0018*/ 	.byte	0x03, 0x19
        /*001a*/ 	.short	0x0280


	//----- nvinfo : EIATTR_KPARAM_INFO
	.align		4
        /*001c*/ 	.byte	0x04, 0x17
        /*001e*/ 	.short	(.L_370 - .L_369)
.L_369:
        /*0020*/ 	.word	0x00000000
        /*0024*/ 	.short	0x0000
        /*0026*/ 	.short	0x0000
        /*0028*/ 	.byte	0x00, 0xf0, 0x01, 0x0a


	//----- nvinfo : EIATTR_MAXREG_COUNT
	.align		4
.L_370:
        /*002c*/ 	.byte	0x03, 0x1b
        /*002e*/ 	.short	0x00ff


	//----- nvinfo : EIATTR_NUM_BARRIERS
	.align		4
        /*0030*/ 	.byte	0x02, 0x4c
        /*0032*/ 	.byte	0x01
	.zero		1


	//----- nvinfo : EIATTR_ANNOTATIONS
	.align		4
        /*0034*/ 	.byte	0x04, 0x55
        /*0036*/ 	.short	(.L_372 - .L_371)


	//   ....[0]....
.L_371:
        /* <DEDUP_REMOVED lines=9> */


	//----- nvinfo : EIATTR_MERCURY_ISA_VERSION
	.align		4
.L_372:
        /*00b0*/ 	.byte	0x03, 0x5f
        /*00b2*/ 	.short	0x0000


	//----- nvinfo : EIATTR_EXIT_INSTR_OFFSETS
	.align		4
        /*00b4*/ 	.byte	0x04, 0x1c
        /*00b6*/ 	.short	(.L_374 - .L_373)


	//   ....[0]....
.L_373:
        /*00b8*/ 	.word	0x000000a0


	//   ....[1]....
        /*00bc*/ 	.word	0x00009780


	//----- nvinfo : EIATTR_CTAIDZ_USED
	.align		4
.L_374:
        /*00c0*/ 	.byte	0x01, 0x04
	.zero		2


	//----- nvinfo : EIATTR_CRS_STACK_SIZE
	.align		4
        /*00c4*/ 	.byte	0x04, 0x1e
        /*00c6*/ 	.short	(.L_376 - .L_375)
.L_375:
        /*00c8*/ 	.word	0x00000000
.L_376:


//--------------------- .nv.info._ZN5flash44flash_bwd_dq_dk_dv_loop_seqk_parallel_kernelI23Flash_bwd_kernel_traitsILi96ELi64ELi128ELi8ELi2ELi4ELi4ELb0ELb0EN7cutlass6half_tE19Flash_kernel_traitsILi96ELi64ELi128ELi8ES3_EELb1ELb1ELb0ELb0ELb1ELb1ELb0EEEvNS_16Flash_bwd_paramsE --------------------------
	.section	.nv.info._ZN5flash44flash_bwd_dq_dk_dv_loop_seqk_parallel_kernelI23Flash_bwd_kernel_traitsILi96ELi64ELi128ELi8ELi2ELi4ELi4ELb0ELb0EN7cutlass6half_tE19Flash_kernel_traitsILi96ELi64ELi128ELi8ES3_EELb1ELb1ELb0ELb0ELb1ELb1ELb0EEEvNS_16Flash_bwd_paramsE,"",@"SHT_CUDA_INFO"
	.sectionflags	@""
	.align	4


	//----- nvinfo : EIATTR_CUDA_API_VERSION
	.align		4
        /*0000*/ 	.byte	0x04, 0x37
        /*0002*/ 	.short	(.L_378 - .L_377)
.L_377:
        /*0004*/ 	.word	0x00000082


	//----- nvinfo : EIATTR_SW2861232_WAR
	.align		4
.L_378:
        /*0008*/ 	.byte	0x01, 0x35
	.zero		2


	//----- nvinfo : EIATTR_PARAM_CBANK
	.align		4
        /*000c*/ 	.byte	0x04, 0x0a
        /*000e*/ 	.short	(.L_380 - .L_379)
	.align		4
.L_379:
        /*0010*/ 	.word	index@(.nv.constant0._ZN5flash44flash_bwd_dq_dk_dv_loop_seqk_parallel_kernelI23Flash_bwd_kernel_traitsILi96ELi64ELi128ELi8ELi2ELi4ELi4ELb0ELb0EN7cutlass6half_tE19Flash_kernel_traitsILi96ELi64ELi128ELi8ES3_EELb1ELb1ELb0ELb0ELb1ELb1ELb0EEEvNS_16Flash_bwd_paramsE)
        /*0014*/ 	.short	0x0160
        /*0016*/ 	.short	0x0280


	//----- nvinfo : EIATTR_CBANK_PARAM_SIZE
	.align		4
.L_380:
        /*0018*/ 	.byte	0x03, 0x19
        /*001a*/ 	.short	0x0280


	//----- nvinfo : EIATTR_KPARAM_INFO
	.align		4
        /*001c*/ 	.byte	0x04, 0x17
        /*001e*/ 	.short	(.L_382 - .L_381)
.L_381:
        /*0020*/ 	.word	0x00000000
        /*0024*/ 	.short	0x0000
        /*0026*/ 	.short	0x0000
        /*0028*/ 	.byte	0x00, 0xf0, 0x01, 0x0a


	//----- nvinfo : EIATTR_MAXREG_COUNT
	.align		4
.L_382:
        /*002c*/ 	.byte	0x03, 0x1b
        /*002e*/ 	.short	0x00ff


	//----- nvinfo : EIATTR_NUM_BARRIERS
	.align		4
        /*0030*/ 	.byte	0x02, 0x4c
        /*0032*/ 	.byte	0x01
	.zero		1


	//----- nvinfo : EIATTR_ANNOTATIONS
	.align		4
        /*0034*/ 	.byte	0x04, 0x55
        /*0036*/ 	.short	(.L_384 - .L_383)


	//   ....[0]....
.L_383:
        /*0038*/ 	.word	0x00000001
        /*003c*/ 	.byte	0x10, 0x05, 0x00, 0x00, 0x01, 0x00, 0x00, 0x00, 0x40, 0x05, 0x00, 0x00, 0x01, 0x00, 0x00, 0x00
        /*004c*/ 	.byte	0x20, 0x11, 0x00, 0x00, 0x01, 0x00, 0x00, 0x00, 0x30, 0x22, 0x00, 0x00


	//----- nvinfo : EIATTR_MERCURY_ISA_VERSION
	.align		4
.L_384:
        /*0058*/ 	.byte	0x03, 0x5f
        /*005a*/ 	.short	0x0000


	//----- nvinfo : EIATTR_EXIT_INSTR_OFFSETS
	.align		4
        /*005c*/ 	.byte	0x04, 0x1c
        /*005e*/ 	.short	(.L_386 - .L_385)


	//   ....[0]....
.L_385:
        /*0060*/ 	.word	0x00000090


	//   ....[1]....
        /*0064*/ 	.word	0x00007480


	//----- nvinfo : EIATTR_CTAIDZ_USED
	.align		4
.L_386:
        /*0068*/ 	.byte	0x01, 0x04
	.zero		2


//--------------------- .nv.info._ZN5flash44flash_bwd_dq_dk_dv_loop_seqk_parallel_kernelI23Flash_bwd_kernel_traitsILi96ELi64ELi128ELi8ELi2ELi4ELi4ELb0ELb0EN7cutlass6half_tE19Flash_kernel_traitsILi96ELi64ELi128ELi8ES3_EELb0ELb1ELb0ELb0ELb1ELb1ELb1EEEvNS_16Flash_bwd_paramsE --------------------------
	.section	.nv.info._ZN5flash44flash_bwd_dq_dk_dv_loop_seqk_parallel_kernelI23Flash_bwd_kernel_traitsILi96ELi64ELi128ELi8ELi2ELi4ELi4ELb0ELb0EN7cutlass6half_tE19Flash_kernel_traitsILi96ELi64ELi128ELi8ES3_EELb0ELb1ELb0ELb0ELb1ELb1ELb1EEEvNS_16Flash_bwd_paramsE,"",@"SHT_CUDA_INFO"
	.sectionflags	@""
	.align	4


	//----- nvinfo : EIATTR_CUDA_API_VERSION
	.align		4
        /*0000*/ 	.byte	0x04, 0x37
        /*0002*/ 	.short	(.L_388 - .L_387)
.L_387:
        /*0004*/ 	.word	0x00000082


	//----- nvinfo : EIATTR_SW2861232_WAR
	.align		4
.L_388:
        /*0008*/ 	.byte	0x01, 0x35
	.zero		2


	//----- nvinfo : EIATTR_PARAM_CBANK
	.align		4
        /*000c*/ 	.byte	0x04, 0x0a
        /*000e*/ 	.short	(.L_390 - .L_389)
	.align		4
.L_389:
        /*0010*/ 	.word	index@(.nv.constant0._ZN5flash44flash_bwd_dq_dk_dv_loop_seqk_parallel_kernelI23Flash_bwd_kernel_traitsILi96ELi64ELi128ELi8ELi2ELi4ELi4ELb0ELb0EN7cutlass6half_tE19Flash_kernel_traitsILi96ELi64ELi128ELi8ES3_EELb0ELb1ELb0ELb0ELb1ELb1ELb1EEEvNS_16Flash_bwd_paramsE)
        /*0014*/ 	.short	0x0160
        /*0016*/ 	.short	0x0280


	//----- nvinfo : EIATTR_CBANK_PARAM_SIZE
	.align		4
.L_390:
        /*0018*/ 	.byte	0x03, 0x19
        /*001a*/ 	.short	0x0280


	//----- nvinfo : EIATTR_KPARAM_INFO
	.align		4
        /*001c*/ 	.byte	0x04, 0x17
        /*001e*/ 	.short	(.L_392 - .L_391)
.L_391:
        /*0020*/ 	.word	0x00000000
        /*0024*/ 	.short	0x0000
        /*0026*/ 	.short	0x0000
        /*0028*/ 	.byte	0x00, 0xf0, 0x01, 0x0a


	//----- nvinfo : EIATTR_MAXREG_COUNT
	.align		4
.L_392:
        /*002c*/ 	.byte	0x03, 0x1b
        /*002e*/ 	.short	0x00ff


	//----- nvinfo : EIATTR_NUM_BARRIERS
	.align		4
        /*0030*/ 	.byte	0x02, 0x4c
        /*0032*/ 	.byte	0x01
	.zero		1


	//----- nvinfo : EIATTR_ANNOTATIONS
	.align		4
        /*0034*/ 	.byte	0x04, 0x55
        /*0036*/ 	.short	(.L_394 - .L_393)


	//   ....[0]....
.L_393:
        /*0038*/ 	.word	0x00000001
        /*003c*/ 	.byte	0x60, 0x05, 0x00, 0x00, 0x01, 0x00, 0x00, 0x00, 0xf0, 0x08, 0x00, 0x00, 0x01, 0x00, 0x00, 0x00
        /*004c*/ 	.byte	0x30, 0x0c, 0x00, 0x00, 0x01, 0x00, 0x00, 0x00, 0xc0, 0x0c, 0x00, 0x00, 0x01, 0x00, 0x00, 0x00
        /*005c*/ 	.byte	0xe0, 0x0c, 0x00, 0x00, 0x01, 0x00, 0x00, 0x00, 0xc0, 0x13, 0x00, 0x00, 0x01, 0x00, 0x00, 0x00
        /*006c*/ 	.byte	0xd0, 0x13, 0x00, 0x00, 0x01, 0x00, 0x00, 0x00, 0x30, 0x16, 0x00, 0x00, 0x01, 0x00, 0x00, 0x00
        /*007c*/ 	.byte	0x50, 0x16, 0x00, 0x00, 0x01, 0x00, 0x00, 0x00, 0x70, 0x24, 0x00, 0x00, 0x01, 0x00, 0x00, 0x00
        /*008c*/ 	.byte	0x80, 0x24, 0x00, 0x00, 0x01, 0x00, 0x00, 0x00, 0xe0, 0x53, 0x00, 0x00, 0x01, 0x00, 0x00, 0x00
        /*009c*/ 	.byte	0xe0, 0x62, 0x00, 0x00


	//----- nvinfo : EIATTR_MERCURY_ISA_VERSION
	.align		4
.L_394:
        /*00a0*/ 	.byte	0x03, 0x5f
        /*00a2*/ 	.short	0x0000


	//----- nvinfo : EIATTR_EXIT_INSTR_OFFSETS
	.align		4
        /*00a4*/ 	.byte	0x04, 0x1c
        /*00a6*/ 	.short	(.L_396 - .L_395)


	//   ....[0]....
.L_395:
        /*00a8*/ 	.word	0x000000a0


	//   ....[1]....
        /*00ac*/ 	.word	0x00007200


	//----- nvinfo : EIATTR_CTAIDZ_USED
	.align		4
.L_396:
        /*00b0*/ 	.byte	0x01, 0x04
	.zero		2


//--------------------- .nv.info._ZN5flash44flash_bwd_dq_dk_dv_loop_seqk_parallel_kernelI23Flash_bwd_kernel_traitsILi96ELi64ELi128ELi8ELi2ELi4ELi4ELb0ELb0EN7cutlass6half_tE19Flash_kernel_traitsILi96ELi64ELi128ELi8ES3_EELb1ELb1ELb0ELb0ELb0ELb1ELb0EEEvNS_16Flash_bwd_paramsE --------------------------
	.section	.nv.info._ZN5flash44flash_bwd_dq_dk_dv_loop_seqk_parallel_kernelI23Flash_bwd_kernel_traitsILi96ELi64ELi128ELi8ELi2ELi4ELi4ELb0ELb0EN7cutlass6half_tE19Flash_kernel_traitsILi96ELi64ELi128ELi8ES3_EELb1ELb1ELb0ELb0ELb0ELb1ELb0EEEvNS_16Flash_bwd_paramsE,"",@"SHT_CUDA_INFO"
	.sectionflags	@""
	.align	4


	//----- nvinfo : EIATTR_CUDA_API_VERSION
	.align		4
        /*0000*/ 	.byte	0x04, 0x37
        /*0002*/ 	.short	(.L_398 - .L_397)
.L_397:
        /*0004*/ 	.word	0x00000082


	//----- nvinfo : EIATTR_SW2861232_WAR
	.align		4
.L_398:
        /*0008*/ 	.byte	0x01, 0x35
	.zero		2


	//----- nvinfo : EIATTR_PARAM_CBANK
	.align		4
        /*000c*/ 	.byte	0x04, 0x0a
        /*000e*/ 	.short	(.L_400 - .L_399)
	.align		4
.L_399:
        /*0010*/ 	.word	index@(.nv.constant0._ZN5flash44flash_bwd_dq_dk_dv_loop_seqk_parallel_kernelI23Flash_bwd_kernel_traitsILi96ELi64ELi128ELi8ELi2ELi4ELi4ELb0ELb0EN7cutlass6half_tE19Flash_kernel_traitsILi96ELi64ELi128ELi8ES3_EELb1ELb1ELb0ELb0ELb0ELb1ELb0EEEvNS_16Flash_bwd_paramsE)
        /*0014*/ 	.short	0x0160
        /*0016*/ 	.short	0x0280


	//----- nvinfo : EIATTR_CBANK_PARAM_SIZE
	.align		4
.L_400:
        /*0018*/ 	.byte	0x03, 0x19
        /*001a*/ 	.short	0x0280


	//----- nvinfo : EIATTR_KPARAM_INFO
	.align		4
        /*001c*/ 	.byte	0x04, 0x17
        /*001e*/ 	.short	(.L_402 - .L_401)
.L_401:
        /*0020*/ 	.word	0x00000000
        /*0024*/ 	.short	0x0000
        /*0026*/ 	.short	0x0000
        /*0028*/ 	.byte	0x00, 0xf0, 0x01, 0x0a


	//----- nvinfo : EIATTR_MAXREG_COUNT
	.align		4
.L_402:
        /*002c*/ 	.byte	0x03, 0x1b
        /*002e*/ 	.short	0x00ff


	//----- nvinfo : EIATTR_NUM_BARRIERS
	.align		4
        /*0030*/ 	.byte	0x02, 0x4c
        /*0032*/ 	.byte	0x01
	.zero		1


	//----- nvinfo : EIATTR_MERCURY_ISA_VERSION
	.align		4
        /*0034*/ 	.byte	0x03, 0x5f
        /*0036*/ 	.short	0x0000


	//----- nvinfo : EIATTR_EXIT_INSTR_OFFSETS
	.align		4
        /*0038*/ 	.byte	0x04, 0x1c
        /*003a*/ 	.short	(.L_404 - .L_403)


	//   ....[0]....
.L_403:
        /*003c*/ 	.word	0x00000080


	//   ....[1]....
        /*0040*/ 	.word	0x00008760


	//----- nvinfo : EIATTR_CTAIDZ_USED
	.align		4
.L_404:
        /*0044*/ 	.byte	0x01, 0x04
	.zero		2


	//----- nvinfo : EIATTR_CRS_STACK_SIZE
	.align		4
        /*0048*/ 	.byte	0x04, 0x1e
        /*004a*/ 	.short	(.L_406 - .L_405)
.L_405:
        /*004c*/ 	.word	0x00000000
.L_406:


//--------------------- .nv.info._ZN5flash44flash_bwd_dq_dk_dv_loop_seqk_parallel_kernelI23Flash_bwd_kernel_traitsILi96ELi64ELi128ELi8ELi2ELi4ELi4ELb0ELb0EN7cutlass6half_tE19Flash_kernel_traitsILi96ELi64ELi128ELi8ES3_EELb0ELb1ELb0ELb0ELb0ELb1ELb1EEEvNS_16Flash_bwd_paramsE --------------------------
	.section	.nv.info._ZN5flash44flash_bwd_dq_dk_dv_loop_seqk_parallel_kernelI23Flash_bwd_kernel_traitsILi96ELi64ELi128ELi8ELi2ELi4ELi4ELb0ELb0EN7cutlass6half_tE19Flash_kernel_traitsILi96ELi64ELi128ELi8ES3_EELb0ELb1ELb0ELb0ELb0ELb1ELb1EEEvNS_16Flash_bwd_paramsE,"",@"SHT_CUDA_INFO"
	.sectionflags	@""
	.align	4


	//----- nvinfo : EIATTR_CUDA_API_VERSION
	.align		4
        /*0000*/ 	.byte	0x04, 0x37
        /*0002*/ 	.short	(.L_408 - .L_407)
.L_407:
        /*0004*/ 	.word	0x00000082


	//----- nvinfo : EIATTR_SW2861232_WAR
	.align		4
.L_408:
        /*0008*/ 	.byte	0x01, 0x35
	.zero		2


	//----- nvinfo : EIATTR_PARAM_CBANK
	.align		4
        /*000c*/ 	.byte	0x04, 0x0a
        /*000e*/ 	.short	(.L_410 - .L_409)
	.align		4
.L_409:
        /*0010*/ 	.word	index@(.nv.constant0._ZN5flash44flash_bwd_dq_dk_dv_loop_seqk_parallel_kernelI23Flash_bwd_kernel_traitsILi96ELi64ELi128ELi8ELi2ELi4ELi4ELb0ELb0EN7cutlass6half_tE19Flash_kernel_traitsILi96ELi64ELi128ELi8ES3_EELb0ELb1ELb0ELb0ELb0ELb1ELb1EEEvNS_16Flash_bwd_paramsE)
        /*0014*/ 	.short	0x0160
        /*0016*/ 	.short	0x0280


	//----- nvinfo : EIATTR_CBANK_PARAM_SIZE
	.align		4
.L_410:
        /*0018*/ 	.byte	0x03, 0x19
        /*001a*/ 	.short	0x0280


	//----- nvinfo : EIATTR_KPARAM_INFO
	.align		4
        /*001c*/ 	.byte	0x04, 0x17
        /*001e*/ 	.short	(.L_412 - .L_411)
.L_411:
        /*0020*/ 	.word	0x00000000
        /*0024*/ 	.short	0x0000
        /*0026*/ 	.short	0x0000
        /*0028*/ 	.byte	0x00, 0xf0, 0x01, 0x0a


	//----- nvinfo : EIATTR_MAXREG_COUNT
	.align		4
.L_412:
        /*002c*/ 	.byte	0x03, 0x1b
        /*002e*/ 	.short	0x00ff


	//----- nvinfo : EIATTR_NUM_BARRIERS
	.align		4
        /*0030*/ 	.byte	0x02, 0x4c
        /*0032*/ 	.byte	0x01
	.zero		1


	//----- nvinfo : EIATTR_ANNOTATIONS
	.align		4
        /*0034*/ 	.byte	0x04, 0x55
        /*0036*/ 	.short	(.L_414 - .L_413)


	//   ....[0]....
.L_413:
        /* <DEDUP_REMOVED lines=8> */


	//----- nvinfo : EIATTR_MERCURY_ISA_VERSION
	.align		4
.L_414:
        /*00a0*/ 	.byte	0x03, 0x5f
        /*00a2*/ 	.short	0x0000


	//----- nvinfo : EIATTR_EXIT_INSTR_OFFSETS
	.align		4
        /*00a4*/ 	.byte	0x04, 0x1c
        /*00a6*/ 	.short	(.L_416 - .L_415)


	//   ....[0]....
.L_415:
        /*00a8*/ 	.word	0x000000a0


	//   ....[1]....
        /*00ac*/ 	.word	0x000088d0


	//----- nvinfo : EIATTR_CTAIDZ_USED
	.align		4
.L_416:
        /*00b0*/ 	.byte	0x01, 0x04
	.zero		2


	//----- nvinfo : EIATTR_CRS_STACK_SIZE
	.align		4
        /*00b4*/ 	.byte	0x04, 0x1e
        /*00b6*/ 	.short	(.L_418 - .L_417)
.L_417:
        /*00b8*/ 	.word	0x00000000
.L_418:


//--------------------- .nv.info._ZN5flash44flash_bwd_dq_dk_dv_loop_seqk_parallel_kernelI23Flash_bwd_kernel_traitsILi96ELi64ELi128ELi8ELi2ELi4ELi4ELb0ELb0EN7cutlass6half_tE19Flash_kernel_traitsILi96ELi64ELi128ELi8ES3_EELb1ELb1ELb0ELb1ELb0ELb0ELb0EEEvNS_16Flash_bwd_paramsE --------------------------
	.section	.nv.info._ZN5flash44flash_bwd_dq_dk_dv_loop_seqk_parallel_kernelI23Flash_bwd_kernel_traitsILi96ELi64ELi128ELi8ELi2ELi4ELi4ELb0ELb0EN7cutlass6half_tE19Flash_kernel_traitsILi96ELi64ELi128ELi8ES3_EELb1ELb1ELb0ELb1ELb0ELb0ELb0EEEvNS_16Flash_bwd_paramsE,"",@"SHT_CUDA_INFO"
	.sectionflags	@""
	.align	4


	//----- nvinfo : EIATTR_CUDA_API_VERSION
	.align		4
        /*0000*/ 	.byte	0x04, 0x37
        /*0002*/ 	.short	(.L_420 - .L_419)
.L_419:
        /*0004*/ 	.word	0x00000082


	//----- nvinfo : EIATTR_SW2861232_WAR
	.align		4
.L_420:
        /*0008*/ 	.byte	0x01, 0x35
	.zero		2


	//----- nvinfo : EIATTR_PARAM_CBANK
	.align		4
        /*000c*/ 	.byte	0x04, 0x0a
        /*000e*/ 	.short	(.L_422 - .L_421)
	.align		4
.L_421:
        /*0010*/ 	.word	index@(.nv.constant0._ZN5flash44flash_bwd_dq_dk_dv_loop_seqk_parallel_kernelI23Flash_bwd_kernel_traitsILi96ELi64ELi128ELi8ELi2ELi4ELi4ELb0ELb0EN7cutlass6half_tE19Flash_kernel_traitsILi96ELi64ELi128ELi8ES3_EELb1ELb1ELb0ELb1ELb0ELb0ELb0EEEvNS_16Flash_bwd_paramsE)
        /*0014*/ 	.short	0x0160
        /*0016*/ 	.short	0x0280


	//----- nvinfo : EIATTR_CBANK_PARAM_SIZE
	.align		4
.L_422:
        /*0018*/ 	.byte	0x03, 0x19
        /*001a*/ 	.short	0x0280


	//----- nvinfo : EIATTR_KPARAM_INFO
	.align		4
        /*001c*/ 	.byte	0x04, 0x17
        /*001e*/ 	.short	(.L_424 - .L_423)
.L_423:
        /*0020*/ 	.word	0x00000000
        /*0024*/ 	.short	0x0000
        /*0026*/ 	.short	0x0000
        /*0028*/ 	.byte	0x00, 0xf0, 0x01, 0x0a


	//----- nvinfo : EIATTR_MAXREG_COUNT
	.align		4
.L_424:
        /*002c*/ 	.byte	0x03, 0x1b
        /*002e*/ 	.short	0x00ff


	//----- nvinfo : EIATTR_NUM_BARRIERS
	.align		4
        /*0030*/ 	.byte	0x02, 0x4c
        /*0032*/ 	.byte	0x01
	.zero		1


	//----- nvinfo : EIATTR_MERCURY_ISA_VERSION
	.align		4
        /*0034*/ 	.byte	0x03, 0x5f
        /*0036*/ 	.short	0x0000


	//----- nvinfo : EIATTR_EXIT_INSTR_OFFSETS
	.align		4
        /*0038*/ 	.byte	0x04, 0x1c
        /*003a*/ 	.short	(.L_426 - .L_425)


	//   ....[0]....
.L_425:
        /*003c*/ 	.word	0x00000090


	//   ....[1]....
        /*0040*/ 	.word	0x0000a050


	//----- nvinfo : EIATTR_CTAIDZ_USED
	.align		4
.L_426:
        /*0044*/ 	.byte	0x01, 0x04
	.zero		2


	//----- nvinfo : EIATTR_CRS_STACK_SIZE
	.align		4
        /*0048*/ 	.byte	0x04, 0x1e
        /*004a*/ 	.short	(.L_428 - .L_427)
.L_427:
        /*004c*/ 	.word	0x00000000
.L_428:


//--------------------- .nv.info._ZN5flash44flash_bwd_dq_dk_dv_loop_seqk_parallel_kernelI23Flash_bwd_kernel_traitsILi96ELi64ELi128ELi8ELi2ELi4ELi4ELb0ELb0EN7cutlass6half_tE19Flash_kernel_traitsILi96ELi64ELi128ELi8ES3_EELb0ELb1ELb0ELb1ELb0ELb0ELb1EEEvNS_16Flash_bwd_paramsE --------------------------
	.section	.nv.info._ZN5flash44flash_bwd_dq_dk_dv_loop_seqk_parallel_kernelI23Flash_bwd_kernel_traitsILi96ELi64ELi128ELi8ELi2ELi4ELi4ELb0ELb0EN7cutlass6half_tE19Flash_kernel_traitsILi96ELi64ELi128ELi8ES3_EELb0ELb1ELb0ELb1ELb0ELb0ELb1EEEvNS_16Flash_bwd_paramsE,"",@"SHT_CUDA_INFO"
	.sectionflags	@""
	.align	4


	//----- nvinfo : EIATTR_CUDA_API_VERSION
	.align		4
        /*0000*/ 	.byte	0x04, 0x37
        /*0002*/ 	.short	(.L_430 - .L_429)
.L_429:
        /*0004*/ 	.word	0x00000082


	//----- nvinfo : EIATTR_SW2861232_WAR
	.align		4
.L_430:
        /*0008*/ 	.byte	0x01, 0x35
	.zero		2


	//----- nvinfo : EIATTR_PARAM_CBANK
	.align		4
        /*000c*/ 	.byte	0x04, 0x0a
        /*000e*/ 	.short	(.L_432 - .L_431)
	.align		4
.L_431:
        /*0010*/ 	.word	index@(.nv.constant0._ZN5flash44flash_bwd_dq_dk_dv_loop_seqk_parallel_kernelI23Flash_bwd_kernel_traitsILi96ELi64ELi128ELi8ELi2ELi4ELi4ELb0ELb0EN7cutlass6half_tE19Flash_kernel_traitsILi96ELi64ELi128ELi8ES3_EELb0ELb1ELb0ELb1ELb0ELb0ELb1EEEvNS_16Flash_bwd_paramsE)
        /*0014*/ 	.short	0x0160
        /*0016*/ 	.short	0x0280


	//----- nvinfo : EIATTR_CBANK_PARAM_SIZE
	.align		4
.L_432:
        /*0018*/ 	.byte	0x03, 0x19
        /*001a*/ 	.short	0x0280


	//----- nvinfo : EIATTR_KPARAM_INFO
	.align		4
        /*001c*/ 	.byte	0x04, 0x17
        /*001e*/ 	.short	(.L_434 - .L_433)
.L_433:
        /*0020*/ 	.word	0x00000000
        /*0024*/ 	.short	0x0000
        /*0026*/ 	.short	0x0000
        /*0028*/ 	.byte	0x00, 0xf0, 0x01, 0x0a


	//----- nvinfo : EIATTR_MAXREG_COUNT
	.align		4
.L_434:
        /*002c*/ 	.byte	0x03, 0x1b
        /*002e*/ 	.short	0x00ff


	//----- nvinfo : EIATTR_NUM_BARRIERS
	.align		4
        /*0030*/ 	.byte	0x02, 0x4c
        /*0032*/ 	.byte	0x01
	.zero		1


	//----- nvinfo : EIATTR_ANNOTATIONS
	.align		4
        /*0034*/ 	.byte	0x04, 0x55
        /*0036*/ 	.short	(.L_436 - .L_435)


	//   ....[0]....
.L_435:
        /* <DEDUP_REMOVED lines=25> */


	//----- nvinfo : EIATTR_MERCURY_ISA_VERSION
	.align		4
.L_436:
        /*01b0*/ 	.byte	0x03, 0x5f
        /*01b2*/ 	.short	0x0000


	//----- nvinfo : EIATTR_EXIT_INSTR_OFFSETS
	.align		4
        /*01b4*/ 	.byte	0x04, 0x1c
        /*01b6*/ 	.short	(.L_438 - .L_437)


	//   ....[0]....
.L_437:
        /*01b8*/ 	.word	0x000000a0


	//   ....[1]....
        /*01bc*/ 	.word	0x00009c80


	//----- nvinfo : EIATTR_CTAIDZ_USED
	.align		4
.L_438:
        /*01c0*/ 	.byte	0x01, 0x04
	.zero		2


	//----- nvinfo : EIATTR_CRS_STACK_SIZE
	.align		4
        /*01c4*/ 	.byte	0x04, 0x1e
        /*01c6*/ 	.short	(.L_440 - .L_439)
.L_439:
        /*01c8*/ 	.word	0x00000000
.L_440:


//--------------------- .nv.info._ZN5flash25flash_bwd_dot_do_o_kernelILb0E23Flash_bwd_kernel_traitsILi96ELi64ELi128ELi8ELi2ELi4ELi4ELb0ELb0EN7cutlass6half_tE19Flash_kernel_traitsILi96ELi64ELi128ELi8ES3_EEEEvNS_16Flash_bwd_paramsE --------------------------
	.section	.nv.info._ZN5flash25flash_bwd_dot_do_o_kernelILb0E23Flash_bwd_kernel_traitsILi96ELi64ELi128ELi8ELi2ELi4ELi4ELb0ELb0EN7cutlass6half_tE19Flash_kernel_traitsILi96ELi64ELi128ELi8ES3_EEEEvNS_16Flash_bwd_paramsE,"",@"SHT_CUDA_INFO"
	.sectionflags	@""
	.align	4


	//----- nvinfo : EIATTR_CUDA_API_VERSION
	.align		4
        /*0000*/ 	.byte	0x04, 0x37
        /*0002*/ 	.short	(.L_442 - .L_441)
.L_441:
        /*0004*/ 	.word	0x00000082


	//----- nvinfo : EIATTR_SW2861232_WAR
	.align		4
.L_442:
        /*0008*/ 	.byte	0x01, 0x35
	.zero		2


	//----- nvinfo : EIATTR_PARAM_CBANK
	.align		4
        /*000c*/ 	.byte	0x04, 0x0a
        /*000e*/ 	.short	(.L_444 - .L_443)
	.align		4
.L_443:
        /*0010*/ 	.word	index@(.nv.constant0._ZN5flash25flash_bwd_dot_do_o_kernelILb0E23Flash_bwd_kernel_traitsILi96ELi64ELi128ELi8ELi2ELi4ELi4ELb0ELb0EN7cutlass6half_tE19Flash_kernel_traitsILi96ELi64ELi128ELi8ES3_EEEEvNS_16Flash_bwd_paramsE)
        /*0014*/ 	.short	0x0160
        /*0016*/ 	.short	0x0280


	//----- nvinfo : EIATTR_CBANK_PARAM_SIZE
	.align		4
.L_444:
        /*0018*/ 	.byte	0x03, 0x19
        /*001a*/ 	.short	0x0280


	//----- nvinfo : EIATTR_KPARAM_INFO
	.align		4
        /*001c*/ 	.byte	0x04, 0x17
        /*001e*/ 	.short	(.L_446 - .L_445)
.L_445:
        /*0020*/ 	.word	0x00000000
        /*0024*/ 	.short	0x0000
        /*0026*/ 	.short	0x0000
        /*0028*/ 	.byte	0x00, 0xf0, 0x01, 0x0a


	//----- nvinfo : EIATTR_MAXREG_COUNT
	.align		4
.L_446:
        /*002c*/ 	.byte	0x03, 0x1b
        /*002e*/ 	.short	0x00ff


	//----- nvinfo : EIATTR_MERCURY_ISA_VERSION
	.align		4
        /*0030*/ 	.byte	0x03, 0x5f
        /*0032*/ 	.short	0x0000


	//----- nvinfo : EIATTR_COOP_GROUP_MASK_REGIDS
	.align		4
        /*0034*/ 	.byte	0x04, 0x29
        /*0036*/ 	.short	(.L_448 - .L_447)


	//   ....[0]....
.L_447:
        /*0038*/ 	.word	0xffffffff


	//   ....[1]....
        /*003c*/ 	.word	0xffffffff


	//----- nvinfo : EIATTR_COOP_GROUP_INSTR_OFFSETS
	.align		4
.L_448:
        /*0040*/ 	.byte	0x04, 0x28
        /*0042*/ 	.short	(.L_450 - .L_449)


	//   ....[0]....
.L_449:
        /*0044*/ 	.word	0x00000d30


	//   ....[1]....
        /*0048*/ 	.word	0x00000d50


	//----- nvinfo : EIATTR_EXIT_INSTR_OFFSETS
	.align		4
.L_450:
        /*004c*/ 	.byte	0x04, 0x1c
        /*004e*/ 	.short	(.L_452 - .L_451)


	//   ....[0]....
.L_451:
        /*0050*/ 	.word	0x000000f0


	//   ....[1]....
        /*0054*/ 	.word	0x00000d60


	//   ....[2]....
        /*0058*/ 	.word	0x00000de0


	//----- nvinfo : EIATTR_CTAIDZ_USED
	.align		4
.L_452:
        /*005c*/ 	.byte	0x01, 0x04
	.zero		2


	//----- nvinfo : EIATTR_CRS_STACK_SIZE
	.align		4
        /*0060*/ 	.byte	0x04, 0x1e
        /*0062*/ 	.short	(.L_454 - .L_453)
.L_453:
        /*0064*/ 	.word	0x00000000
.L_454:


//--------------------- .nv.info._ZN5flash25flash_bwd_dot_do_o_kernelILb1E23Flash_bwd_kernel_traitsILi96ELi64ELi128ELi8ELi2ELi4ELi4ELb0ELb0EN7cutlass6half_tE19Flash_kernel_traitsILi96ELi64ELi128ELi8ES3_EEEEvNS_16Flash_bwd_paramsE --------------------------
	.section	.nv.info._ZN5flash25flash_bwd_dot_do_o_kernelILb1E23Flash_bwd_kernel_traitsILi96ELi64ELi128ELi8ELi2ELi4ELi4ELb0ELb0EN7cutlass6half_tE19Flash_kernel_traitsILi96ELi64ELi128ELi8ES3_EEEEvNS_16Flash_bwd_paramsE,"",@"SHT_CUDA_INFO"
	.sectionflags	@""
	.align	4


	//----- nvinfo : EIATTR_CUDA_API_VERSION
	.align		4
        /*0000*/ 	.byte	0x04, 0x37
        /*0002*/ 	.short	(.L_456 - .L_455)
.L_455:
        /*0004*/ 	.word	0x00000082


	//----- nvinfo : EIATTR_SW2861232_WAR
	.align		4
.L_456:
        /*0008*/ 	.byte	0x01, 0x35
	.zero		2


	//----- nvinfo : EIATTR_PARAM_CBANK
	.align		4
        /*000c*/ 	.byte	0x04, 0x0a
        /*000e*/ 	.short	(.L_458 - .L_457)
	.align		4
.L_457:
        /*0010*/ 	.word	index@(.nv.constant0._ZN5flash25flash_bwd_dot_do_o_kernelILb1E23Flash_bwd_kernel_traitsILi96ELi64ELi128ELi8ELi2ELi4ELi4ELb0ELb0EN7cutlass6half_tE19Flash_kernel_traitsILi96ELi64ELi128ELi8ES3_EEEEvNS_16Flash_bwd_paramsE)
        /*0014*/ 	.short	0x0160
        /*0016*/ 	.short	0x0280


	//----- nvinfo : EIATTR_CBANK_PARAM_SIZE
	.align		4
.L_458:
        /*0018*/ 	.byte	0x03, 0x19
        /*001a*/ 	.short	0x0280


	//----- nvinfo : EIATTR_KPARAM_INFO
	.align		4
        /*001c*/ 	.byte	0x04, 0x17
        /*001e*/ 	.short	(.L_460 - .L_459)
.L_459:
        /*0020*/ 	.word	0x00000000
        /*0024*/ 	.short	0x0000
        /*0026*/ 	.short	0x0000
        /*0028*/ 	.byte	0x00, 0xf0, 0x01, 0x0a


	//----- nvinfo : EIATTR_MAXREG_COUNT
	.align		4
.L_460:
        /*002c*/ 	.byte	0x03, 0x1b
        /*002e*/ 	.short	0x00ff


	//----- nvinfo : EIATTR_MERCURY_ISA_VERSION
	.align		4
        /*0030*/ 	.byte	0x03, 0x5f
        /*0032*/ 	.short	0x0000


	//----- nvinfo : EIATTR_COOP_GROUP_MASK_REGIDS
	.align		4
        /*0034*/ 	.byte	0x04, 0x29
        /*0036*/ 	.short	(.L_462 - .L_461)


	//   ....[0]....
.L_461:
        /*0038*/ 	.word	0xffffffff


	//   ....[1]....
        /*003c*/ 	.word	0xffffffff


	//----- nvinfo : EIATTR_COOP_GROUP_INSTR_OFFSETS
	.align		4
.L_462:
        /*0040*/ 	.byte	0x04, 0x28
        /*0042*/ 	.short	(.L_464 - .L_463)


	//   ....[0]....
.L_463:
        /*0044*/ 	.word	0x00001030


	//   ....[1]....
        /*0048*/ 	.word	0x00001050


	//----- nvinfo : EIATTR_EXIT_INSTR_OFFSETS
	.align		4
.L_464:
        /*004c*/ 	.byte	0x04, 0x1c
        /*004e*/ 	.short	(.L_466 - .L_465)


	//   ....[0]....
.L_465:
        /*0050*/ 	.word	0x000000f0


	//   ....[1]....
        /*0054*/ 	.word	0x00001100


	//----- nvinfo : EIATTR_CTAIDZ_USED
	.align		4
.L_466:
        /*0058*/ 	.byte	0x01, 0x04
	.zero		2


	//----- nvinfo : EIATTR_CRS_STACK_SIZE
	.align		4
        /*005c*/ 	.byte	0x04, 0x1e
        /*005e*/ 	.short	(.L_468 - .L_467)
.L_467:
        /*0060*/ 	.word	0x00000000
.L_468:


//--------------------- .nv.callgraph             --------------------------
	.section	.nv.callgraph,"",@"SHT_CUDA_CALLGRAPH"
	.align	4
	.sectionentsize	8
	.align		4
        /*0000*/ 	.word	0x00000000
	.align		4
        /*0004*/ 	.word	0xffffffff
	.align		4
        /*0008*/ 	.word	0x00000000
	.align		4
        /*000c*/ 	.word	0xfffffffe
	.align		4
        /*0010*/ 	.word	0x00000000
	.align		4
        /*0014*/ 	.word	0xfffffffd
	.align		4
        /*0018*/ 	.word	0x00000000
	.align		4
        /*001c*/ 	.word	0xfffffffc


//--------------------- .nv.rel.action            --------------------------
	.section	.nv.rel.action,"",@"SHT_CUDA_RELOCINFO"
	.align	8
	.sectionentsize	8
        /*0000*/ 	.byte	0x73, 0x00, 0x00, 0x00, 0x00, 0x00, 0x00, 0x00, 0x00, 0x00, 0x00, 0x11, 0x25, 0x00, 0x05, 0x36


//--------------------- .nv.constant4             --------------------------
	.section	.nv.constant4,"a",@progbits
	.align	8
	.align		8
.nv.constant4:
        /*0000*/ 	.dword	_ZN72_INTERNAL_63872949_36_flash_bwd_hdim96_fp16_causal_sm80_cu_93b96ec2_33044cuda3std3__45__cpo5beginE
	.align		8
        /*0008*/ 	.dword	_ZN72_INTERNAL_63872949_36_flash_bwd_hdim96_fp16_causal_sm80_cu_93b96ec2_33044cuda3std3__45__cpo3endE
	.align		8
        /*0010*/ 	.dword	_ZN72_INTERNAL_63872949_36_flash_bwd_hdim96_fp16_causal_sm80_cu_93b96ec2_33044cuda3std3__45__cpo6cbeginE
	.align		8
        /*0018*/ 	.dword	_ZN72_INTERNAL_63872949_36_flash_bwd_hdim96_fp16_causal_sm80_cu_93b96ec2_33044cuda3std3__45__cpo4cendE
	.align		8
        /*0020*/ 	.dword	_ZN72_INTERNAL_63872949_36_flash_bwd_hdim96_fp16_causal_sm80_cu_93b96ec2_33044cuda3std3__474_GLOBAL__N__63872949_36_flash_bwd_hdim96_fp16_causal_sm80_cu_93b96ec2_33046ignoreE
	.align		8
        /*0028*/ 	.dword	_ZN72_INTERNAL_63872949_36_flash_bwd_hdim96_fp16_causal_sm80_cu_93b96ec2_33044cuda3std3__419piecewise_constructE
	.align		8
        /*0030*/ 	.dword	_ZN72_INTERNAL_63872949_36_flash_bwd_hdim96_fp16_causal_sm80_cu_93b96ec2_33044cuda3std3__48in_placeE
	.align		8
        /*0038*/ 	.dword	_ZN72_INTERNAL_63872949_36_flash_bwd_hdim96_fp16_causal_sm80_cu_93b96ec2_33044cuda3std6ranges3__45__cpo4swapE
	.align		8
        /*0040*/ 	.dword	_ZN72_INTERNAL_63872949_36_flash_bwd_hdim96_fp16_causal_sm80_cu_93b96ec2_33044cuda3std6ranges3__45__cpo9iter_moveE
	.align		8
        /*0048*/ 	.dword	_ZN72_INTERNAL_63872949_36_flash_bwd_hdim96_fp16_causal_sm80_cu_93b96ec2_33044cute7productE
	.align		8
        /*0050*/ 	.dword	_ZN72_INTERNAL_63872949_36_flash_bwd_hdim96_fp16_causal_sm80_cu_93b96ec2_33044cute1_E


//--------------------- .nv.constant0._ZN5flash44flash_bwd_dq_dk_dv_loop_seqk_parallel_kernelI23Flash_bwd_kernel_traitsILi96ELi64ELi128ELi8ELi2ELi4ELi4ELb1ELb0EN7cutlass6half_tE19Flash_kernel_traitsILi96ELi64ELi128ELi8ES3_EELb0ELb1ELb0ELb0ELb0ELb0ELb0EEEvNS_16Flash_bwd_paramsE --------------------------
	.section	.nv.constant0._ZN5flash44flash_bwd_dq_dk_dv_loop_seqk_parallel_kernelI23Flash_bwd_kernel_traitsILi96ELi64ELi128ELi8ELi2ELi4ELi4ELb1ELb0EN7cutlass6half_tE19Flash_kernel_traitsILi96ELi64ELi128ELi8ES3_EELb0ELb1ELb0ELb0ELb0ELb0ELb0EEEvNS_16Flash_bwd_paramsE,"a",@progbits
	.sectionflags	@""
	.align	4
.nv.constant0._ZN5flash44flash_bwd_dq_dk_dv_loop_seqk_parallel_kernelI23Flash_bwd_kernel_traitsILi96ELi64ELi128ELi8ELi2ELi4ELi4ELb1ELb0EN7cutlass6half_tE19Flash_kernel_traitsILi96ELi64ELi128ELi8ES3_EELb0ELb1ELb0ELb0ELb0ELb0ELb0EEEvNS_16Flash_bwd_paramsE:
	.zero		992


//--------------------- .nv.constant0._ZN5flash44flash_bwd_dq_dk_dv_loop_seqk_parallel_kernelI23Flash_bwd_kernel_traitsILi96ELi64ELi128ELi8ELi2ELi4ELi4ELb1ELb0EN7cutlass6half_tE19Flash_kernel_traitsILi96ELi64ELi128ELi8ES3_EELb0ELb1ELb0ELb0ELb1ELb1ELb0EEEvNS_16Flash_bwd_paramsE --------------------------
	.section	.nv.constant0._ZN5flash44flash_bwd_dq_dk_dv_loop_seqk_parallel_kernelI23Flash_bwd_kernel_traitsILi96ELi64ELi128ELi8ELi2ELi4ELi4ELb1ELb0EN7cutlass6half_tE19Flash_kernel_traitsILi96ELi64ELi128ELi8ES3_EELb0ELb1ELb0ELb0ELb1ELb1ELb0EEEvNS_16Flash_bwd_paramsE,"a",@progbits
	.sectionflags	@""
	.align	4
.nv.constant0._ZN5flash44flash_bwd_dq_dk_dv_loop_seqk_parallel_kernelI23Flash_bwd_kernel_traitsILi96ELi64ELi128ELi8ELi2ELi4ELi4ELb1ELb0EN7cutlass6half_tE19Flash_kernel_traitsILi96ELi64ELi128ELi8ES3_EELb0ELb1ELb0ELb0ELb1ELb1ELb0EEEvNS_16Flash_bwd_paramsE:
	.zero		992


//--------------------- .nv.constant0._ZN5flash44flash_bwd_dq_dk_dv_loop_seqk_parallel_kernelI23Flash_bwd_kernel_traitsILi96ELi64ELi128ELi8ELi2ELi4ELi4ELb1ELb0EN7cutlass6half_tE19Flash_kernel_traitsILi96ELi64ELi128ELi8ES3_EELb0ELb1ELb0ELb0ELb0ELb1ELb0EEEvNS_16Flash_bwd_paramsE --------------------------
	.section	.nv.constant0._ZN5flash44flash_bwd_dq_dk_dv_loop_seqk_parallel_kernelI23Flash_bwd_kernel_traitsILi96ELi64ELi128ELi8ELi2ELi4ELi4ELb1ELb0EN7cutlass6half_tE19Flash_kernel_traitsILi96ELi64ELi128ELi8ES3_EELb0ELb1ELb0ELb0ELb0ELb1ELb0EEEvNS_16Flash_bwd_paramsE,"a",@progbits
	.sectionflags	@""
	.align	4
.nv.constant0._ZN5flash44flash_bwd_dq_dk_dv_loop_seqk_parallel_kernelI23Flash_bwd_kernel_traitsILi96ELi64ELi128ELi8ELi2ELi4ELi4ELb1ELb0EN7cutlass6half_tE19Flash_kernel_traitsILi96ELi64ELi128ELi8ES3_EELb0ELb1ELb0ELb0ELb0ELb1ELb0EEEvNS_16Flash_bwd_paramsE:
	.zero		992


//--------------------- .nv.constant0._ZN5flash44flash_bwd_dq_dk_dv_loop_seqk_parallel_kernelI23Flash_bwd_kernel_traitsILi96ELi64ELi128ELi8ELi2ELi4ELi4ELb1ELb0EN7cutlass6half_tE19Flash_kernel_traitsILi96ELi64ELi128ELi8ES3_EELb0ELb1ELb0ELb1ELb0ELb0ELb0EEEvNS_16Flash_bwd_paramsE --------------------------
	.section	.nv.constant0._ZN5flash44flash_bwd_dq_dk_dv_loop_seqk_parallel_kernelI23Flash_bwd_kernel_traitsILi96ELi64ELi128ELi8ELi2ELi4ELi4ELb1ELb0EN7cutlass6half_tE19Flash_kernel_traitsILi96ELi64ELi128ELi8ES3_EELb0ELb1ELb0ELb1ELb0ELb0ELb0EEEvNS_16Flash_bwd_paramsE,"a",@progbits
	.sectionflags	@""
	.align	4
.nv.constant0._ZN5flash44flash_bwd_dq_dk_dv_loop_seqk_parallel_kernelI23Flash_bwd_kernel_traitsILi96ELi64ELi128ELi8ELi2ELi4ELi4ELb1ELb0EN7cutlass6half_tE19Flash_kernel_traitsILi96ELi64ELi128ELi8ES3_EELb0ELb1ELb0ELb1ELb0ELb0ELb0EEEvNS_16Flash_bwd_paramsE:
	.zero		992


//--------------------- .nv.constant0._ZN5flash27flash_bwd_convert_dq_kernelI23Flash_bwd_kernel_traitsILi96ELi64ELi128ELi8ELi2ELi4ELi4ELb1ELb0EN7cutlass6half_tE19Flash_kernel_traitsILi96ELi64ELi128ELi8ES3_EEEEvNS_16Flash_bwd_paramsEi --------------------------
	.section	.nv.constant0._ZN5flash27flash_bwd_convert_dq_kernelI23Flash_bwd_kernel_traitsILi96ELi64ELi128ELi8ELi2ELi4ELi4ELb1ELb0EN7cutlass6half_tE19Flash_kernel_traitsILi96ELi64ELi128ELi8ES3_EEEEvNS_16Flash_bwd_paramsEi,"a",@progbits
	.sectionflags	@""
	.align	4
.nv.constant0._ZN5flash27flash_bwd_convert_dq_kernelI23Flash_bwd_kernel_traitsILi96ELi64ELi128ELi8ELi2ELi4ELi4ELb1ELb0EN7cutlass6half_tE19Flash_kernel_traitsILi96ELi64ELi128ELi8ES3_EEEEvNS_16Flash_bwd_paramsEi:
	.zero		996


//--------------------- .nv.constant0._ZN5flash44flash_bwd_dq_dk_dv_loop_seqk_parallel_kernelI23Flash_bwd_kernel_traitsILi96ELi64ELi128ELi8ELi2ELi4ELi4ELb1ELb0EN7cutlass6half_tE19Flash_kernel_traitsILi96ELi64ELi128ELi8ES3_EELb1ELb1ELb0ELb0ELb0ELb0ELb0EEEvNS_16Flash_bwd_paramsE --------------------------
	.section	.nv.constant0._ZN5flash44flash_bwd_dq_dk_dv_loop_seqk_parallel_kernelI23Flash_bwd_kernel_traitsILi96ELi64ELi128ELi8ELi2ELi4ELi4ELb1ELb0EN7cutlass6half_tE19Flash_kernel_traitsILi96ELi64ELi128ELi8ES3_EELb1ELb1ELb0ELb0ELb0ELb0ELb0EEEvNS_16Flash_bwd_paramsE,"a",@progbits
	.sectionflags	@""
	.align	4
.nv.constant0._ZN5flash44flash_bwd_dq_dk_dv_loop_seqk_parallel_kernelI23Flash_bwd_kernel_traitsILi96ELi64ELi128ELi8ELi2ELi4ELi4ELb1ELb0EN7cutlass6half_tE19Flash_kernel_traitsILi96ELi64ELi128ELi8ES3_EELb1ELb1ELb0ELb0ELb0ELb0ELb0EEEvNS_16Flash_bwd_paramsE:
	.zero		992


//--------------------- .nv.constant0._ZN5flash44flash_bwd_dq_dk_dv_loop_seqk_parallel_kernelI23Flash_bwd_kernel_traitsILi96ELi64ELi128ELi8ELi2ELi4ELi4ELb1ELb0EN7cutlass6half_tE19Flash_kernel_traitsILi96ELi64ELi128ELi8ES3_EELb0ELb1ELb0ELb0ELb0ELb0ELb1EEEvNS_16Flash_bwd_paramsE --------------------------
	.section	.nv.constant0._ZN5flash44flash_bwd_dq_dk_dv_loop_seqk_parallel_kernelI23Flash_bwd_kernel_traitsILi96ELi64ELi128ELi8ELi2ELi4ELi4ELb1ELb0EN7cutlass6half_tE19Flash_kernel_traitsILi96ELi64ELi128ELi8ES3_EELb0ELb1ELb0ELb0ELb0ELb0ELb1EEEvNS_16Flash_bwd_paramsE,"a",@progbits
	.sectionflags	@""
	.align	4
.nv.constant0._ZN5flash44flash_bwd_dq_dk_dv_loop_seqk_parallel_kernelI23Flash_bwd_kernel_traitsILi96ELi64ELi128ELi8ELi2ELi4ELi4ELb1ELb0EN7cutlass6half_tE19Flash_kernel_traitsILi96ELi64ELi128ELi8ES3_EELb0ELb1ELb0ELb0ELb0ELb0ELb1EEEvNS_16Flash_bwd_paramsE:
	.zero		992


//--------------------- .nv.constant0._ZN5flash44flash_bwd_dq_dk_dv_loop_seqk_parallel_kernelI23Flash_bwd_kernel_traitsILi96ELi64ELi128ELi8ELi2ELi4ELi4ELb1ELb0EN7cutlass6half_tE19Flash_kernel_traitsILi96ELi64ELi128ELi8ES3_EELb1ELb1ELb0ELb0ELb1ELb1ELb0EEEvNS_16Flash_bwd_paramsE --------------------------
	.section	.nv.constant0._ZN5flash44flash_bwd_dq_dk_dv_loop_seqk_parallel_kernelI23Flash_bwd_kernel_traitsILi96ELi64ELi128ELi8ELi2ELi4ELi4ELb1ELb0EN7cutlass6half_tE19Flash_kernel_traitsILi96ELi64ELi128ELi8ES3_EELb1ELb1ELb0ELb0ELb1ELb1ELb0EEEvNS_16Flash_bwd_paramsE,"a",@progbits
	.sectionflags	@""
	.align	4
.nv.constant0._ZN5flash44flash_bwd_dq_dk_dv_loop_seqk_parallel_kernelI23Flash_bwd_kernel_traitsILi96ELi64ELi128ELi8ELi2ELi4ELi4ELb1ELb0EN7cutlass6half_tE19Flash_kernel_traitsILi96ELi64ELi128ELi8ES3_EELb1ELb1ELb0ELb0ELb1ELb1ELb0EEEvNS_16Flash_bwd_paramsE:
	.zero		992


//--------------------- .nv.constant0._ZN5flash44flash_bwd_dq_dk_dv_loop_seqk_parallel_kernelI23Flash_bwd_kernel_traitsILi96ELi64ELi128ELi8ELi2ELi4ELi4ELb1ELb0EN7cutlass6half_tE19Flash_kernel_traitsILi96ELi64ELi128ELi8ES3_EELb0ELb1ELb0ELb0ELb1ELb1ELb1EEEvNS_16Flash_bwd_paramsE --------------------------
	.section	.nv.constant0._ZN5flash44flash_bwd_dq_dk_dv_loop_seqk_parallel_kernelI23Flash_bwd_kernel_traitsILi96ELi64ELi128ELi8ELi2ELi4ELi4ELb1ELb0EN7cutlass6half_tE19Flash_kernel_traitsILi96ELi64ELi128ELi8ES3_EELb0ELb1ELb0ELb0ELb1ELb1ELb1EEEvNS_16Flash_bwd_paramsE,"a",@progbits
	.sectionflags	@""
	.align	4
.nv.constant0._ZN5flash44flash_bwd_dq_dk_dv_loop_seqk_parallel_kernelI23Flash_bwd_kernel_traitsILi96ELi64ELi128ELi8ELi2ELi4ELi4ELb1ELb0EN7cutlass6half_tE19Flash_kernel_traitsILi96ELi64ELi128ELi8ES3_EELb0ELb1ELb0ELb0ELb1ELb1ELb1EEEvNS_16Flash_bwd_paramsE:
	.zero		992


//--------------------- .nv.constant0._ZN5flash44flash_bwd_dq_dk_dv_loop_seqk_parallel_kernelI23Flash_bwd_kernel_traitsILi96ELi64ELi128ELi8ELi2ELi4ELi4ELb1ELb0EN7cutlass6half_tE19Flash_kernel_traitsILi96ELi64ELi128ELi8ES3_EELb1ELb1ELb0ELb0ELb0ELb1ELb0EEEvNS_16Flash_bwd_paramsE --------------------------
	.section	.nv.constant0._ZN5flash44flash_bwd_dq_dk_dv_loop_seqk_parallel_kernelI23Flash_bwd_kernel_traitsILi96ELi64ELi128ELi8ELi2ELi4ELi4ELb1ELb0EN7cutlass6half_tE19Flash_kernel_traitsILi96ELi64ELi128ELi8ES3_EELb1ELb1ELb0ELb0ELb0ELb1ELb0EEEvNS_16Flash_bwd_paramsE,"a",@progbits
	.sectionflags	@""
	.align	4
.nv.constant0._ZN5flash44flash_bwd_dq_dk_dv_loop_seqk_parallel_kernelI23Flash_bwd_kernel_traitsILi96ELi64ELi128ELi8ELi2ELi4ELi4ELb1ELb0EN7cutlass6half_tE19Flash_kernel_traitsILi96ELi64ELi128ELi8ES3_EELb1ELb1ELb0ELb0ELb0ELb1ELb0EEEvNS_16Flash_bwd_paramsE:
	.zero		992


//--------------------- .nv.constant0._ZN5flash44flash_bwd_dq_dk_dv_loop_seqk_parallel_kernelI23Flash_bwd_kernel_traitsILi96ELi64ELi128ELi8ELi2ELi4ELi4ELb1ELb0EN7cutlass6half_tE19Flash_kernel_traitsILi96ELi64ELi128ELi8ES3_EELb0ELb1ELb0ELb0ELb0ELb1ELb1EEEvNS_16Flash_bwd_paramsE --------------------------
	.section	.nv.constant0._ZN5flash44flash_bwd_dq_dk_dv_loop_seqk_parallel_kernelI23Flash_bwd_kernel_traitsILi96ELi64ELi128ELi8ELi2ELi4ELi4ELb1ELb0EN7cutlass6half_tE19Flash_kernel_traitsILi96ELi64ELi128ELi8ES3_EELb0ELb1ELb0ELb0ELb0ELb1ELb1EEEvNS_16Flash_bwd_paramsE,"a",@progbits
	.sectionflags	@""
	.align	4
.nv.constant0._ZN5flash44flash_bwd_dq_dk_dv_loop_seqk_parallel_kernelI23Flash_bwd_kernel_traitsILi96ELi64ELi128ELi8ELi2ELi4ELi4ELb1ELb0EN7cutlass6half_tE19Flash_kernel_traitsILi96ELi64ELi128ELi8ES3_EELb0ELb1ELb0ELb0ELb0ELb1ELb1EEEvNS_16Flash_bwd_paramsE:
	.zero		992


//--------------------- .nv.constant0._ZN5flash44flash_bwd_dq_dk_dv_loop_seqk_parallel_kernelI23Flash_bwd_kernel_traitsILi96ELi64ELi128ELi8ELi2ELi4ELi4ELb1ELb0EN7cutlass6half_tE19Flash_kernel_traitsILi96ELi64ELi128ELi8ES3_EELb1ELb1ELb0ELb1ELb0ELb0ELb0EEEvNS_16Flash_bwd_paramsE --------------------------
	.section	.nv.constant0._ZN5flash44flash_bwd_dq_dk_dv_loop_seqk_parallel_kernelI23Flash_bwd_kernel_traitsILi96ELi64ELi128ELi8ELi2ELi4ELi4ELb1ELb0EN7cutlass6half_tE19Flash_kernel_traitsILi96ELi64ELi128ELi8ES3_EELb1ELb1ELb0ELb1ELb0ELb0ELb0EEEvNS_16Flash_bwd_paramsE,"a",@progbits
	.sectionflags	@""
	.align	4
.nv.constant0._ZN5flash44flash_bwd_dq_dk_dv_loop_seqk_parallel_kernelI23Flash_bwd_kernel_traitsILi96ELi64ELi128ELi8ELi2ELi4ELi4ELb1ELb0EN7cutlass6half_tE19Flash_kernel_traitsILi96ELi64ELi128ELi8ES3_EELb1ELb1ELb0ELb1ELb0ELb0ELb0EEEvNS_16Flash_bwd_paramsE:
	.zero		992


//--------------------- .nv.constant0._ZN5flash44flash_bwd_dq_dk_dv_loop_seqk_parallel_kernelI23Flash_bwd_kernel_traitsILi96ELi64ELi128ELi8ELi2ELi4ELi4ELb1ELb0EN7cutlass6half_tE19Flash_kernel_traitsILi96ELi64ELi128ELi8ES3_EELb0ELb1ELb0ELb1ELb0ELb0ELb1EEEvNS_16Flash_bwd_paramsE --------------------------
	.section	.nv.constant0._ZN5flash44flash_bwd_dq_dk_dv_loop_seqk_parallel_kernelI23Flash_bwd_kernel_traitsILi96ELi64ELi128ELi8ELi2ELi4ELi4ELb1ELb0EN7cutlass6half_tE19Flash_kernel_traitsILi96ELi64ELi128ELi8ES3_EELb0ELb1ELb0ELb1ELb0ELb0ELb1EEEvNS_16Flash_bwd_paramsE,"a",@progbits
	.sectionflags	@""
	.align	4
.nv.constant0._ZN5flash44flash_bwd_dq_dk_dv_loop_seqk_parallel_kernelI23Flash_bwd_kernel_traitsILi96ELi64ELi128ELi8ELi2ELi4ELi4ELb1ELb0EN7cutlass6half_tE19Flash_kernel_traitsILi96ELi64ELi128ELi8ES3_EELb0ELb1ELb0ELb1ELb0ELb0ELb1EEEvNS_16Flash_bwd_paramsE:
	.zero		992


//--------------------- .nv.constant0._ZN5flash25flash_bwd_dot_do_o_kernelILb0E23Flash_bwd_kernel_traitsILi96ELi64ELi128ELi8ELi2ELi4ELi4ELb1ELb0EN7cutlass6half_tE19Flash_kernel_traitsILi96ELi64ELi128ELi8ES3_EEEEvNS_16Flash_bwd_paramsE --------------------------
	.section	.nv.constant0._ZN5flash25flash_bwd_dot_do_o_kernelILb0E23Flash_bwd_kernel_traitsILi96ELi64ELi128ELi8ELi2ELi4ELi4ELb1ELb0EN7cutlass6half_tE19Flash_kernel_traitsILi96ELi64ELi128ELi8ES3_EEEEvNS_16Flash_bwd_paramsE,"a",@progbits
	.sectionflags	@""
	.align	4
.nv.constant0._ZN5flash25flash_bwd_dot_do_o_kernelILb0E23Flash_bwd_kernel_traitsILi96ELi64ELi128ELi8ELi2ELi4ELi4ELb1ELb0EN7cutlass6half_tE19Flash_kernel_traitsILi96ELi64ELi128ELi8ES3_EEEEvNS_16Flash_bwd_paramsE:
	.zero		992


//--------------------- .nv.constant0._ZN5flash25flash_bwd_dot_do_o_kernelILb1E23Flash_bwd_kernel_traitsILi96ELi64ELi128ELi8ELi2ELi4ELi4ELb1ELb0EN7cutlass6half_tE19Flash_kernel_traitsILi96ELi64ELi128ELi8ES3_EEEEvNS_16Flash_bwd_paramsE --------------------------
	.section	.nv.constant0._ZN5flash25flash_bwd_dot_do_o_kernelILb1E23Flash_bwd_kernel_traitsILi96ELi64ELi128ELi8ELi2ELi4ELi4ELb1ELb0EN7cutlass6half_tE19Flash_kernel_traitsILi96ELi64ELi128ELi8ES3_EEEEvNS_16Flash_bwd_paramsE,"a",@progbits
	.sectionflags	@""
	.align	4
.nv.constant0._ZN5flash25flash_bwd_dot_do_o_kernelILb1E23Flash_bwd_kernel_traitsILi96ELi64ELi128ELi8ELi2ELi4ELi4ELb1ELb0EN7cutlass6half_tE19Flash_kernel_traitsILi96ELi64ELi128ELi8ES3_EEEEvNS_16Flash_bwd_paramsE:
	.zero		992


//--------------------- .nv.constant0._ZN5flash27flash_bwd_convert_dq_kernelI23Flash_bwd_kernel_traitsILi96ELi64ELi128ELi8ELi2ELi4ELi4ELb0ELb0EN7cutlass6half_tE19Flash_kernel_traitsILi96ELi64ELi128ELi8ES3_EEEEvNS_16Flash_bwd_paramsEi --------------------------
	.section	.nv.constant0._ZN5flash27flash_bwd_convert_dq_kernelI23Flash_bwd_kernel_traitsILi96ELi64ELi128ELi8ELi2ELi4ELi4ELb0ELb0EN7cutlass6half_tE19Flash_kernel_traitsILi96ELi64ELi128ELi8ES3_EEEEvNS_16Flash_bwd_paramsEi,"a",@progbits
	.sectionflags	@""
	.align	4
.nv.constant0._ZN5flash27flash_bwd_convert_dq_kernelI23Flash_bwd_kernel_traitsILi96ELi64ELi128ELi8ELi2ELi4ELi4ELb0ELb0EN7cutlass6half_tE19Flash_kernel_traitsILi96ELi64ELi128ELi8ES3_EEEEvNS_16Flash_bwd_paramsEi:
	.zero		996


//--------------------- .nv.constant0._ZN5flash44flash_bwd_dq_dk_dv_loop_seqk_parallel_kernelI23Flash_bwd_kernel_traitsILi96ELi64ELi128ELi8ELi2ELi4ELi4ELb0ELb0EN7cutlass6half_tE19Flash_kernel_traitsILi96ELi64ELi128ELi8ES3_EELb1ELb1ELb0ELb0ELb0ELb0ELb0EEEvNS_16Flash_bwd_paramsE --------------------------
	.section	.nv.constant0._ZN5flash44flash_bwd_dq_dk_dv_loop_seqk_parallel_kernelI23Flash_bwd_kernel_traitsILi96ELi64ELi128ELi8ELi2ELi4ELi4ELb0ELb0EN7cutlass6half_tE19Flash_kernel_traitsILi96ELi64ELi128ELi8ES3_EELb1ELb1ELb0ELb0ELb0ELb0ELb0EEEvNS_16Flash_bwd_paramsE,"a",@progbits
	.sectionflags	@""
	.align	4
.nv.constant0._ZN5flash44flash_bwd_dq_dk_dv_loop_seqk_parallel_kernelI23Flash_bwd_kernel_traitsILi96ELi64ELi128ELi8ELi2ELi4ELi4ELb0ELb0EN7cutlass6half_tE19Flash_kernel_traitsILi96ELi64ELi128ELi8ES3_EELb1ELb1ELb0ELb0ELb0ELb0ELb0EEEvNS_16Flash_bwd_paramsE:
	.zero		992


//--------------------- .nv.constant0._ZN5flash44flash_bwd_dq_dk_dv_loop_seqk_parallel_kernelI23Flash_bwd_kernel_traitsILi96ELi64ELi128ELi8ELi2ELi4ELi4ELb0ELb0EN7cutlass6half_tE19Flash_kernel_traitsILi96ELi64ELi128ELi8ES3_EELb0ELb1ELb0ELb0ELb0ELb0ELb1EEEvNS_16Flash_bwd_paramsE --------------------------
	.section	.nv.constant0._ZN5flash44flash_bwd_dq_dk_dv_loop_seqk_parallel_kernelI23Flash_bwd_kernel_traitsILi96ELi64ELi128ELi8ELi2ELi4ELi4ELb0ELb0EN7cutlass6half_tE19Flash_kernel_traitsILi96ELi64ELi128ELi8ES3_EELb0ELb1ELb0ELb0ELb0ELb0ELb1EEEvNS_16Flash_bwd_paramsE,"a",@progbits
	.sectionflags	@""
	.align	4
.nv.constant0._ZN5flash44flash_bwd_dq_dk_dv_loop_seqk_parallel_kernelI23Flash_bwd_kernel_traitsILi96ELi64ELi128ELi8ELi2ELi4ELi4ELb0ELb0EN7cutlass6half_tE19Flash_kernel_traitsILi96ELi64ELi128ELi8ES3_EELb0ELb1ELb0ELb0ELb0ELb0ELb1EEEvNS_16Flash_bwd_paramsE:
	.zero		992


//--------------------- .nv.constant0._ZN5flash44flash_bwd_dq_dk_dv_loop_seqk_parallel_kernelI23Flash_bwd_kernel_traitsILi96ELi64ELi128ELi8ELi2ELi4ELi4ELb0ELb0EN7cutlass6half_tE19Flash_kernel_traitsILi96ELi64ELi128ELi8ES3_EELb1ELb1ELb0ELb0ELb1ELb1ELb0EEEvNS_16Flash_bwd_paramsE --------------------------
	.section	.nv.constant0._ZN5flash44flash_bwd_dq_dk_dv_loop_seqk_parallel_kernelI23Flash_bwd_kernel_traitsILi96ELi64ELi128ELi8ELi2ELi4ELi4ELb0ELb0EN7cutlass6half_tE19Flash_kernel_traitsILi96ELi64ELi128ELi8ES3_EELb1ELb1ELb0ELb0ELb1ELb1ELb0EEEvNS_16Flash_bwd_paramsE,"a",@progbits
	.sectionflags	@""
	.align	4
.nv.constant0._ZN5flash44flash_bwd_dq_dk_dv_loop_seqk_parallel_kernelI23Flash_bwd_kernel_traitsILi96ELi64ELi128ELi8ELi2ELi4ELi4ELb0ELb0EN7cutlass6half_tE19Flash_kernel_traitsILi96ELi64ELi128ELi8ES3_EELb1ELb1ELb0ELb0ELb1ELb1ELb0EEEvNS_16Flash_bwd_paramsE:
	.zero		992


//--------------------- .nv.constant0._ZN5flash44flash_bwd_dq_dk_dv_loop_seqk_parallel_kernelI23Flash_bwd_kernel_traitsILi96ELi64ELi128ELi8ELi2ELi4ELi4ELb0ELb0EN7cutlass6half_tE19Flash_kernel_traitsILi96ELi64ELi128ELi8ES3_EELb0ELb1ELb0ELb0ELb1ELb1ELb1EEEvNS_16Flash_bwd_paramsE --------------------------
	.section	.nv.constant0._ZN5flash44flash_bwd_dq_dk_dv_loop_seqk_parallel_kernelI23Flash_bwd_kernel_traitsILi96ELi64ELi128ELi8ELi2ELi4ELi4ELb0ELb0EN7cutlass6half_tE19Flash_kernel_traitsILi96ELi64ELi128ELi8ES3_EELb0ELb1ELb0ELb0ELb1ELb1ELb1EEEvNS_16Flash_bwd_paramsE,"a",@progbits
	.sectionflags	@""
	.align	4
.nv.constant0._ZN5flash44flash_bwd_dq_dk_dv_loop_seqk_parallel_kernelI23Flash_bwd_kernel_traitsILi96ELi64ELi128ELi8ELi2ELi4ELi4ELb0ELb0EN7cutlass6half_tE19Flash_kernel_traitsILi96ELi64ELi128ELi8ES3_EELb0ELb1ELb0ELb0ELb1ELb1ELb1EEEvNS_16Flash_bwd_paramsE:
	.zero		992


//--------------------- .nv.constant0._ZN5flash44flash_bwd_dq_dk_dv_loop_seqk_parallel_kernelI23Flash_bwd_kernel_traitsILi96ELi64ELi128ELi8ELi2ELi4ELi4ELb0ELb0EN7cutlass6half_tE19Flash_kernel_traitsILi96ELi64ELi128ELi8ES3_EELb1ELb1ELb0ELb0ELb0ELb1ELb0EEEvNS_16Flash_bwd_paramsE --------------------------
	.section	.nv.constant0._ZN5flash44flash_bwd_dq_dk_dv_loop_seqk_parallel_kernelI23Flash_bwd_kernel_traitsILi96ELi64ELi128ELi8ELi2ELi4ELi4ELb0ELb0EN7cutlass6half_tE19Flash_kernel_traitsILi96ELi64ELi128ELi8ES3_EELb1ELb1ELb0ELb0ELb0ELb1ELb0EEEvNS_16Flash_bwd_paramsE,"a",@progbits
	.sectionflags	@""
	.align	4
.nv.constant0._ZN5flash44flash_bwd_dq_dk_dv_loop_seqk_parallel_kernelI23Flash_bwd_kernel_traitsILi96ELi64ELi128ELi8ELi2ELi4ELi4ELb0ELb0EN7cutlass6half_tE19Flash_kernel_traitsILi96ELi64ELi128ELi8ES3_EELb1ELb1ELb0ELb0ELb0ELb1ELb0EEEvNS_16Flash_bwd_paramsE:
	.zero		992


//--------------------- .nv.constant0._ZN5flash44flash_bwd_dq_dk_dv_loop_seqk_parallel_kernelI23Flash_bwd_kernel_traitsILi96ELi64ELi128ELi8ELi2ELi4ELi4ELb0ELb0EN7cutlass6half_tE19Flash_kernel_traitsILi96ELi64ELi128ELi8ES3_EELb0ELb1ELb0ELb0ELb0ELb1ELb1EEEvNS_16Flash_bwd_paramsE --------------------------
	.section	.nv.constant0._ZN5flash44flash_bwd_dq_dk_dv_loop_seqk_parallel_kernelI23Flash_bwd_kernel_traitsILi96ELi64ELi128ELi8ELi2ELi4ELi4ELb0ELb0EN7cutlass6half_tE19Flash_kernel_traitsILi96ELi64ELi128ELi8ES3_EELb0ELb1ELb0ELb0ELb0ELb1ELb1EEEvNS_16Flash_bwd_paramsE,"a",@progbits
	.sectionflags	@""
	.align	4
.nv.constant0._ZN5flash44flash_bwd_dq_dk_dv_loop_seqk_parallel_kernelI23Flash_bwd_kernel_traitsILi96ELi64ELi128ELi8ELi2ELi4ELi4ELb0ELb0EN7cutlass6half_tE19Flash_kernel_traitsILi96ELi64ELi128ELi8ES3_EELb0ELb1ELb0ELb0ELb0ELb1ELb1EEEvNS_16Flash_bwd_paramsE:
	.zero		992


//--------------------- .nv.constant0._ZN5flash44flash_bwd_dq_dk_dv_loop_seqk_parallel_kernelI23Flash_bwd_kernel_traitsILi96ELi64ELi128ELi8ELi2ELi4ELi4ELb0ELb0EN7cutlass6half_tE19Flash_kernel_traitsILi96ELi64ELi128ELi8ES3_EELb1ELb1ELb0ELb1ELb0ELb0ELb0EEEvNS_16Flash_bwd_paramsE --------------------------
	.section	.nv.constant0._ZN5flash44flash_bwd_dq_dk_dv_loop_seqk_parallel_kernelI23Flash_bwd_kernel_traitsILi96ELi64ELi128ELi8ELi2ELi4ELi4ELb0ELb0EN7cutlass6half_tE19Flash_kernel_traitsILi96ELi64ELi128ELi8ES3_EELb1ELb1ELb0ELb1ELb0ELb0ELb0EEEvNS_16Flash_bwd_paramsE,"a",@progbits
	.sectionflags	@""
	.align	4
.nv.constant0._ZN5flash44flash_bwd_dq_dk_dv_loop_seqk_parallel_kernelI23Flash_bwd_kernel_traitsILi96ELi64ELi128ELi8ELi2ELi4ELi4ELb0ELb0EN7cutlass6half_tE19Flash_kernel_traitsILi96ELi64ELi128ELi8ES3_EELb1ELb1ELb0ELb1ELb0ELb0ELb0EEEvNS_16Flash_bwd_paramsE:
	.zero		992


//--------------------- .nv.constant0._ZN5flash44flash_bwd_dq_dk_dv_loop_seqk_parallel_kernelI23Flash_bwd_kernel_traitsILi96ELi64ELi128ELi8ELi2ELi4ELi4ELb0ELb0EN7cutlass6half_tE19Flash_kernel_traitsILi96ELi64ELi128ELi8ES3_EELb0ELb1ELb0ELb1ELb0ELb0ELb1EEEvNS_16Flash_bwd_paramsE --------------------------
	.section	.nv.constant0._ZN5flash44flash_bwd_dq_dk_dv_loop_seqk_parallel_kernelI23Flash_bwd_kernel_traitsILi96ELi64ELi128ELi8ELi2ELi4ELi4ELb0ELb0EN7cutlass6half_tE19Flash_kernel_traitsILi96ELi64ELi128ELi8ES3_EELb0ELb1ELb0ELb1ELb0ELb0ELb1EEEvNS_16Flash_bwd_paramsE,"a",@progbits
	.sectionflags	@""
	.align	4
.nv.constant0._ZN5flash44flash_bwd_dq_dk_dv_loop_seqk_parallel_kernelI23Flash_bwd_kernel_traitsILi96ELi64ELi128ELi8ELi2ELi4ELi4ELb0ELb0EN7cutlass6half_tE19Flash_kernel_traitsILi96ELi64ELi128ELi8ES3_EELb0ELb1ELb0ELb1ELb0ELb0ELb1EEEvNS_16Flash_bwd_paramsE:
	.zero		992


//--------------------- .nv.constant0._ZN5flash25flash_bwd_dot_do_o_kernelILb0E23Flash_bwd_kernel_traitsILi96ELi64ELi128ELi8ELi2ELi4ELi4ELb0ELb0EN7cutlass6half_tE19Flash_kernel_traitsILi96ELi64ELi128ELi8ES3_EEEEvNS_16Flash_bwd_paramsE --------------------------
	.section	.nv.constant0._ZN5flash25flash_bwd_dot_do_o_kernelILb0E23Flash_bwd_kernel_traitsILi96ELi64ELi128ELi8ELi2ELi4ELi4ELb0ELb0EN7cutlass6half_tE19Flash_kernel_traitsILi96ELi64ELi128ELi8ES3_EEEEvNS_16Flash_bwd_paramsE,"a",@progbits
	.sectionflags	@""
	.align	4
.nv.constant0._ZN5flash25flash_bwd_dot_do_o_kernelILb0E23Flash_bwd_kernel_traitsILi96ELi64ELi128ELi8ELi2ELi4ELi4ELb0ELb0EN7cutlass6half_tE19Flash_kernel_traitsILi96ELi64ELi128ELi8ES3_EEEEvNS_16Flash_bwd_paramsE:
	.zero		992


//--------------------- .nv.constant0._ZN5flash25flash_bwd_dot_do_o_kernelILb1E23Flash_bwd_kernel_traitsILi96ELi64ELi128ELi8ELi2ELi4ELi4ELb0ELb0EN7cutlass6half_tE19Flash_kernel_traitsILi96ELi64ELi128ELi8ES3_EEEEvNS_16Flash_bwd_paramsE --------------------------
	.section	.nv.constant0._ZN5flash25flash_bwd_dot_do_o_kernelILb1E23Flash_bwd_kernel_traitsILi96ELi64ELi128ELi8ELi2ELi4ELi4ELb0ELb0EN7cutlass6half_tE19Flash_kernel_traitsILi96ELi64ELi128ELi8ES3_EEEEvNS_16Flash_bwd_paramsE,"a",@progbits
	.sectionflags	@""
	.align	4
.nv.constant0._ZN5flash25flash_bwd_dot_do_o_kernelILb1E23Flash_bwd_kernel_traitsILi96ELi64ELi128ELi8ELi2ELi4ELi4ELb0ELb0EN7cutlass6half_tE19Flash_kernel_traitsILi96ELi64ELi128ELi8ES3_EEEEvNS_16Flash_bwd_paramsE:
	.zero		992


//--------------------- .text._ZN5flash44flash_bwd_dq_dk_dv_loop_seqk_parallel_kernelI23Flash_bwd_kernel_traitsILi96ELi64ELi128ELi8ELi2ELi4ELi4ELb1ELb0EN7cutlass6half_tE19Flash_kernel_traitsILi96ELi64ELi128ELi8ES3_EELb0ELb1ELb0ELb0ELb0ELb0ELb0EEEvNS_16Flash_bwd_paramsE --------------------------
	.section	.text._ZN5flash44flash_bwd_dq_dk_dv_loop_seqk_parallel_kernelI23Flash_bwd_kernel_traitsILi96ELi64ELi128ELi8ELi2ELi4ELi4ELb1ELb0EN7cutlass6half_tE19Flash_kernel_traitsILi96ELi64ELi128ELi8ES3_EELb0ELb1ELb0ELb0ELb0ELb0ELb0EEEvNS_16Flash_bwd_paramsE,"ax",@progbits
	.sectioninfo	@"SHI_REGISTERS=255"
	.align	128
        .global         _ZN5flash44flash_bwd_dq_dk_dv_loop_seqk_parallel_kernelI23Flash_bwd_kernel_traitsILi96ELi64ELi128ELi8ELi2ELi4ELi4ELb1ELb0EN7cutlass6half_tE19Flash_kernel_traitsILi96ELi64ELi128ELi8ES3_EELb0ELb1ELb0ELb0ELb0ELb0ELb0EEEvNS_16Flash_bwd_paramsE
        .type           _ZN5flash44flash_bwd_dq_dk_dv_loop_seqk_parallel_kernelI23Flash_bwd_kernel_traitsILi96ELi64ELi128ELi8ELi2ELi4ELi4ELb1ELb0EN7cutlass6half_tE19Flash_kernel_traitsILi96ELi64ELi128ELi8ES3_EELb0ELb1ELb0ELb0ELb0ELb0ELb0EEEvNS_16Flash_bwd_paramsE,@function
        .size           _ZN5flash44flash_bwd_dq_dk_dv_loop_seqk_parallel_kernelI23Flash_bwd_kernel_traitsILi96ELi64ELi128ELi8ELi2ELi4ELi4ELb1ELb0EN7cutlass6half_tE19Flash_kernel_traitsILi96ELi64ELi128ELi8ES3_EELb0ELb1ELb0ELb0ELb0ELb0ELb0EEEvNS_16Flash_bwd_paramsE,(.L_x_664 - _ZN5flash44flash_bwd_dq_dk_dv_loop_seqk_parallel_kernelI23Flash_bwd_kernel_traitsILi96ELi64ELi128ELi8ELi2ELi4ELi4ELb1ELb0EN7cutlass6half_tE19Flash_kernel_traitsILi96ELi64ELi128ELi8ES3_EELb0ELb1ELb0ELb0ELb0ELb0ELb0EEEvNS_16Flash_bwd_paramsE)
        .other          _ZN5flash44flash_bwd_dq_dk_dv_loop_seqk_parallel_kernelI23Flash_bwd_kernel_traitsILi96ELi64ELi128ELi8ELi2ELi4ELi4ELb1ELb0EN7cutlass6half_tE19Flash_kernel_traitsILi96ELi64ELi128ELi8ES3_EELb0ELb1ELb0ELb0ELb0ELb0ELb0EEEvNS_16Flash_bwd_paramsE,@"STO_CUDA_ENTRY STV_DEFAULT"
_ZN5flash44flash_bwd_dq_dk_dv_loop_seqk_parallel_kernelI23Flash_bwd_kernel_traitsILi96ELi64ELi128ELi8ELi2ELi4ELi4ELb1ELb0EN7cutlass6half_tE19Flash_kernel_traitsILi96ELi64ELi128ELi8ES3_EELb0ELb1ELb0ELb0ELb0ELb0ELb0EEEvNS_16Flash_bwd_paramsE:
.text._ZN5flash44flash_bwd_dq_dk_dv_loop_seqk_parallel_kernelI23Flash_bwd_kernel_traitsILi96ELi64ELi128ELi8ELi2ELi4ELi4ELb1ELb0EN7cutlass6half_tE19Flash_kernel_traitsILi96ELi64ELi128ELi8ES3_EELb0ELb1ELb0ELb0ELb0ELb0ELb0EEEvNS_16Flash_bwd_paramsE:
[----:B------:R-:W-:Y:S02]  /*0000*/  MOV R1, c[0x0][0x28] ;  /* 0x00000a0000017a02 */ /* 0x000fe40000000f00 */
[----:B------:R-:W1:Y:S01]  /*0010*/  S2UR UR18, SR_CTAID.X ;  /* 0x00000000001279c3 */ /* 0x000e620000002500 */
[----:B------:R-:W-:Y:S01]  /*0020*/  ULDC UR4, c[0x0][0x218] ;  /* 0x0000860000047ab9 */ /* 0x000fe20000000800 */
[----:B------:R-:W-:Y:S01]  /*0030*/  IADD3 R1, R1, -0x50, RZ ;  /* 0xffffffb001017810 */ /* 0x000fe20007ffe0ff */
[----:B------:R-:W-:-:S04]  /*0040*/  UIADD3 UR5, UR4, 0x7f, URZ ;  /* 0x0000007f04057890 */ /* 0x000fc8000fffe03f */
[----:B------:R-:W-:-:S04]  /*0050*/  USHF.R.S32.HI UR4, URZ, 0x1f, UR5 ;  /* 0x0000001f3f047899 */ /* 0x000fc80008011405 */
[----:B------:R-:W-:-:S04]  /*0060*/  ULEA.HI UR4, UR4, UR5, URZ, 0x7 ;  /* 0x0000000504047291 */ /* 0x000fc8000f8f383f */
[----:B------:R-:W-:-:S04]  /*0070*/  USHF.R.S32.HI UR4, URZ, 0x7, UR4 ;  /* 0x000000073f047899 */ /* 0x000fc80008011404 */
[----:B-1----:R-:W-:-:S06]  /*0080*/  UISETP.GE.AND UP0, UPT, UR18, UR4, UPT ;  /* 0x000000041200728c */ /* 0x002fcc000bf06270 */
[----:B------:R-:W-:-:S13]  /*0090*/  PLOP3.LUT P0, PT, PT, PT, UP0, 0x80, 0x0 ;  /* 0x000000000000781c */ /* 0x000fda0003f0f008 */
[----:B------:R-:W-:Y:S05]  /*00a0*/  @P0 EXIT ;  /* 0x000000000000094d */ /* 0x000fea0003800000 */
[----:B------:R-:W1:Y:S01]  /*00b0*/  S2R R20, SR_TID.X ;  /* 0x0000000000147919 */ /* 0x000e620000002100 */
[----:B------:R-:W2:Y:S01]  /*00c0*/  S2UR UR32, SR_CTAID.Y ;  /* 0x00000000002079c3 */ /* 0x000ea20000002600 */
[----:B------:R-:W-:Y:S01]  /*00d0*/  ULDC UR14, c[0x0][0x224] ;  /* 0x00008900000e7ab9 */ /* 0x000fe20000000800 */
[----:B------:R-:W-:Y:S01]  /*00e0*/  IMAD.MOV.U32 R230, RZ, RZ, 0x20 ;  /* 0x00000020ffe67424 */ /* 0x000fe200078e00ff */
[----:B------:R-:W-:Y:S01]  /*00f0*/  USHF.R.S32.HI UR5, URZ, 0x1f, UR14 ;  /* 0x0000001f3f057899 */ /* 0x000fe2000801140e */
[----:B------:R-:W-:Y:S01]  /*0100*/  IMAD.MOV.U32 R233, RZ, RZ, -0x10 ;  /* 0xfffffff0ffe97424 */ /* 0x000fe200078e00ff */
[----:B------:R-:W-:Y:S01]  /*0110*/  ULDC.U8 UR7, c[0x0][0x328] ;  /* 0x0000ca0000077ab9 */ /* 0x000fe20000000000 */
[----:B------:R-:W-:Y:S01]  /*0120*/  IMAD.MOV.U32 R227, RZ, RZ, -0x40 ;  /* 0xffffffc0ffe37424 */ /* 0x000fe200078e00ff */
[----:B------:R-:W-:Y:S01]  /*0130*/  UISETP.NE.AND UP5, UPT, UR7, URZ, UPT ;  /* 0x0000003f0700728c */ /* 0x000fe2000bfa5270 */
[----:B------:R-:W3:Y:S01]  /*0140*/  S2UR UR35, SR_CTAID.Z ;  /* 0x00000000002379c3 */ /* 0x000ee20000002700 */
[----:B------:R-:W-:-:S02]  /*0150*/  ULDC UR46, c[0x0][0x22c] ;  /* 0x00008b00002e7ab9 */ /* 0x000fc40000000800 */
[----:B------:R-:W-:Y:S02]  /*0160*/  ULDC UR36, c[0x0][0x1c0] ;  /* 0x0000700000247ab9 */ /* 0x000fe40000000800 */
[----:B------:R-:W-:Y:S02]  /*0170*/  ULDC UR10, c[0x0][0x1c0] ;  /* 0x00007000000a7ab9 */ /* 0x000fe40000000800 */
[----:B------:R-:W-:Y:S01]  /*0180*/  UIMAD.WIDE UR36, UR46, UR36, URZ ;  /* 0x000000242e2472a5 */ /* 0x000fe2000f8e023f */
[----:B------:R-:W4:Y:S01]  /*0190*/  S2UR UR60, SR_CTAID.X ;  /* 0x00000000003c79c3 */ /* 0x000f220000002500 */
[----:B------:R-:W-:Y:S02]  /*01a0*/  UMOV UR6, 0x80 ;  /* 0x0000008000067882 */ /* 0x000fe40000000000 */
[----:B------:R-:W-:Y:S02]  /*01b0*/  ULDC UR4, c[0x0][0x210] ;  /* 0x0000840000047ab9 */ /* 0x000fe40000000800 */
[----:B------:R-:W-:Y:S01]  /*01c0*/  ULDC UR55, c[0x0][0x234] ;  /* 0x00008d0000377ab9 */ /* 0x000fe20000000800 */
[----:B-1----:R-:W-:Y:S01]  /*01d0*/  SHF.R.S32.HI R19, RZ, 0x1f, R20 ;  /* 0x0000001fff137819 */ /* 0x002fe20000011414 */
[----:B--2---:R-:W-:-:S02]  /*01e0*/  UIMAD.WIDE.U32 UR44, UR32, UR14, URZ ;  /* 0x0000000e202c72a5 */ /* 0x004fc4000f8e003f */
[----:B------:R-:W-:Y:S01]  /*01f0*/  USHF.L.U32 UR14, UR32, 0x7, URZ ;  /* 0x00000007200e7899 */ /* 0x000fe2000800063f */
[CC--:B------:R-:W-:Y:S01]  /*0200*/  LEA.HI R5, R19.reuse, R20.reuse, RZ, 0x2 ;  /* 0x0000001413057211 */ /* 0x0c0fe200078f10ff */
[----:B------:R-:W-:Y:S01]  /*0210*/  ULDC UR11, c[0x0][0x1c0] ;  /* 0x00007000000b7ab9 */ /* 0x000fe20000000800 */
[CC--:B------:R-:W-:Y:S01]  /*0220*/  LEA.HI R11, R19.reuse, R20.reuse, RZ, 0x5 ;  /* 0x00000014130b7211 */ /* 0x0c0fe200078f28ff */
[----:B------:R-:W-:Y:S01]  /*0230*/  ULDC UR9, c[0x0][0x1c0] ;  /* 0x0000700000097ab9 */ /* 0x000fe20000000800 */
[----:B------:R-:W-:Y:S01]  /*0240*/  LEA.HI R6, R19, R20, RZ, 0x4 ;  /* 0x0000001413067211 */ /* 0x000fe200078f20ff */
[----:B---3--:R-:W-:Y:S01]  /*0250*/  UIMAD UR47, UR35, UR46, URZ ;  /* 0x0000002e232f72a4 */ /* 0x008fe2000f8e023f */
[--C-:B------:R-:W-:Y:S01]  /*0260*/  SHF.R.S32.HI R7, RZ, 0x2, R5.reuse ;  /* 0x00000002ff077819 */ /* 0x100fe20000011405 */
[----:B------:R-:W-:Y:S01]  /*0270*/  UIMAD UR46, UR46, UR10, URZ ;  /* 0x0000000a2e2e72a4 */ /* 0x000fe2000f8e023f */
[----:B------:R-:W-:Y:S01]  /*0280*/  SHF.R.S32.HI R0, RZ, 0x1f, R5 ;  /* 0x0000001fff007819 */ /* 0x000fe20000011405 */
[----:B------:R-:W-:Y:S01]  /*0290*/  UIMAD UR55, UR6, UR4, UR55 ;  /* 0x00000004063772a4 */ /* 0x000fe2000f8e0237 */
[----:B------:R-:W-:Y:S01]  /*02a0*/  LOP3.LUT R3, R11, 0xffffffe0, RZ, 0xc0, !PT ;  /* 0xffffffe00b037812 */ /* 0x000fe200078ec0ff */
[----:B------:R-:W-:Y:S01]  /*02b0*/  UIMAD UR52, UR5, UR32, URZ ;  /* 0x00000020053472a4 */ /* 0x000fe2000f8e023f */
[----:B------:R-:W-:Y:S01]  /*02c0*/  SHF.R.S32.HI R8, RZ, 0x4, R6 ;  /* 0x00000004ff087819 */ /* 0x000fe20000011406 */
[----:B------:R-:W-:Y:S01]  /*02d0*/  UIMAD UR4, UR32, UR9, UR35 ;  /* 0x00000009200472a4 */ /* 0x000fe2000f8e0223 */
[-C--:B------:R-:W-:Y:S01]  /*02e0*/  LEA.HI R2, R0, R7.reuse, RZ, 0x3 ;  /* 0x0000000700027211 */ /* 0x080fe200078f18ff */
[----:B------:R-:W-:Y:S01]  /*02f0*/  IMAD.IADD R0, R20, 0x1, -R3 ;  /* 0x0000000114007824 */ /* 0x000fe200078e0a03 */
[----:B------:R-:W-:Y:S01]  /*0300*/  LEA.HI R4, R6, R8, RZ, 0x1 ;  /* 0x0000000806047211 */ /* 0x000fe200078f08ff */
[----:B------:R-:W-:Y:S01]  /*0310*/  @!UP5 UIMAD UR5, UR32, UR11, UR35 ;  /* 0x0000000b2005d2a4 */ /* 0x000fe2000f8e0223 */
[----:B------:R-:W-:Y:S01]  /*0320*/  LEA.HI R9, R5, R7, RZ, 0x1 ;  /* 0x0000000705097211 */ /* 0x000fe200078f08ff */
[----:B------:R-:W-:Y:S01]  /*0330*/  USHF.L.U32 UR41, UR46, 0x6, URZ ;  /* 0x000000062e297899 */ /* 0x000fe2000800063f */
[----:B------:R-:W-:Y:S01]  /*0340*/  LOP3.LUT R3, R4, 0xfffffffe, RZ, 0xc0, !PT ;  /* 0xfffffffe04037812 */ /* 0x000fe200078ec0ff */
[----:B------:R-:W-:Y:S01]  /*0350*/  ULDC UR49, c[0x0][0x214] ;  /* 0x0000850000317ab9 */ /* 0x000fe20000000800 */
[----:B------:R-:W-:Y:S01]  /*0360*/  LOP3.LUT R4, R9, 0x7fffffe, RZ, 0xc0, !PT ;  /* 0x07fffffe09047812 */ /* 0x000fe200078ec0ff */
[----:B------:R-:W-:Y:S01]  /*0370*/  ULDC UR56, c[0x0][0x1c8] ;  /* 0x0000720000387ab9 */ /* 0x000fe20000000800 */
[----:B------:R-:W-:Y:S01]  /*0380*/  LOP3.LUT R2, R2, 0xfffffff8, RZ, 0xc0, !PT ;  /* 0xfffffff802027812 */ /* 0x000fe200078ec0ff */
[----:B------:R-:W-:Y:S01]  /*0390*/  IMAD.IADD R15, R8, 0x1, -R3 ;  /* 0x00000001080f7824 */ /* 0x000fe200078e0a03 */
[----:B------:R-:W-:Y:S01]  /*03a0*/  SHF.R.S32.HI R10, RZ, 0x1f, R0 ;  /* 0x0000001fff0a7819 */ /* 0x000fe20000011400 */
[----:B------:R-:W-:Y:S01]  /*03b0*/  IMAD.IADD R8, R7, 0x1, -R4 ;  /* 0x0000000107087824 */ /* 0x000fe200078e0a04 */
[----:B------:R-:W-:Y:S01]  /*03c0*/  LEA.HI R21, R19, R20, RZ, 0x3 ;  /* 0x0000001413157211 */ /* 0x000fe200078f18ff */
[----:B------:R-:W-:Y:S01]  /*03d0*/  IMAD.IADD R9, R7, 0x1, -R2 ;  /* 0x0000000107097824 */ /* 0x000fe200078e0a02 */
[----:B------:R-:W-:Y:S01]  /*03e0*/  LEA.HI R22, R10, R0, RZ, 0x2 ;  /* 0x000000000a167211 */ /* 0x000fe200078f10ff */
[----:B------:R-:W-:Y:S01]  /*03f0*/  ULDC.U8 UR8, c[0x0][0x3d0] ;  /* 0x0000f40000087ab9 */ /* 0x000fe20000000000 */
[----:B------:R-:W-:Y:S01]  /*0400*/  LOP3.LUT R0, R6, 0xfffffff0, RZ, 0xc0, !PT ;  /* 0xfffffff006007812 */ /* 0x000fe200078ec0ff */
[----:B------:R-:W-:Y:S01]  /*0410*/  ULDC UR50, c[0x0][0x224] ;  /* 0x0000890000327ab9 */ /* 0x000fe20000000800 */
[----:B------:R-:W-:Y:S01]  /*0420*/  LOP3.LUT R6, R5, 0xfffffffc, RZ, 0xc0, !PT ;  /* 0xfffffffc05067812 */ /* 0x000fe200078ec0ff */
[----:B------:R-:W-:Y:S01]  /*0430*/  @UP5 UIMAD UR54, UR32, UR49, URZ ;  /* 0x00000031203652a4 */ /* 0x000fe2000f8e023f */
[----:B------:R-:W-:Y:S01]  /*0440*/  SHF.R.S32.HI R2, RZ, 0x5, R11 ;  /* 0x00000005ff027819 */ /* 0x000fe2000001140b */
[C---:B------:R-:W-:Y:S01]  /*0450*/  IMAD.IADD R0, R20.reuse, 0x1, -R0 ;  /* 0x0000000114007824 */ /* 0x040fe200078e0a00 */
[----:B------:R-:W-:Y:S01]  /*0460*/  SHF.R.S32.HI R4, RZ, 0x3, R21 ;  /* 0x00000003ff047819 */ /* 0x000fe20000011415 */
[----:B------:R-:W-:Y:S01]  /*0470*/  IMAD.IADD R16, R20, 0x1, -R6 ;  /* 0x0000000114107824 */ /* 0x000fe200078e0a06 */
[----:B------:R-:W-:Y:S01]  /*0480*/  SHF.R.S32.HI R3, RZ, 0x1f, R11 ;  /* 0x0000001fff037819 */ /* 0x000fe2000001140b */
[----:B------:R-:W-:Y:S01]  /*0490*/  IMAD R8, R2, 0x8, R8 ;  /* 0x0000000802087824 */ /* 0x000fe200078e0208 */
[-C--:B------:R-:W-:Y:S01]  /*04a0*/  LEA.HI R5, R11, R2.reuse, RZ, 0x1 ;  /* 0x000000020b057211 */ /* 0x080fe200078f08ff */
[----:B------:R-:W-:Y:S01]  /*04b0*/  IMAD.SHL.U32 R4, R4, 0x40, RZ ;  /* 0x0000004004047824 */ /* 0x000fe200078e00ff */
[----:B------:R-:W-:Y:S01]  /*04c0*/  LEA.HI R3, R3, R2, RZ, 0x2 ;  /* 0x0000000203037211 */ /* 0x000fe200078f10ff */
[----:B------:R-:W-:Y:S01]  /*04d0*/  IMAD.SHL.U32 R250, R16, 0x8, RZ ;  /* 0x0000000810fa7824 */ /* 0x000fe200078e00ff */
[----:B------:R-:W-:Y:S01]  /*04e0*/  LOP3.LUT R6, R5, 0xfffffffe, RZ, 0xc0, !PT ;  /* 0xfffffffe05067812 */ /* 0x000fe200078ec0ff */
[----:B------:R-:W-:Y:S01]  /*04f0*/  ULDC.64 UR12, c[0x0][0x118] ;  /* 0x00004600000c7ab9 */ /* 0x000fe20000000a00 */
[----:B------:R-:W-:Y:S01]  /*0500*/  LOP3.LUT R5, R3, 0xfffffffc, RZ, 0xc0, !PT ;  /* 0xfffffffc03057812 */ /* 0x000fe200078ec0ff */
[----:B------:R-:W-:Y:S01]  /*0510*/  UMOV UR61, 0x4 ;  /* 0x00000004003d7882 */ /* 0x000fe20000000000 */
[----:B------:R-:W-:Y:S01]  /*0520*/  LOP3.LUT R3, R4, 0xc0, RZ, 0xc0, !PT ;  /* 0x000000c004037812 */ /* 0x000fe200078ec0ff */
[C---:B------:R-:W-:Y:S01]  /*0530*/  IMAD.IADD R231, R2.reuse, 0x1, -R6 ;  /* 0x0000000102e77824 */ /* 0x040fe200078e0a06 */
[----:B------:R-:W-:Y:S01]  /*0540*/  SHF.R.S32.HI R6, RZ, 0x1f, R0 ;  /* 0x0000001fff067819 */ /* 0x000fe20000011400 */
[----:B------:R-:W-:Y:S01]  /*0550*/  IMAD.IADD R11, R2, 0x1, -R5 ;  /* 0x00000001020b7824 */ /* 0x000fe200078e0a05 */
[----:B------:R-:W-:Y:S01]  /*0560*/  LOP3.LUT R4, R3, 0x18, R250, 0xf8, !PT ;  /* 0x0000001803047812 */ /* 0x000fe200078ef8fa */
[----:B------:R-:W-:Y:S01]  /*0570*/  ULOP3.LUT UR56, UR35, UR56, URZ, 0x3c, !UPT ;  /* 0x0000003823387292 */ /* 0x000fe2000f8e3c3f */
[----:B------:R-:W-:Y:S01]  /*0580*/  SHF.R.U32.HI R3, RZ, 0x3, R3 ;  /* 0x00000003ff037819 */ /* 0x000fe20000011603 */
[----:B------:R-:W-:Y:S01]  /*0590*/  USHF.R.S32.HI UR57, URZ, 0x1f, UR35 ;  /* 0x0000001f3f397899 */ /* 0x000fe20008011423 */
[----:B------:R-:W-:Y:S01]  /*05a0*/  LOP3.LUT R5, R21, 0xfffffff8, RZ, 0xc0, !PT ;  /* 0xfffffff815057812 */ /* 0x000fe200078ec0ff */
[----:B------:R-:W-:Y:S01]  /*05b0*/  UISETP.NE.AND UP6, UPT, UR8, URZ, UPT ;  /* 0x0000003f0800728c */ /* 0x000fe2000bfc5270 */
[-C--:B------:R-:W-:Y:S01]  /*05c0*/  LEA.HI R2, R0, R0.reuse, RZ, 0x1 ;  /* 0x0000000000027211 */ /* 0x080fe200078f08ff */
[----:B------:R-:W-:Y:S01]  /*05d0*/  USHF.R.S32.HI UR59, URZ, 0x1f, UR32 ;  /* 0x0000001f3f3b7899 */ /* 0x000fe20008011420 */
[----:B------:R-:W-:Y:S01]  /*05e0*/  LEA.HI R14, R6, R0, RZ, 0x3 ;  /* 0x00000000060e7211 */ /* 0x000fe200078f18ff */
[----:B------:R-:W-:Y:S01]  /*05f0*/  USHF.R.S32.HI UR58, URZ, 0x1f, UR35 ;  /* 0x0000001f3f3a7899 */ /* 0x000fe20008011423 */
[----:B------:R-:W-:Y:S01]  /*0600*/  LOP3.LUT R7, R4, R3, RZ, 0x3c, !PT ;  /* 0x0000000304077212 */ /* 0x000fe200078e3cff */
[----:B------:R-:W-:Y:S01]  /*0610*/  IMAD.IADD R3, R20, 0x1, -R5 ;  /* 0x0000000114037824 */ /* 0x000fe200078e0a05 */
[----:B------:R-:W-:Y:S01]  /*0620*/  LOP3.LUT R5, R2, 0x7fffffe, RZ, 0xc0, !PT ;  /* 0x07fffffe02057812 */ /* 0x000fe200078ec0ff */
[----:B------:R-:W-:Y:S01]  /*0630*/  UIMAD.WIDE.U32 UR42, UR36, UR44, URZ ;  /* 0x0000002c242a72a5 */ /* 0x000fe2000f8e003f */
[----:B------:R-:W-:Y:S01]  /*0640*/  LOP3.LUT R4, R14, 0xfffffff8, RZ, 0xc0, !PT ;  /* 0xfffffff80e047812 */ /* 0x000fe200078ec0ff */
[----:B------:R-:W-:Y:S01]  /*0650*/  UIMAD UR51, UR37, UR44, URZ ;  /* 0x0000002c253372a4 */ /* 0x000fe2000f8e023f */
[----:B------:R-:W-:Y:S01]  /*0660*/  LEA.HI R6, R3, R3, RZ, 0x1 ;  /* 0x0000000303067211 */ /* 0x000fe200078f08ff */
[C---:B------:R-:W-:Y:S01]  /*0670*/  IMAD.IADD R18, R0.reuse, 0x1, -R5 ;  /* 0x0000000100127824 */ /* 0x040fe200078e0a05 */
[-C--:B------:R-:W-:Y:S01]  /*0680*/  LEA.HI R10, R19, R20.reuse, RZ, 0x6 ;  /* 0x00000014130a7211 */ /* 0x080fe200078f30ff */
[----:B------:R-:W-:Y:S01]  /*0690*/  IMAD.IADD R12, R0, 0x1, -R4 ;  /* 0x00000001000c7824 */ /* 0x000fe200078e0a04 */
[----:B------:R-:W-:Y:S01]  /*06a0*/  LOP3.LUT R0, R6, 0x3fffffe, RZ, 0xc0, !PT ;  /* 0x03fffffe06007812 */ /* 0x000fe200078ec0ff */
[----:B------:R-:W-:Y:S01]  /*06b0*/  IMAD.U32 R4, R8, 0x20, R7 ;  /* 0x0000002008047824 */ /* 0x000fe200078e0007 */
[----:B------:R-:W-:Y:S01]  /*06c0*/  SHF.R.S32.HI R10, RZ, 0x6, R10 ;  /* 0x00000006ff0a7819 */ /* 0x000fe2000001140a */
[----:B------:R-:W-:Y:S01]  /*06d0*/  USHF.R.S32.HI UR53, URZ, 0x1f, UR47 ;  /* 0x0000001f3f357899 */ /* 0x000fe2000801142f */
[----:B------:R-:W-:Y:S01]  /*06e0*/  SHF.R.S32.HI R7, RZ, 0x1, R2 ;  /* 0x00000001ff077819 */ /* 0x000fe20000011402 */
[C---:B------:R-:W-:Y:S01]  /*06f0*/  IMAD.IADD R5, R3.reuse, 0x1, -R0 ;  /* 0x0000000103057824 */ /* 0x040fe200078e0a00 */
[----:B------:R-:W-:Y:S01]  /*0700*/  SHF.R.S32.HI R2, RZ, 0x1f, R2 ;  /* 0x0000001fff027819 */ /* 0x000fe20000011402 */
[----:B------:R-:W-:Y:S01]  /*0710*/  IMAD R0, R10, 0x4, R15 ;  /* 0x000000040a007824 */ /* 0x000fe200078e020f */
[----:B------:R1:W-:Y:S01]  /*0720*/  STL [R1+0x28], R4 ;  /* 0x0000280401007387 */ /* 0x0003e20000100800 */
[----:B------:R-:W-:Y:S01]  /*0730*/  IMAD.SHL.U32 R3, R3, 0x40, RZ ;  /* 0x0000004003037824 */ /* 0x000fe200078e00ff */
[----:B------:R-:W-:Y:S01]  /*0740*/  LEA.HI R2, R2, R7, RZ, 0x2 ;  /* 0x0000000702027211 */ /* 0x000fe200078f10ff */
[----:B------:R-:W-:Y:S01]  /*0750*/  IMAD R17, R0, 0x8, R5 ;  /* 0x0000000800117824 */ /* 0x000fe200078e0205 */
[----:B------:R-:W-:Y:S01]  /*0760*/  SHF.R.S32.HI R0, RZ, 0x1, R6 ;  /* 0x00000001ff007819 */ /* 0x000fe20000011406 */
[----:B------:R-:W-:Y:S01]  /*0770*/  UIMAD UR50, UR4, UR50, URZ ;  /* 0x00000032043272a4 */ /* 0x000fe2000f8e023f */
[----:B------:R-:W-:Y:S01]  /*0780*/  LOP3.LUT R5, R2, 0xfffffffc, RZ, 0xc0, !PT ;  /* 0xfffffffc02057812 */ /* 0x000fe200078ec0ff */
[----:B------:R-:W-:Y:S01]  /*0790*/  IMAD.SHL.U32 R2, R11, 0x10, RZ ;  /* 0x000000100b027824 */ /* 0x000fe200078e00ff */
[C---:B------:R-:W-:Y:S01]  /*07a0*/  LOP3.LUT P4, RZ, R0.reuse, 0x2, RZ, 0xc0, !PT ;  /* 0x0000000200ff7812 */ /* 0x040fe2000788c0ff */
[----:B------:R-:W-:Y:S01]  /*07b0*/  IMAD.SHL.U32 R0, R0, 0x40, RZ ;  /* 0x0000004000007824 */ /* 0x000fe200078e00ff */
[----:B------:R-:W-:Y:S01]  /*07c0*/  LEA.HI R6, R9, R9, RZ, 0x1 ;  /* 0x0000000909067211 */ /* 0x000fe200078f08ff */
[----:B------:R-:W-:Y:S01]  /*07d0*/  IMAD.IADD R13, R7, 0x1, -R5 ;  /* 0x00000001070d7824 */ /* 0x000fe200078e0a05 */
[----:B------:R-:W-:Y:S01]  /*07e0*/  LEA.HI R7, R19, R20, RZ, 0x7 ;  /* 0x0000001413077211 */ /* 0x000fe200078f38ff */
[----:B------:R-:W-:Y:S01]  /*07f0*/  IMAD.SHL.U32 R20, R20, 0x2, RZ ;  /* 0x0000000214147824 */ /* 0x000fe200078e00ff */
[----:B------:R-:W-:Y:S01]  /*0800*/  LOP3.LUT R0, R0, 0xc0, RZ, 0xc0, !PT ;  /* 0x000000c000007812 */ /* 0x000fe200078ec0ff */
[----:B------:R-:W-:Y:S01]  /*0810*/  @!UP5 UIMAD UR49, UR5, UR49, URZ ;  /* 0x000000310531d2a4 */ /* 0x000fe2000f8e023f */
[----:B------:R-:W-:Y:S01]  /*0820*/  LOP3.LUT P2, RZ, R9, 0x2, RZ, 0xc0, !PT ;  /* 0x0000000209ff7812 */ /* 0x000fe2000784c0ff */
[----:B------:R-:W-:Y:S01]  /*0830*/  USHF.R.S32.HI UR48, URZ, 0x1f, UR41 ;  /* 0x0000001f3f307899 */ /* 0x000fe20008011429 */
[C---:B------:R-:W-:Y:S01]  /*0840*/  LOP3.LUT P5, RZ, R12.reuse, 0x2, RZ, 0xc0, !PT ;  /* 0x000000020cff7812 */ /* 0x040fe200078ac0ff */
[----:B------:R-:W-:Y:S01]  /*0850*/  UMOV UR40, 0xffffd000 ;  /* 0xffffd00000287882 */ /* 0x000fe20000000000 */
[----:B------:R-:W-:-:S02]  /*0860*/  LOP3.LUT P6, RZ, R12, 0x4, RZ, 0xc0, !PT ;  /* 0x000000040cff7812 */ /* 0x000fc400078cc0ff */
[C---:B------:R-:W-:Y:S02]  /*0870*/  SEL R226, R230.reuse, 0xffffffe0, !P5 ;  /* 0xffffffe0e6e27807 */ /* 0x040fe40006800000 */
[----:B------:R-:W-:Y:S02]  /*0880*/  SEL R221, R230, 0xffffffe0, !P4 ;  /* 0xffffffe0e6dd7807 */ /* 0x000fe40006000000 */
[----:B-1----:R-:W-:Y:S02]  /*0890*/  LOP3.LUT R4, R9, 0x1, RZ, 0xc0, !PT ;  /* 0x0000000109047812 */ /* 0x002fe400078ec0ff */
[----:B------:R-:W-:Y:S02]  /*08a0*/  SEL R227, R227, 0x40, P6 ;  /* 0x00000040e3e37807 */ /* 0x000fe40003000000 */
[----:B------:R-:W-:Y:S02]  /*08b0*/  ISETP.NE.U32.AND P3, PT, R4, 0x1, PT ;  /* 0x000000010400780c */ /* 0x000fe40003f65070 */
[----:B------:R-:W-:-:S02]  /*08c0*/  LOP3.LUT R4, R3, 0x1c0, RZ, 0xc0, !PT ;  /* 0x000001c003047812 */ /* 0x000fc400078ec0ff */
[--C-:B------:R-:W-:Y:S02]  /*08d0*/  LOP3.LUT R3, R0, 0x8, R21.reuse, 0xf8, !PT ;  /* 0x0000000800037812 */ /* 0x100fe400078ef815 */
[----:B------:R-:W-:Y:S02]  /*08e0*/  SHF.R.U32.HI R0, RZ, 0x3, R0 ;  /* 0x00000003ff007819 */ /* 0x000fe40000011600 */
[----:B------:R-:W-:Y:S02]  /*08f0*/  LOP3.LUT R2, R4, 0x30, R2, 0xf8, !PT ;  /* 0x0000003004027812 */ /* 0x000fe400078ef802 */
[----:B------:R-:W-:Y:S02]  /*0900*/  LOP3.LUT R222, R3, R0, RZ, 0x3c, !PT ;  /* 0x0000000003de7212 */ /* 0x000fe400078e3cff */
[----:B------:R-:W-:Y:S02]  /*0910*/  LOP3.LUT R0, R6, 0x3fffffe, RZ, 0xc0, !PT ;  /* 0x03fffffe06007812 */ /* 0x000fe400078ec0ff */
[----:B------:R-:W-:Y:S01]  /*0920*/  LOP3.LUT R5, R2, 0x8, R21, 0xf8, !PT ;  /* 0x0000000802057812 */ /* 0x000fe200078ef815 */
[C---:B------:R-:W-:Y:S01]  /*0930*/  IMAD.SHL.U32 R2, R9.reuse, 0x40, RZ ;  /* 0x0000004009027824 */ /* 0x040fe200078e00ff */
[----:B------:R-:W-:Y:S01]  /*0940*/  SHF.R.U32.HI R3, RZ, 0x3, R4 ;  /* 0x00000003ff037819 */ /* 0x000fe20000011604 */
[----:B------:R-:W-:Y:S01]  /*0950*/  IMAD.IADD R8, R9, 0x1, -R0 ;  /* 0x0000000109087824 */ /* 0x000fe200078e0a00 */
[----:B------:R-:W-:Y:S01]  /*0960*/  SEL R233, R233, 0x10, !P3 ;  /* 0x00000010e9e97807 */ /* 0x000fe20005800000 */
[----:B------:R-:W-:Y:S01]  /*0970*/  IMAD.SHL.U32 R0, R10, 0x20, RZ ;  /* 0x000000200a007824 */ /* 0x000fe200078e00ff */
[----:B------:R-:W-:Y:S01]  /*0980*/  LOP3.LUT R2, R2, 0x1c0, RZ, 0xc0, !PT ;  /* 0x000001c002027812 */ /* 0x000fe200078ec0ff */
[----:B------:R-:W-:Y:S01]  /*0990*/  IMAD.U32 R222, R17, 0x20, R222 ;  /* 0x0000002011de7824 */ /* 0x000fe200078e00de */
[----:B------:R-:W-:-:S02]  /*09a0*/  LOP3.LUT R9, R5, R3, RZ, 0x3c, !PT ;  /* 0x0000000305097212 */ /* 0x000fc400078e3cff */
[----:B------:R-:W-:Y:S01]  /*09b0*/  LOP3.LUT R4, R0, 0x6, R20, 0xf8, !PT ;  /* 0x0000000600047812 */ /* 0x000fe200078ef814 */
[----:B------:R-:W-:Y:S01]  /*09c0*/  IMAD R221, R222, 0x2, R221 ;  /* 0x00000002dedd7824 */ /* 0x000fe200078e02dd */
[----:B------:R-:W-:Y:S01]  /*09d0*/  LOP3.LUT R3, R2, 0x20, R0, 0xf8, !PT ;  /* 0x0000002002037812 */ /* 0x000fe200078ef800 */
[----:B------:R-:W-:Y:S01]  /*09e0*/  IMAD.SHL.U32 R222, R222, 0x2, RZ ;  /* 0x00000002dede7824 */ /* 0x000fe200078e00ff */
[----:B------:R-:W-:Y:S01]  /*09f0*/  SHF.R.U32.HI R0, RZ, 0x3, R2 ;  /* 0x00000003ff007819 */ /* 0x000fe20000011602 */
[----:B------:R1:W-:Y:S01]  /*0a00*/  STL [R1+0x48], R4 ;  /* 0x0000480401007387 */ /* 0x0003e20000100800 */
[----:B------:R-:W-:Y:S02]  /*0a10*/  SHF.R.S32.HI R2, RZ, 0x3, R14 ;  /* 0x00000003ff027819 */ /* 0x000fe4000001140e */
[----:B------:R-:W-:-:S03]  /*0a20*/  LOP3.LUT P0, RZ, R13, 0x2, RZ, 0xc0, !PT ;  /* 0x000000020dff7812 */ /* 0x000fc6000780c0ff */
[----:B------:R-:W-:Y:S01]  /*0a30*/  IMAD R14, R2, 0x8, R18 ;  /* 0x00000008020e7824 */ /* 0x000fe200078e0212 */
[----:B------:R-:W-:Y:S01]  /*0a40*/  SEL R230, R230, 0xffffffe0, !P0 ;  /* 0xffffffe0e6e67807 */ /* 0x000fe20004000000 */
[----:B------:R-:W-:Y:S01]  /*0a50*/  IMAD R225, R11, 0x2, R2 ;  /* 0x000000020be17824 */ /* 0x000fe200078e0202 */
[----:B-1----:R-:W-:Y:S01]  /*0a60*/  LOP3.LUT R4, R3, R0, RZ, 0x3c, !PT ;  /* 0x0000000003047212 */ /* 0x002fe200078e3cff */
[----:B------:R-:W-:Y:S01]  /*0a70*/  IMAD.SHL.U32 R0, R16, 0x2, RZ ;  /* 0x0000000210007824 */ /* 0x000fe200078e00ff */
[----:B------:R-:W-:-:S03]  /*0a80*/  SHF.R.S32.HI R3, RZ, 0x7, R7 ;  /* 0x00000007ff037819 */ /* 0x000fc60000011407 */
[--C-:B------:R-:W-:Y:S02]  /*0a90*/  IMAD R2, R11, 0x200, R0.reuse ;  /* 0x000002000b027824 */ /* 0x100fe400078e0200 */
[----:B------:R-:W-:Y:S02]  /*0aa0*/  IMAD R0, R3, 0x1000, R0 ;  /* 0x0000100003007824 */ /* 0x000fe400078e0200 */
[----:B------:R-:W-:Y:S01]  /*0ab0*/  IMAD R10, R8, 0x20, R2 ;  /* 0x00000020080a7824 */ /* 0x000fe200078e0202 */
[----:B------:R-:W-:Y:S01]  /*0ac0*/  SHF.R.S32.HI R2, RZ, 0x2, R22 ;  /* 0x00000002ff027819 */ /* 0x000fe20000011416 */
[----:B------:R-:W-:Y:S02]  /*0ad0*/  IMAD R0, R231, 0x400, R0 ;  /* 0x00000400e7007824 */ /* 0x000fe400078e0200 */
[----:B------:R-:W-:Y:S02]  /*0ae0*/  IMAD.SHL.U32 R3, R3, 0x8, RZ ;  /* 0x0000000803037824 */ /* 0x000fe400078e00ff */
[----:B------:R-:W-:Y:S01]  /*0af0*/  IMAD.IADD R236, R4, 0x1, R0 ;  /* 0x0000000104ec7824 */ /* 0x000fe200078e0200 */
[----:B------:R-:W-:Y:S01]  /*0b00*/  SHF.R.S32.HI R0, RZ, 0x1, R6 ;  /* 0x00000001ff007819 */ /* 0x000fe20000011406 */
[----:B------:R-:W-:Y:S01]  /*0b10*/  IMAD R5, R231, 0x10, R2 ;  /* 0x00000010e7057824 */ /* 0x000fe200078e0202 */
[----:B------:R-:W-:Y:S01]  /*0b20*/  LOP3.LUT R3, R3, 0x8, RZ, 0xc0, !PT ;  /* 0x0000000803037812 */ /* 0x000fe200078ec0ff */
[----:B------:R-:W-:Y:S01]  /*0b30*/  IMAD.U32 R4, RZ, RZ, UR14 ;  /* 0x0000000eff047e24 */ /* 0x000fe2000f8e00ff */
[C---:B------:R-:W-:Y:S01]  /*0b40*/  LOP3.LUT P1, RZ, R0.reuse, 0x2, RZ, 0xc0, !PT ;  /* 0x0000000200ff7812 */ /* 0x040fe2000782c0ff */
[----:B------:R-:W-:Y:S01]  /*0b50*/  IMAD.SHL.U32 R0, R0, 0x40, RZ ;  /* 0x0000004000007824 */ /* 0x000fe200078e00ff */
[----:B------:R-:W-:Y:S01]  /*0b60*/  IADD3 R2, R5, -0x40, RZ ;  /* 0xffffffc005027810 */ /* 0x000fe20007ffe0ff */
[----:B------:R1:W-:Y:S01]  /*0b70*/  STL [R1+0x4c], R5 ;  /* 0x00004c0501007387 */ /* 0x0003e20000100800 */
[----:B------:R-:W-:-:S02]  /*0b80*/  IMAD.SHL.U32 R236, R236, 0x2, RZ ;  /* 0x00000002ecec7824 */ /* 0x000fc400078e00ff */
[----:B------:R-:W-:Y:S02]  /*0b90*/  LOP3.LUT R0, R0, 0xc0, RZ, 0xc0, !PT ;  /* 0x000000c000007812 */ /* 0x000fe400078ec0ff */
[----:B------:R-:W-:Y:S01]  /*0ba0*/  SHF.R.S32.HI R6, RZ, 0x1f, R2 ;  /* 0x0000001fff067819 */ /* 0x000fe20000011402 */
[----:B------:R-:W-:Y:S01]  /*0bb0*/  IMAD.IADD R234, R236, 0x1, R233 ;  /* 0x00000001ecea7824 */ /* 0x000fe200078e02e9 */
[----:B------:R-:W-:Y:S02]  /*0bc0*/  SHF.R.U32.HI R4, RZ, 0x3, R0 ;  /* 0x00000003ff047819 */ /* 0x000fe40000011600 */
[----:B------:R-:W-:Y:S02]  /*0bd0*/  SHF.L.U64.HI R2, R2, 0x2, R6 ;  /* 0x0000000202027819 */ /* 0x000fe40000010206 */
[----:B------:R-:W-:Y:S01]  /*0be0*/  LOP3.LUT R8, R4, R0, R3, 0x1e, !PT ;  /* 0x0000000004087212 */ /* 0x000fe200078e1e03 */
[----:B------:R-:W-:Y:S01]  /*0bf0*/  IMAD.SHL.U32 R0, R12, 0x40, RZ ;  /* 0x000000400c007824 */ /* 0x000fe200078e00ff */
[C---:B------:R-:W-:Y:S01]  /*0c00*/  IADD3 R235, R236.reuse, 0x20, RZ ;  /* 0x00000020eceb7810 */ /* 0x040fe20007ffe0ff */
[----:B------:R2:W-:Y:S01]  /*0c10*/  STL [R1+0x44], R2 ;  /* 0x0000440201007387 */ /* 0x0005e20000100800 */
[----:B------:R-:W-:Y:S01]  /*0c20*/  @P2 IADD3 R235, R236, -0x20, RZ ;  /* 0xffffffe0eceb2810 */ /* 0x000fe20007ffe0ff */
[----:B------:R-:W-:Y:S01]  /*0c30*/  IMAD.IADD R8, R8, 0x1, R10 ;  /* 0x0000000108087824 */ /* 0x000fe200078e020a */
[----:B------:R-:W-:-:S03]  /*0c40*/  LOP3.LUT R0, R0, 0x1c0, RZ, 0xc0, !PT ;  /* 0x000001c000007812 */ /* 0x000fc600078ec0ff */
[----:B------:R-:W-:Y:S01]  /*0c50*/  IMAD.IADD R233, R233, 0x1, R235 ;  /* 0x00000001e9e97824 */ /* 0x000fe200078e02eb */
[----:B------:R-:W-:Y:S01]  /*0c60*/  SHF.R.U32.HI R6, RZ, 0x3, R0 ;  /* 0x00000003ff067819 */ /* 0x000fe20000011600 */
[----:B-1----:R-:W-:-:S05]  /*0c70*/  IMAD.SHL.U32 R5, R15, 0x10, RZ ;  /* 0x000000100f057824 */ /* 0x002fca00078e00ff */
[----:B------:R-:W-:Y:S01]  /*0c80*/  LOP3.LUT R7, R3, 0x10, R5, 0xf8, !PT ;  /* 0x0000001003077812 */ /* 0x000fe200078ef805 */
[C---:B------:R-:W-:Y:S02]  /*0c90*/  IMAD.SHL.U32 R5, R15.reuse, 0x8, RZ ;  /* 0x000000080f057824 */ /* 0x040fe400078e00ff */
[----:B------:R-:W-:-:S03]  /*0ca0*/  IMAD R3, R15, 0x200, R9 ;  /* 0x000002000f037824 */ /* 0x000fc600078e0209 */
[----:B------:R-:W-:Y:S01]  /*0cb0*/  LOP3.LUT R5, R5, 0x8, RZ, 0xc0, !PT ;  /* 0x0000000805057812 */ /* 0x000fe200078ec0ff */
[----:B--2---:R-:W-:-:S03]  /*0cc0*/  IMAD.SHL.U32 R2, R13, 0x40, RZ ;  /* 0x000000400d027824 */ /* 0x004fc600078e00ff */
[----:B------:R-:W-:Y:S01]  /*0cd0*/  LOP3.LUT R6, R6, R0, R5, 0x1e, !PT ;  /* 0x0000000006067212 */ /* 0x000fe200078e1e05 */
[----:B------:R-:W-:Y:S01]  /*0ce0*/  IMAD.SHL.U32 R0, R14, 0x20, RZ ;  /* 0x000000200e007824 */ /* 0x000fe200078e00ff */
[----:B------:R-:W-:-:S03]  /*0cf0*/  LOP3.LUT R2, R2, 0xc0, RZ, 0xc0, !PT ;  /* 0x000000c002027812 */ /* 0x000fc600078ec0ff */
[----:B------:R-:W-:Y:S02]  /*0d00*/  IMAD R231, R231, 0x200, R0 ;  /* 0x00000200e7e77824 */ /* 0x000fe400078e0200 */
[----:B------:R-:W-:Y:S01]  /*0d10*/  IMAD.U32 R225, R225, 0x200, R6 ;  /* 0x00000200e1e17824 */ /* 0x000fe200078e0006 */
[----:B------:R-:W-:-:S04]  /*0d20*/  SHF.R.U32.HI R4, RZ, 0x3, R2 ;  /* 0x00000003ff047819 */ /* 0x000fc80000011602 */
[C---:B------:R-:W-:Y:S02]  /*0d30*/  LOP3.LUT R5, R4.reuse, R2, R5, 0x1e, !PT ;  /* 0x0000000204057212 */ /* 0x040fe400078e1e05 */
[----:B------:R-:W-:Y:S02]  /*0d40*/  LOP3.LUT R2, R4, R7, R2, 0x1e, !PT ;  /* 0x0000000704027212 */ /* 0x000fe400078e1e02 */
[----:B------:R-:W-:Y:S01]  /*0d50*/  LEA R4, R8, 0x9000, 0x1 ;  /* 0x0000900008047811 */ /* 0x000fe200078e08ff */
[----:B------:R-:W-:Y:S01]  /*0d60*/  IMAD.IADD R231, R231, 0x1, R5 ;  /* 0x00000001e7e77824 */ /* 0x000fe200078e0205 */
[----:B------:R-:W-:Y:S01]  /*0d70*/  LEA R225, R225, 0xf000, 0x1 ;  /* 0x0000f000e1e17811 */ /* 0x000fe200078e08ff */
[----:B------:R-:W-:Y:S01]  /*0d80*/  IMAD.IADD R229, R0, 0x1, R2 ;  /* 0x0000000100e57824 */ /* 0x000fe200078e0202 */
[C---:B------:R-:W-:Y:S02]  /*0d90*/  IADD3 R2, R250.reuse, 0x20, RZ ;  /* 0x00000020fa027810 */ /* 0x040fe40007ffe0ff */
[----:B------:R-:W-:Y:S01]  /*0da0*/  IADD3 R0, R250, 0x40, RZ ;  /* 0x00000040fa007810 */ /* 0x000fe20007ffe0ff */
[----:B------:R-:W-:-:S02]  /*0db0*/  IMAD.IADD R226, R225, 0x1, R226 ;  /* 0x00000001e1e27824 */ /* 0x000fc400078e02e2 */
[----:B------:R1:W-:Y:S01]  /*0dc0*/  STL [R1+0x10], R2 ;  /* 0x0000100201007387 */ /* 0x0003e20000100800 */
[--C-:B------:R-:W-:Y:S02]  /*0dd0*/  IMAD.IADD R228, R225, 0x1, R227.reuse ;  /* 0x00000001e1e47824 */ /* 0x100fe400078e02e3 */
[----:B------:R-:W-:Y:S01]  /*0de0*/  IMAD.IADD R227, R226, 0x1, R227 ;  /* 0x00000001e2e37824 */ /* 0x000fe200078e02e3 */
[----:B------:R2:W-:Y:S04]  /*0df0*/  STL [R1+0x14], R0 ;  /* 0x0000140001007387 */ /* 0x0005e80000100800 */
[----:B------:R3:W-:Y:S01]  /*0e00*/  STL [R1+0x2c], R4 ;  /* 0x00002c0401007387 */ /* 0x0007e20000100800 */
[----:B-1----:R-:W-:Y:S01]  /*0e10*/  IMAD.SHL.U32 R2, R3, 0x2, RZ ;  /* 0x0000000203027824 */ /* 0x002fe200078e00ff */
[----:B--2---:R-:W-:-:S02]  /*0e20*/  IADD3 R0, R4, 0x20, RZ ;  /* 0x0000002004007810 */ /* 0x004fc40007ffe0ff */
[----:B------:R-:W-:-:S05]  /*0e30*/  @P1 IADD3 R0, R4, -0x20, RZ ;  /* 0xffffffe004001810 */ /* 0x000fca0007ffe0ff */
[----:B----4-:R3:W-:Y:S02]  /*0e40*/  STL [R1+0x30], R0 ;  /* 0x0000300001007387 */ /* 0x0107e40000100800 */
.L_x_41:
[----:B------:R-:W-:Y:S02]  /*0e50*/  ULDC.64 UR4, c[0x0][0x240] ;  /* 0x0000900000047ab9 */ /* 0x000fe40000000a00 */
[----:B------:R-:W-:Y:S02]  /*0e60*/  UISETP.NE.U32.AND UP1, UPT, URZ, UR4, UPT ;  /* 0x000000043f00728c */ /* 0x000fe4000bf25070 */
[----:B------:R-:W-:Y:S02]  /*0e70*/  USHF.L.U32 UR11, UR32, 0x2, URZ ;  /* 0x00000002200b7899 */ /* 0x000fe4000800063f */
[----:B------:R-:W-:Y:S02]  /*0e80*/  USHF.R.S32.HI UR39, URZ, 0x1f, UR32 ;  /* 0x0000001f3f277899 */ /* 0x000fe40008011420 */
[----:B------:R-:W-:Y:S02]  /*0e90*/  UISETP.NE.AND.EX UP1, UPT, URZ, UR5, UPT, UP1 ;  /* 0x000000053f00728c */ /* 0x000fe4000bf25310 */
[----:B------:R-:W-:-:S02]  /*0ea0*/  ULDC.64 UR8, c[0x0][0x250] ;  /* 0x0000940000087ab9 */ /* 0x000fc40000000a00 */
[----:B------:R-:W-:Y:S02]  /*0eb0*/  UISETP.NE.U32.AND UP3, UPT, URZ, UR8, UPT ;  /* 0x000000083f00728c */ /* 0x000fe4000bf65070 */
[----:B------:R-:W-:Y:S01]  /*0ec0*/  USHF.L.U64.HI UR10, UR32, 0x2, UR39 ;  /* 0x00000002200a7899 */ /* 0x000fe20008010227 */
[----:B------:R-:W-:Y:S01]  /*0ed0*/  PLOP3.LUT P2, PT, PT, PT, UP1, 0x80, 0x0 ;  /* 0x000000000000781c */ /* 0x000fe20003f4f018 */
[----:B------:R-:W-:Y:S02]  /*0ee0*/  UIADD3 UR4, UP0, UR11, UR4, URZ ;  /* 0x000000040b047290 */ /* 0x000fe4000ff1e03f */
[----:B------:R-:W-:Y:S02]  /*0ef0*/  UISETP.NE.AND.EX UP3, UPT, URZ, UR9, UPT, UP3 ;  /* 0x000000093f00728c */ /* 0x000fe4000bf65330 */
[----:B------:R-:W-:Y:S02]  /*0f00*/  UIADD3.X UR5, UR10, UR5, URZ, UP0, !UPT ;  /* 0x000000050a057290 */ /* 0x000fe400087fe43f */
[----:B-123--:R-:W-:Y:S01]  /*0f10*/  IMAD.U32 R4, RZ, RZ, UR4 ;  /* 0x00000004ff047e24 */ /* 0x00efe2000f8e00ff */
[----:B------:R-:W-:Y:S01]  /*0f20*/  ULDC.U8 UR14, c[0x0][0x312] ;  /* 0x0000c480000e7ab9 */ /* 0x000fe20000000000 */
[----:B------:R-:W-:Y:S01]  /*0f30*/  PLOP3.LUT P0, PT, PT, PT, UP3, 0x80, 0x0 ;  /* 0x000000000000781c */ /* 0x000fe20003f0f038 */
[----:B------:R-:W-:Y:S01]  /*0f40*/  ULDC.64 UR6, c[0x0][0x248] ;  /* 0x0000920000067ab9 */ /* 0x000fe20000000a00 */
[----:B------:R-:W-:Y:S01]  /*0f50*/  IMAD.U32 R5, RZ, RZ, UR5 ;  /* 0x00000005ff057e24 */ /* 0x000fe2000f8e00ff */
[----:B------:R-:W-:-:S02]  /*0f60*/  UISETP.NE.AND UP4, UPT, UR14, URZ, UPT ;  /* 0x0000003f0e00728c */ /* 0x000fc4000bf85270 */
[----:B------:R-:W-:Y:S02]  /*0f70*/  @UP3 UIADD3 UR4, UP0, UR11, UR8, URZ ;  /* 0x000000080b043290 */ /* 0x000fe4000ff1e03f */
[----:B------:R1:W2:Y:S01]  /*0f80*/  @P2 LDG.E R8, [R4.64] ;  /* 0x0000000c04082981 */ /* 0x0002a2000c1e1900 */
[----:B------:R-:W-:Y:S02]  /*0f90*/  UISETP.EQ.U32.AND UP2, UPT, URZ, UR6, UPT ;  /* 0x000000063f00728c */ /* 0x000fe4000bf42070 */
[----:B------:R-:W-:Y:S01]  /*0fa0*/  @UP3 UIADD3.X UR5, UR10, UR9, URZ, UP0, !UPT ;  /* 0x000000090a053290 */ /* 0x000fe200087fe43f */
[----:B------:R1:W3:Y:S01]  /*0fb0*/  @P2 LDG.E R3, [R4.64+0x4] ;  /* 0x0000040c04032981 */ /* 0x0002e2000c1e1900 */
[----:B------:R-:W-:Y:S01]  /*0fc0*/  MOV R6, UR4 ;  /* 0x0000000400067c02 */ /* 0x000fe20008000f00 */
[----:B------:R-:W-:-:S03]  /*0fd0*/  UISETP.EQ.OR.EX UP2, UPT, URZ, UR7, !UP4, UP2 ;  /* 0x000000073f00728c */ /* 0x000fc6000e742720 */
[----:B------:R-:W-:Y:S01]  /*0fe0*/  IMAD.U32 R7, RZ, RZ, UR5 ;  /* 0x00000005ff077e24 */ /* 0x000fe2000f8e00ff */
[----:B------:R-:W-:-:S04]  /*0ff0*/  UIADD3 UR6, UP0, UR11, UR6, URZ ;  /* 0x000000060b067290 */ /* 0x000fc8000ff1e03f */
[----:B----4-:R-:W4:Y:S01]  /*1000*/  @P0 LDG.E R6, [R6.64] ;  /* 0x0000000c06060981 */ /* 0x010f22000c1e1900 */
[----:B------:R-:W-:Y:S01]  /*1010*/  PLOP3.LUT P1, PT, PT, PT, UP2, 0x80, 0x0 ;  /* 0x000000000000781c */ /* 0x000fe20003f2f028 */
[----:B------:R-:W-:Y:S01]  /*1020*/  UIADD3.X UR7, UR10, UR7, URZ, UP0, !UPT ;  /* 0x000000070a077290 */ /* 0x000fe200087fe43f */
[----:B-1----:R-:W-:-:S05]  /*1030*/  IMAD.U32 R4, RZ, RZ, UR6 ;  /* 0x00000006ff047e24 */ /* 0x002fca000f8e00ff */
[----:B------:R-:W-:-:S06]  /*1040*/  MOV R5, UR7 ;  /* 0x0000000700057c02 */ /* 0x000fcc0008000f00 */
[----:B-----5:R-:W5:Y:S01]  /*1050*/  @!P1 LDG.E R0, [R4.64] ;  /* 0x0000000c04009981 */ /* 0x020f62000c1e1900 */
[----:B------:R-:W-:Y:S02]  /*1060*/  UMOV UR15, 0xffffffff ;  /* 0xffffffff000f7882 */ /* 0x000fe40000000000 */
[----:B------:R-:W-:Y:S02]  /*1070*/  UMOV UR19, URZ ;  /* 0x0000003f00137c82 */ /* 0x000fe40008000000 */
[----:B------:R-:W-:Y:S02]  /*1080*/  UMOV UR26, 0xffffffff ;  /* 0xffffffff001a7882 */ /* 0x000fe40000000000 */
[----:B------:R-:W-:Y:S01]  /*1090*/  ULDC UR6, c[0x0][0x218] ;  /* 0x0000860000067ab9 */ /* 0x000fe20000000800 */
[----:B--2---:R-:W1:Y:S08]  /*10a0*/  @P2 R2UR UR15, R8 ;  /* 0x00000000080f23c2 */ /* 0x004e7000000e0000 */
[----:B---3--:R-:W1:Y:S08]  /*10b0*/  @P2 R2UR UR4, R3 ;  /* 0x00000000030423c2 */ /* 0x008e7000000e0000 */
[----:B----4-:R2:W3:Y:S01]  /*10c0*/  @P0 R2UR UR19, R6 ;  /* 0x00000000061303c2 */ /* 0x0104e200000e0000 */
[----:B------:R-:W-:-:S04]  /*10d0*/  ISETP.NE.U32.AND P0, PT, RZ, c[0x0][0x248], PT ;  /* 0x00009200ff007a0c */ /* 0x000fc80003f05070 */
[----:B------:R-:W-:Y:S01]  /*10e0*/  ISETP.NE.AND.EX P0, PT, RZ, c[0x0][0x24c], PT, P0 ;  /* 0x00009300ff007a0c */ /* 0x000fe20003f05300 */
[----:B-1----:R-:W-:Y:S02]  /*10f0*/  @UP1 UIADD3 UR25, UR4, -UR15, URZ ;  /* 0x8000000f04191290 */ /* 0x002fe4000fffe03f */
[----:B-----5:R2:W1:Y:S05]  /*1100*/  @!P1 R2UR UR26, R0 ;  /* 0x00000000001a93c2 */ /* 0x02046a00000e0000 */
[----:B------:R-:W-:-:S05]  /*1110*/  @!UP1 ULDC UR25, c[0x0][0x214] ;  /* 0x0000850000199ab9 */ /* 0x000fca0000000800 */
[----:B------:R-:W-:Y:S05]  /*1120*/  @!P0 BRA `(.L_x_0) ;  /* 0x0000007000008947 */ /* 0x000fea0003800000 */
[----:B---3--:R-:W-:-:S13]  /*1130*/  PLOP3.LUT P0, PT, PT, PT, UP4, 0x80, 0x0 ;  /* 0x000000000000781c */ /* 0x008fda0003f0f048 */
[----:B--2---:R-:W2:Y:S04]  /*1140*/  @P0 LDG.E R0, [R4.64+0x4] ;  /* 0x0000040c04000981 */ /* 0x004ea8000c1e1900 */
[----:B------:R-:W3:Y:S01]  /*1150*/  @!P0 LDG.E R4, [R4.64] ;  /* 0x0000000c04048981 */ /* 0x000ee2000c1e1900 */
[----:B--2---:R-:W2:Y:S02]  /*1160*/  @P0 R2UR UR4, R0 ;  /* 0x00000000000403c2 */ /* 0x004ea400000e0000 */
[----:B-12---:R-:W-:-:S11]  /*1170*/  @UP4 UIADD3 UR6, UR4, -UR26, URZ ;  /* 0x8000001a04064290 */ /* 0x006fd6000fffe03f */
[----:B---3--:R1:W2:Y:S01]  /*1180*/  @!P0 R2UR UR6, R4 ;  /* 0x00000000040683c2 */ /* 0x0082a200000e0000 */
[----:B------:R-:W-:-:S07]  /*1190*/  DEPBAR.LE SB1, 0x0, {2} ;  /* 0x000090040000791a */ /* 0x000fce0000000000 */
.L_x_0:
[----:B---3--:R-:W-:Y:S02]  /*11a0*/  ULDC.64 UR4, c[0x0][0x258] ;  /* 0x0000960000047ab9 */ /* 0x008fe40000000a00 */
[----:B------:R-:W-:-:S04]  /*11b0*/  UISETP.NE.U32.AND UP2, UPT, URZ, UR4, UPT ;  /* 0x000000043f00728c */ /* 0x000fc8000bf45070 */
[----:B------:R-:W-:-:S06]  /*11c0*/  UISETP.NE.AND.EX UP2, UPT, URZ, UR5, UPT, UP2 ;  /* 0x000000053f00728c */ /* 0x000fcc000bf45320 */
[----:B------:R-:W-:-:S05]  /*11d0*/  PLOP3.LUT P0, PT, PT, PT, UP2, 0x80, 0x0 ;  /* 0x000000000000781c */ /* 0x000fca0003f0f028 */
[----:B------:R-:W-:-:S04]  /*11e0*/  @UP2 UIADD3 UR4, UP0, UR11, UR4, URZ ;  /* 0x000000040b042290 */ /* 0x000fc8000ff1e03f */
[----:B------:R-:W-:Y:S02]  /*11f0*/  @UP2 UIADD3.X UR5, UR10, UR5, URZ, UP0, !UPT ;  /* 0x000000050a052290 */ /* 0x000fe400087fe43f */
[----:B------:R-:W-:-:S04]  /*1200*/  IMAD.U32 R4, RZ, RZ, UR4 ;  /* 0x00000004ff047e24 */ /* 0x000fc8000f8e00ff */
[----:B------:R-:W-:Y:S01]  /*1210*/  IMAD.U32 R5, RZ, RZ, UR5 ;  /* 0x00000005ff057e24 */ /* 0x000fe2000f8e00ff */
[----:B------:R-:W-:-:S04]  /*1220*/  ULDC.64 UR4, c[0x0][0x268] ;  /* 0x00009a0000047ab9 */ /* 0x000fc80000000a00 */
[----:B--2---:R-:W2:Y:S01]  /*1230*/  @P0 LDG.E R0, [R4.64] ;  /* 0x0000000c04000981 */ /* 0x004ea2000c1e1900 */
[----:B------:R-:W-:Y:S02]  /*1240*/  @!UP2 UISETP.NE.U32.AND UP0, UPT, URZ, UR4, UPT ;  /* 0x000000043f00a28c */ /* 0x000fe4000bf05070 */
[----:B------:R-:W-:Y:S02]  /*1250*/  ULDC UR7, c[0x0][0x21c] ;  /* 0x0000870000077ab9 */ /* 0x000fe40000000800 */
[----:B------:R-:W-:Y:S02]  /*1260*/  @!UP2 UISETP.NE.AND.EX UP0, UPT, URZ, UR5, UPT, UP0 ;  /* 0x000000053f00a28c */ /* 0x000fe4000bf05300 */
[----:B------:R-:W-:Y:S02]  /*1270*/  USHF.L.U32 UR23, UR18, 0x7, URZ ;  /* 0x0000000712177899 */ /* 0x000fe4000800063f */
[----:B------:R-:W-:Y:S01]  /*1280*/  @!UP2 USEL UR4, URZ, UR7, !UP0 ;  /* 0x000000073f04a287 */ /* 0x000fe2000c000000 */
[----:B--2---:R-:W2:Y:S02]  /*1290*/  @P0 R2UR UR14, R0 ;  /* 0x00000000000e03c2 */ /* 0x004ea400000e0000 */
[----:B--2---:R-:W-:-:S02]  /*12a0*/  @UP2 UIADD3 UR14, UR14, -UR19, URZ ;  /* 0x800000130e0e2290 */ /* 0x004fc4000fffe03f */
[----:B------:R-:W-:-:S04]  /*12b0*/  @!UP2 UIADD3 UR14, UR4, UR6, -UR19 ;  /* 0x00000006040ea290 */ /* 0x000fc8000fffe813 */
[----:B------:R-:W-:-:S06]  /*12c0*/  UISETP.GT.AND UP0, UPT, UR14, UR23, UPT ;  /* 0x000000170e00728c */ /* 0x000fcc000bf04270 */
[----:B------:R-:W-:-:S13]  /*12d0*/  PLOP3.LUT P0, PT, PT, PT, UP0, 0x80, 0x0 ;  /* 0x000000000000781c */ /* 0x000fda0003f0f008 */
[----:B------:R-:W-:Y:S05]  /*12e0*/  @!P0 BRA `(.L_x_1) ;  /* 0x00007c8000008947 */ /* 0x000fea0003800000 */
[----:B------:R-:W-:Y:S02]  /*12f0*/  ULDC.64 UR4, c[0x0][0x190] ;  /* 0x0000640000047ab9 */ /* 0x000fe40000000a00 */
[----:B-1----:R-:W-:Y:S02]  /*1300*/  UISETP.NE.AND UP0, UPT, UR26, -0x1, UPT ;  /* 0xffffffff1a00788c */ /* 0x002fe4000bf05270 */
[----:B------:R-:W-:Y:S02]  /*1310*/  UIMAD.WIDE.U32 UR6, UR15, UR4, URZ ;  /* 0x000000040f0672a5 */ /* 0x000fe4000f8e003f */
[----:B------:R-:W-:Y:S02]  /*1320*/  UIADD3 UR4, UR25, 0x3f, URZ ;  /* 0x0000003f19047890 */ /* 0x000fe4000fffe03f */
[----:B------:R-:W-:Y:S01]  /*1330*/  PLOP3.LUT P1, PT, PT, PT, UP0, 0x80, 0x0 ;  /* 0x000000000000781c */ /* 0x000fe20003f2f008 */
[----:B------:R-:W-:Y:S02]  /*1340*/  UISETP.NE.AND UP2, UPT, UR15, -0x1, UPT ;  /* 0xffffffff0f00788c */ /* 0x000fe4000bf45270 */
[----:B------:R-:W-:-:S02]  /*1350*/  USHF.R.S32.HI UR10, URZ, 0x1f, UR4 ;  /* 0x0000001f3f0a7899 */ /* 0x000fc40008011404 */
[----:B------:R-:W-:Y:S02]  /*1360*/  ULDC.64 UR16, c[0x0][0x178] ;  /* 0x00005e0000107ab9 */ /* 0x000fe40000000a00 */
[----:B------:R-:W-:Y:S02]  /*1370*/  ULEA.HI UR10, UR10, UR4, URZ, 0x6 ;  /* 0x000000040a0a7291 */ /* 0x000fe4000f8f303f */
[----:B------:R-:W-:Y:S02]  /*1380*/  @UP0 UIADD3 UR11, UR19, UR26, URZ ;  /* 0x0000001a130b0290 */ /* 0x000fe4000fffe03f */
[----:B------:R-:W-:Y:S02]  /*1390*/  ULDC.64 UR20, c[0x0][0x198] ;  /* 0x0000660000147ab9 */ /* 0x000fe40000000a00 */
[----:B------:R-:W-:Y:S02]  /*13a0*/  UIMAD UR22, UR39, UR16, URZ ;  /* 0x00000010271672a4 */ /* 0x000fe4000f8e023f */
[----:B------:R-:W-:-:S02]  /*13b0*/  USHF.R.S32.HI UR34, URZ, 0x6, UR10 ;  /* 0x000000063f227899 */ /* 0x000fc4000801140a */
[----:B------:R-:W-:Y:S02]  /*13c0*/  UIMAD UR24, UR15, UR5, URZ ;  /* 0x000000050f1872a4 */ /* 0x000fe4000f8e023f */
[----:B------:R-:W-:Y:S02]  /*13d0*/  ULOP3.LUT UR10, UR10, 0xffffffc0, URZ, 0xc0, !UPT ;  /* 0xffffffc00a0a7892 */ /* 0x000fe4000f8ec03f */
[----:B------:R-:W-:Y:S02]  /*13e0*/  @UP0 UIMAD.WIDE.U32 UR4, UR11, UR20, URZ ;  /* 0x000000140b0402a5 */ /* 0x000fe4000f8e003f */
[----:B------:R-:W-:Y:S02]  /*13f0*/  UIMAD.WIDE.U32 UR8, UR32, UR16, URZ ;  /* 0x00000010200872a5 */ /* 0x000fe4000f8e003f */
[----:B------:R-:W-:Y:S02]  /*1400*/  UIMAD UR17, UR32, UR17, UR22 ;  /* 0x00000011201172a4 */ /* 0x000fe4000f8e0216 */
[----:B------:R-:W-:-:S02]  /*1410*/  UIADD3 UR16, UR10, -0x40, URZ ;  /* 0xffffffc00a107890 */ /* 0x000fc4000fffe03f */
[----:B------:R-:W-:Y:S02]  /*1420*/  UIADD3 UR33, UR9, UR17, URZ ;  /* 0x0000001109217290 */ /* 0x000fe4000fffe03f */
[----:B------:R-:W-:Y:S02]  /*1430*/  @UP0 UIMAD UR27, UR11, UR21, UR5 ;  /* 0x000000150b1b02a4 */ /* 0x000fe4000f8e0205 */
[----:B------:R-:W-:Y:S02]  /*1440*/  USEL UR38, UR8, UR6, !UP2 ;  /* 0x0000000608267287 */ /* 0x000fe4000d000000 */
[----:B------:R-:W-:Y:S02]  /*1450*/  @UP2 UIADD3 UR33, UR7, UR24, URZ ;  /* 0x0000001807212290 */ /* 0x000fe4000fffe03f */
[----:B------:R-:W-:Y:S02]  /*1460*/  USHF.R.S32.HI UR29, URZ, 0x1f, UR16 ;  /* 0x0000001f3f1d7899 */ /* 0x000fe40008011410 */
[----:B------:R-:W-:Y:S01]  /*1470*/  @UP0 UMOV UR22, UR4 ;  /* 0x0000000400160c82 */ /* 0x000fe20008000000 */
[----:B------:R-:W-:Y:S05]  /*1480*/  @P1 BRA `(.L_x_2) ;  /* 0x000000c000001947 */ /* 0x000fea0003800000 */
[----:B------:R-:W-:Y:S02]  /*1490*/  USHF.R.S32.HI UR4, URZ, 0x1f, UR19 ;  /* 0x0000001f3f047899 */ /* 0x000fe40008011413 */
[----:B------:R-:W-:-:S02]  /*14a0*/  ULDC.64 UR6, c[0x0][0x198] ;  /* 0x0000660000067ab9 */ /* 0x000fc40000000a00 */
[----:B------:R-:W-:Y:S02]  /*14b0*/  UIMAD UR8, UR4, UR6, URZ ;  /* 0x00000006040872a4 */ /* 0x000fe4000f8e023f */
[----:B------:R-:W-:Y:S02]  /*14c0*/  UIMAD.WIDE.U32 UR4, UR19, UR6, URZ ;  /* 0x00000006130472a5 */ /* 0x000fe4000f8e003f */
[----:B------:R-:W-:-:S03]  /*14d0*/  UIMAD UR7, UR19, UR7, UR8 ;  /* 0x00000007130772a4 */ /* 0x000fc6000f8e0208 */
[----:B------:R-:W-:Y:S02]  /*14e0*/  ULDC.64 UR8, c[0x0][0x180] ;  /* 0x0000600000087ab9 */ /* 0x000fe40000000a00 */
[----:B------:R-:W-:Y:S02]  /*14f0*/  UIADD3 UR5, UR5, UR7, URZ ;  /* 0x0000000705057290 */ /* 0x000fe4000fffe03f */
[----:B------:R-:W-:Y:S02]  /*1500*/  UIMAD UR6, UR39, UR8, URZ ;  /* 0x00000008270672a4 */ /* 0x000fe4000f8e023f */
[----:B------:R-:W-:Y:S02]  /*1510*/  UIMAD.WIDE.U32 UR4, UR32, UR8, UR4 ;  /* 0x00000008200472a5 */ /* 0x000fe4000f8e0004 */
[----:B------:R-:W-:-:S04]  /*1520*/  UIMAD UR6, UR32, UR9, UR6 ;  /* 0x00000009200672a4 */ /* 0x000fc8000f8e0206 */
[----:B------:R-:W-:Y:S02]  /*1530*/  UIADD3 UR27, UR5, UR6, URZ ;  /* 0x00000006051b7290 */ /* 0x000fe4000fffe03f */
[----:B------:R-:W-:Y:S02]  /*1540*/  UMOV UR22, UR4 ;  /* 0x0000000400167c82 */ /* 0x000fe40008000000 */
.L_x_2:
[----:B------:R-:W-:Y:S02]  /*1550*/  @UP0 UIADD3 UR6, UR19, UR26, URZ ;  /* 0x0000001a13060290 */ /* 0x000fe4000fffe03f */
[----:B------:R-:W-:Y:S02]  /*1560*/  ULDC.64 UR8, c[0x0][0x1a0] ;  /* 0x0000680000087ab9 */ /* 0x000fe40000000a00 */
[----:B------:R-:W-:-:S04]  /*1570*/  @UP0 UIMAD.WIDE.U32 UR4, UR6, UR8, URZ ;  /* 0x00000008060402a5 */ /* 0x000fc8000f8e003f */
[----:B------:R-:W-:-:S03]  /*1580*/  @UP0 UIMAD UR31, UR6, UR9, UR5 ;  /* 0x00000009061f02a4 */ /* 0x000fc6000f8e0205 */
[----:B------:R-:W-:Y:S01]  /*1590*/  @UP0 UMOV UR30, UR4 ;  /* 0x00000004001e0c82 */ /* 0x000fe20008000000 */
[----:B------:R-:W-:Y:S05]  /*15a0*/  @P1 BRA `(.L_x_3) ;  /* 0x000000c000001947 */ /* 0x000fea0003800000 */
[----:B------:R-:W-:Y:S02]  /*15b0*/  USHF.R.S32.HI UR4, URZ, 0x1f, UR19 ;  /* 0x0000001f3f047899 */ /* 0x000fe40008011413 */
[----:B------:R-:W-:Y:S02]  /*15c0*/  ULDC.64 UR6, c[0x0][0x1a0] ;  /* 0x0000680000067ab9 */ /* 0x000fe40000000a00 */
        /* <DEDUP_REMOVED lines=10> */
.L_x_3:
[----:B------:R-:W-:Y:S01]  /*1670*/  IABS R6, c[0x0][0x1c8] ;  /* 0x0000720000067a13 */ /* 0x000fe20000000000 */
[----:B------:R-:W-:Y:S01]  /*1680*/  ULDC.64 UR6, c[0x0][0x370] ;  /* 0x0000dc0000067ab9 */ /* 0x000fe20000000a00 */
[----:B------:R-:W-:Y:S01]  /*1690*/  IABS R3, UR35 ;  /* 0x0000002300037c13 */ /* 0x000fe20008000000 */
[----:B------:R-:W-:Y:S01]  /*16a0*/  @UP2 UIMAD.WIDE.U32 UR4, UR15, UR6, URZ ;  /* 0x000000060f0422a5 */ /* 0x000fe2000f8e003f */
[----:B------:R-:W1:Y:S01]  /*16b0*/  I2F.RP R4, R6 ;  /* 0x0000000600047306 */ /* 0x000e620000209400 */
[----:B------:R-:W-:Y:S01]  /*16c0*/  ULDC UR8, c[0x0][0x224] ;  /* 0x0000890000087ab9 */ /* 0x000fe20000000800 */
[----:B------:R-:W-:Y:S01]  /*16d0*/  ISETP.NE.AND P2, PT, RZ, c[0x0][0x1c8], PT ;  /* 0x00007200ff007a0c */ /* 0x000fe20003f45270 */
[----:B------:R-:W-:Y:S02]  /*16e0*/  @UP2 UIMAD UR28, UR15, UR7, UR5 ;  /* 0x000000070f1c22a4 */ /* 0x000fe4000f8e0205 */
[----:B------:R-:W-:-:S02]  /*16f0*/  USHF.R.S32.HI UR20, URZ, 0x1f, UR23 ;  /* 0x0000001f3f147899 */ /* 0x000fc40008011417 */
[----:B------:R-:W-:Y:S02]  /*1700*/  @UP2 UMOV UR24, UR4 ;  /* 0x0000000400182c82 */ /* 0x000fe40008000000 */
[----:B------:R-:W-:Y:S02]  /*1710*/  ULDC.64 UR4, c[0x0][0x368] ;  /* 0x0000da0000047ab9 */ /* 0x000fe40000000a00 */
[----:B------:R-:W-:-:S04]  /*1720*/  @!UP2 UIMAD UR6, UR39, UR4, URZ ;  /* 0x000000042706a2a4 */ /* 0x000fc8000f8e023f */
[----:B------:R-:W-:Y:S01]  /*1730*/  @!UP2 UIMAD UR6, UR32, UR5, UR6 ;  /* 0x000000052006a2a4 */ /* 0x000fe2000f8e0206 */
[----:B-1----:R-:W1:Y:S01]  /*1740*/  MUFU.RCP R4, R4 ;  /* 0x0000000400047308 */ /* 0x002e620000001000 */
[----:B------:R-:W-:-:S04]  /*1750*/  @!UP2 UIMAD.WIDE.U32 UR4, UR32, UR4, URZ ;  /* 0x000000042004a2a5 */ /* 0x000fc8000f8e003f */
[----:B------:R-:W-:Y:S02]  /*1760*/  @!UP2 UIADD3 UR28, UR5, UR6, URZ ;  /* 0x00000006051ca290 */ /* 0x000fe4000fffe03f */
[----:B------:R-:W-:Y:S02]  /*1770*/  UIMAD UR6, UR37, UR15, URZ ;  /* 0x0000000f250672a4 */ /* 0x000fe4000f8e023f */
[----:B------:R-:W-:Y:S02]  /*1780*/  @!UP2 UMOV UR24, UR4 ;  /* 0x000000040018ac82 */ /* 0x000fe40008000000 */
[----:B------:R-:W-:Y:S02]  /*1790*/  UIMAD UR4, UR39, UR8, UR52 ;  /* 0x00000008270472a4 */ /* 0x000fe4000f8e0234 */
[----:B------:R-:W-:Y:S02]  /*17a0*/  USHF.L.U32 UR8, UR32, 0x7, URZ ;  /* 0x0000000720087899 */ /* 0x000fe4000800063f */
[----:B------:R-:W-:Y:S01]  /*17b0*/  UIADD3 UR4, UR45, UR4, URZ ;  /* 0x000000042d047290 */ /* 0x000fe2000fffe03f */
[----:B-1----:R-:W-:-:S03]  /*17c0*/  IADD3 R4, R4, 0xffffffe, RZ ;  /* 0x0ffffffe04047810 */ /* 0x002fc60007ffe0ff */
[----:B------:R-:W-:Y:S01]  /*17d0*/  UIMAD UR4, UR36, UR4, UR51 ;  /* 0x00000004240472a4 */ /* 0x000fe2000f8e0233 */
[----:B------:R-:W1:Y:S03]  /*17e0*/  F2I.FTZ.U32.TRUNC.NTZ R5, R4 ;  /* 0x0000000400057305 */ /* 0x000e66000021f000 */
[----:B------:R-:W-:Y:S02]  /*17f0*/  UIADD3 UR10, UR43, UR4, URZ ;  /* 0x000000042b0a7290 */ /* 0x000fe4000fffe03f */
[----:B------:R-:W-:-:S04]  /*1800*/  UIMAD.WIDE.U32 UR4, UR36, UR15, URZ ;  /* 0x0000000f240472a5 */ /* 0x000fc8000f8e003f */
[----:B------:R-:W-:Y:S02]  /*1810*/  @UP2 UIADD3 UR10, UR5, UR6, URZ ;  /* 0x00000006050a2290 */ /* 0x000fe4000fffe03f */
[----:B------:R-:W-:Y:S02]  /*1820*/  USEL UR21, UR42, UR4, !UP2 ;  /* 0x000000042a157287 */ /* 0x000fe4000d000000 */
[----:B------:R-:W-:Y:S02]  /*1830*/  ULDC.64 UR6, c[0x0][0x3d8] ;  /* 0x0000f60000067ab9 */ /* 0x000fe40000000a00 */
[----:B------:R-:W-:Y:S01]  /*1840*/  UIMAD.WIDE.U32 UR4, UR60, UR6, URZ ;  /* 0x000000063c0472a5 */ /* 0x000fe2000f8e003f */
[----:B-1----:R-:W-:Y:S02]  /*1850*/  IMAD.MOV R0, RZ, RZ, -R5 ;  /* 0x000000ffff007224 */ /* 0x002fe400078e0a05 */
[----:B------:R-:W-:Y:S01]  /*1860*/  IMAD.MOV.U32 R4, RZ, RZ, RZ ;  /* 0x000000ffff047224 */ /* 0x000fe200078e00ff */
[----:B------:R-:W-:Y:S01]  /*1870*/  USEL UR11, UR4, URZ, UP6 ;  /* 0x0000003f040b7287 */ /* 0x000fe2000b000000 */
[----:B------:R-:W-:Y:S01]  /*1880*/  IMAD R0, R0, R6, RZ ;  /* 0x0000000600007224 */ /* 0x000fe200078e02ff */
[----:B------:R-:W-:-:S02]  /*1890*/  USHF.L.U64.HI UR4, UR32, 0x7, UR39 ;  /* 0x0000000720047899 */ /* 0x000fc40008010227 */
[----:B------:R-:W-:Y:S01]  /*18a0*/  UIMAD UR7, UR60, UR7, UR5 ;  /* 0x000000073c0772a4 */ /* 0x000fe2000f8e0205 */
[----:B------:R-:W-:Y:S01]  /*18b0*/  IMAD.HI.U32 R0, R5, R0, R4 ;  /* 0x0000000005007227 */ /* 0x000fe200078e0004 */
[----:B------:R-:W-:Y:S02]  /*18c0*/  USEL UR5, UR4, URZ, UP1 ;  /* 0x0000003f04057287 */ /* 0x000fe40008800000 */
[----:B------:R-:W-:-:S03]  /*18d0*/  USEL UR4, UR8, URZ, UP1 ;  /* 0x0000003f08047287 */ /* 0x000fc60008800000 */
[----:B------:R-:W-:Y:S01]  /*18e0*/  IMAD.HI.U32 R0, R0, R3, RZ ;  /* 0x0000000300007227 */ /* 0x000fe200078e00ff */
[----:B------:R-:W-:Y:S02]  /*18f0*/  UIADD3 UR4, UP1, UR16, UR4, URZ ;  /* 0x0000000410047290 */ /* 0x000fe4000ff3e03f */
[----:B------:R-:W-:Y:S01]  /*1900*/  ULDC UR8, c[0x0][0x234] ;  /* 0x00008d0000087ab9 */ /* 0x000fe20000000800 */
[----:B------:R-:W-:Y:S01]  /*1910*/  IMAD.MOV R4, RZ, RZ, -R0 ;  /* 0x000000ffff047224 */ /* 0x000fe200078e0a00 */
[----:B------:R-:W-:Y:S02]  /*1920*/  UIADD3.X UR6, UR29, UR5, URZ, UP1, !UPT ;  /* 0x000000051d067290 */ /* 0x000fe40008ffe43f */
[----:B------:R-:W-:Y:S01]  /*1930*/  UIMAD UR5, UR37, UR4, URZ ;  /* 0x00000004250572a4 */ /* 0x000fe2000f8e023f */
[----:B------:R-:W-:-:S03]  /*1940*/  IMAD R3, R6, R4, R3 ;  /* 0x0000000406037224 */ /* 0x000fc600078e0203 */
[----:B------:R-:W-:Y:S02]  /*1950*/  UIMAD UR6, UR36, UR6, UR5 ;  /* 0x00000006240672a4 */ /* 0x000fe4000f8e0205 */
[----:B------:R-:W-:Y:S01]  /*1960*/  ISETP.GT.U32.AND P0, PT, R6, R3, PT ;  /* 0x000000030600720c */ /* 0x000fe20003f04070 */
[----:B------:R-:W-:-:S04]  /*1970*/  @UP5 USEL UR5, UR54, UR15, !UP2 ;  /* 0x0000000f36055287 */ /* 0x000fc8000d000000 */
[----:B------:R-:W-:Y:S02]  /*1980*/  @UP5 UIMAD UR17, UR35, UR8, UR5 ;  /* 0x00000008231152a4 */ /* 0x000fe4000f8e0205 */
[----:B------:R-:W-:Y:S02]  /*1990*/  UIMAD.WIDE.U32 UR4, UR36, UR4, URZ ;  /* 0x00000004240472a5 */ /* 0x000fe4000f8e003f */
[----:B------:R-:W-:Y:S02]  /*19a0*/  USEL UR8, UR7, URZ, UP6 ;  /* 0x0000003f07087287 */ /* 0x000fe4000b000000 */
[----:B------:R-:W-:Y:S02]  /*19b0*/  UIADD3 UR7, UR5, UR6, URZ ;  /* 0x0000000605077290 */ /* 0x000fe4000fffe03f */
[----:B------:R-:W-:Y:S01]  /*19c0*/  @!P0 IMAD.IADD R3, R3, 0x1, -R6 ;  /* 0x0000000103038824 */ /* 0x000fe200078e0a06 */
[----:B------:R-:W-:Y:S01]  /*19d0*/  @!P0 IADD3 R0, R0, 0x1, RZ ;  /* 0x0000000100008810 */ /* 0x000fe20007ffe0ff */
[----:B------:R-:W-:Y:S01]  /*19e0*/  @!UP5 UMOV UR17, UR49 ;  /* 0x000000310011dc82 */ /* 0x000fe20008000000 */
[----:B------:R-:W-:-:S02]  /*19f0*/  ISETP.LE.AND P0, PT, RZ, UR56, PT ;  /* 0x00000038ff007c0c */ /* 0x000fc4000bf03270 */
[----:B------:R-:W-:-:S13]  /*1a00*/  ISETP.GE.U32.AND P3, PT, R3, R6, PT ;  /* 0x000000060300720c */ /* 0x000fda0003f66070 */
[----:B------:R-:W-:-:S05]  /*1a10*/  @P3 IADD3 R0, R0, 0x1, RZ ;  /* 0x0000000100003810 */ /* 0x000fca0007ffe0ff */
[----:B------:R-:W-:-:S04]  /*1a20*/  IMAD.MOV.U32 R14, RZ, RZ, R0 ;  /* 0x000000ffff0e7224 */ /* 0x000fc800078e0000 */
[----:B------:R-:W-:Y:S01]  /*1a30*/  @!P0 IMAD.MOV R14, RZ, RZ, -R14 ;  /* 0x000000ffff0e8224 */ /* 0x000fe200078e0a0e */
[----:B------:R-:W-:Y:S02]  /*1a40*/  PLOP3.LUT P0, PT, PT, PT, UP5, 0x80, 0x0 ;  /* 0x000000000000781c */ /* 0x000fe40003f0f058 */
[----:B------:R-:W-:-:S04]  /*1a50*/  @!P2 LOP3.LUT R14, RZ, c[0x0][0x1c8], RZ, 0x33, !PT ;  /* 0x00007200ff0eaa12 */ /* 0x000fc800078e33ff */
[----:B------:R-:W-:-:S07]  /*1a60*/  SHF.R.S32.HI R15, RZ, 0x1f, R14 ;  /* 0x0000001fff0f7819 */ /* 0x000fce000001140e */
[----:B------:R-:W-:Y:S05]  /*1a70*/  @!P0 BRA `(.L_x_4) ;  /* 0x0000005000008947 */ /* 0x000fea0003800000 */
[----:B------:R-:W-:Y:S02]  /*1a80*/  ULDC UR6, c[0x0][0x224] ;  /* 0x0000890000067ab9 */ /* 0x000fe40000000800 */
[----:B------:R-:W-:-:S04]  /*1a90*/  @!UP2 UIMAD UR15, UR32, UR6, URZ ;  /* 0x00000006200fa2a4 */ /* 0x000fc8000f8e023f */
[----:B------:R-:W-:-:S04]  /*1aa0*/  ULEA UR6, UR32, UR15, 0x7 ;  /* 0x0000000f20067291 */ /* 0x000fc8000f8e383f */
[----:B------:R-:W-:Y:S01]  /*1ab0*/  UIMAD UR9, UR55, UR35, UR6 ;  /* 0x00000023370972a4 */ /* 0x000fe2000f8e0206 */
[----:B------:R-:W-:Y:S05]  /*1ac0*/  BRA `(.L_x_5) ;  /* 0x0000001000007947 */ /* 0x000fea0003800000 */
.L_x_4:
[----:B------:R-:W-:Y:S02]  /*1ad0*/  UMOV UR9, UR50 ;  /* 0x0000003200097c82 */ /* 0x000fe40008000000 */
.L_x_5:
[----:B------:R-:W1:Y:S01]  /*1ae0*/  S2R R10, SR_TID.X ;  /* 0x00000000000a7919 */ /* 0x000e620000002100 */
[----:B------:R-:W-:Y:S01]  /*1af0*/  UIADD3 UR4, UP4, UP3, UR4, UR41, UR47 ;  /* 0x0000002904047290 */ /* 0x000fe2000fb9e02f */
[----:B------:R-:W-:Y:S01]  /*1b00*/  SHF.R.S32.HI R251, RZ, 0x1f, R250 ;  /* 0x0000001ffffb7819 */ /* 0x000fe200000114fa */
[----:B------:R-:W-:Y:S01]  /*1b10*/  BSSY B1, `(.L_x_1) ;  /* 0x0000745000017945 */ /* 0x000fe20003800000 */
[----:B------:R-:W-:Y:S01]  /*1b20*/  IADD3 R4, P0, R250, UR24, RZ ;  /* 0x00000018fa047c10 */ /* 0x000fe2000ff1e0ff */
[----:B------:R-:W-:Y:S02]  /*1b30*/  UIADD3 UR15, UP2, UP1, UR11, UR4, UR21 ;  /* 0x000000040b0f7290 */ /* 0x000fe4000f95e015 */
[----:B------:R-:W-:Y:S02]  /*1b40*/  UIADD3.X UR4, UR7, UR48, UR53, UP4, UP3 ;  /* 0x0000003007047290 */ /* 0x000fe4000a7e6435 */
[----:B------:R-:W-:-:S02]  /*1b50*/  ULDC UR21, c[0x0][0x2e8] ;  /* 0x0000ba0000157ab9 */ /* 0x000fc40000000800 */
[----:B------:R-:W-:-:S03]  /*1b60*/  UIADD3.X UR8, UR8, UR4, UR10, UP2, UP1 ;  /* 0x0000000408087290 */ /* 0x000fc600097e240a */
[----:B------:R-:W-:Y:S02]  /*1b70*/  ULDC.64 UR4, c[0x0][0x1a8] ;  /* 0x00006a0000047ab9 */ /* 0x000fe40000000a00 */
[----:B------:R-:W-:-:S04]  /*1b80*/  UIMAD UR4, UR57, UR4, URZ ;  /* 0x00000004390472a4 */ /* 0x000fc8000f8e023f */
[----:B------:R-:W-:-:S03]  /*1b90*/  UIMAD UR10, UR35, UR5, UR4 ;  /* 0x00000005230a72a4 */ /* 0x000fc6000f8e0204 */
[----:B------:R-:W-:Y:S01]  /*1ba0*/  ULDC.64 UR4, c[0x0][0x378] ;  /* 0x0000de0000047ab9 */ /* 0x000fe20000000a00 */
[----:B-1----:R-:W-:Y:S01]  /*1bb0*/  SHF.R.S32.HI R11, RZ, 0x1f, R10 ;  /* 0x0000001fff0b7819 */ /* 0x002fe2000001140a */
[----:B------:R-:W-:-:S03]  /*1bc0*/  UIMAD UR4, UR57, UR4, URZ ;  /* 0x00000004390472a4 */ /* 0x000fc6000f8e023f */
[----:B------:R-:W-:Y:S01]  /*1bd0*/  LEA.HI R3, R11, R10, RZ, 0x2 ;  /* 0x0000000a0b037211 */ /* 0x000fe200078f10ff */
[----:B------:R-:W-:-:S03]  /*1be0*/  UIMAD UR6, UR35, UR5, UR4 ;  /* 0x00000005230672a4 */ /* 0x000fc6000f8e0204 */
[----:B------:R-:W-:Y:S01]  /*1bf0*/  SHF.R.S32.HI R3, RZ, 0x2, R3 ;  /* 0x00000002ff037819 */ /* 0x000fe20000011403 */
[----:B------:R-:W-:Y:S02]  /*1c00*/  ULDC.64 UR4, c[0x0][0x370] ;  /* 0x0000dc0000047ab9 */ /* 0x000fe40000000a00 */
[----:B------:R-:W-:Y:S01]  /*1c10*/  UIMAD UR4, UR29, UR4, URZ ;  /* 0x000000041d0472a4 */ /* 0x000fe2000f8e023f */
[----:B------:R-:W-:Y:S02]  /*1c20*/  SHF.R.S32.HI R17, RZ, 0x1f, R3 ;  /* 0x0000001fff117819 */ /* 0x000fe40000011403 */
[----:B------:R-:W-:Y:S01]  /*1c30*/  IADD3 R0, P2, R3, UR16, RZ ;  /* 0x0000001003007c10 */ /* 0x000fe2000ff5e0ff */
[----:B------:R-:W-:Y:S02]  /*1c40*/  UIMAD UR5, UR16, UR5, UR4 ;  /* 0x00000005100572a4 */ /* 0x000fe4000f8e0204 */
[----:B------:R-:W-:Y:S01]  /*1c50*/  UIADD3 UR4, -UR14, UR25, UR23 ;  /* 0x000000190e047290 */ /* 0x000fe2000fffe117 */
[----:B------:R-:W-:Y:S01]  /*1c60*/  IADD3.X R5, R17, UR29, RZ, P2, !PT ;  /* 0x0000001d11057c10 */ /* 0x000fe200097fe4ff */
[----:B------:R-:W-:-:S02]  /*1c70*/  IMAD.WIDE.U32 R6, R0, c[0x0][0x190], R250 ;  /* 0x0000640000067a25 */ /* 0x000fc400078e00fa */
[----:B------:R-:W-:Y:S02]  /*1c80*/  UIADD3 UR4, UR4, -UR21, URZ ;  /* 0x8000001504047290 */ /* 0x000fe4000fffe03f */
[----:B------:R-:W-:Y:S01]  /*1c90*/  IMAD R5, R5, c[0x0][0x190], RZ ;  /* 0x0000640005057a24 */ /* 0x000fe200078e02ff */
[----:B------:R-:W-:Y:S01]  /*1ca0*/  IADD3 R8, P2, R6, UR38, RZ ;  /* 0x0000002606087c10 */ /* 0x000fe2000ff5e0ff */
[----:B------:R-:W-:Y:S02]  /*1cb0*/  USHF.R.S32.HI UR11, URZ, 0x1f, UR4 ;  /* 0x0000001f3f0b7899 */ /* 0x000fe40008011404 */
[----:B------:R-:W-:Y:S01]  /*1cc0*/  IMAD R0, R0, c[0x0][0x194], R5 ;  /* 0x0000650000007a24 */ /* 0x000fe200078e0205 */
[----:B------:R-:W-:Y:S01]  /*1cd0*/  IADD3.X R5, R251, UR28, RZ, P0, !PT ;  /* 0x0000001cfb057c10 */ /* 0x000fe200087fe4ff */
[----:B------:R-:W-:Y:S02]  /*1ce0*/  ULEA.HI UR11, UR11, UR4, URZ, 0x6 ;  /* 0x000000040b0b7291 */ /* 0x000fe4000f8f303f */
[----:B------:R-:W-:Y:S01]  /*1cf0*/  ULDC.64 UR28, c[0x0][0x3c8] ;  /* 0x0000f200001c7ab9 */ /* 0x000fe20000000a00 */
[----:B------:R-:W-:Y:S01]  /*1d00*/  IADD3.X R9, R7, UR33, R0, P2, !PT ;  /* 0x0000002107097c10 */ /* 0x000fe200097fe400 */
[----:B------:R-:W-:Y:S01]  /*1d10*/  IMAD.U32 R0, RZ, RZ, UR16 ;  /* 0x00000010ff007e24 */ /* 0x000fe2000f8e00ff */
[----:B------:R-:W-:-:S03]  /*1d20*/  USHF.R.S32.HI UR11, URZ, 0x6, UR11 ;  /* 0x000000063f0b7899 */ /* 0x000fc6000801140b */
[----:B------:R-:W-:Y:S01]  /*1d30*/  IMAD.WIDE.U32 R4, R0, c[0x0][0x370], R4 ;  /* 0x0000dc0000047a25 */ /* 0x000fe200078e0004 */
[----:B------:R-:W-:-:S03]  /*1d40*/  UISETP.LT.AND UP1, UPT, URZ, UR11, UPT ;  /* 0x0000000b3f00728c */ /* 0x000fc6000bf21270 */
[----:B------:R-:W-:Y:S01]  /*1d50*/  IMAD.U32 R0, RZ, RZ, UR35 ;  /* 0x00000023ff007e24 */ /* 0x000fe2000f8e00ff */
[----:B------:R-:W-:Y:S01]  /*1d60*/  IADD3 R5, R5, UR5, RZ ;  /* 0x0000000505057c10 */ /* 0x000fe2000fffe0ff */
[----:B------:R-:W-:Y:S02]  /*1d70*/  USEL UR11, URZ, UR11, !UP1 ;  /* 0x0000000b3f0b7287 */ /* 0x000fe4000c800000 */
[----:B------:R-:W-:Y:S02]  /*1d80*/  UIADD3 UR5, UR34, -0x1, URZ ;  /* 0xffffffff22057890 */ /* 0x000fe4000fffe03f */
[----:B------:R-:W-:Y:S01]  /*1d90*/  IMAD.WIDE.U32 R4, R0, c[0x0][0x378], R4 ;  /* 0x0000de0000047a25 */ /* 0x000fe200078e0004 */
[----:B------:R-:W-:Y:S01]  /*1da0*/  LEA.HI R0, R11, R10, RZ, 0x5 ;  /* 0x0000000a0b007211 */ /* 0x000fe200078f28ff */
[----:B------:R-:W-:-:S03]  /*1db0*/  UISETP.GT.AND UP1, UPT, UR34, UR11, UPT ;  /* 0x0000000b2200728c */ /* 0x000fc6000bf24270 */
[----:B------:R-:W-:Y:S02]  /*1dc0*/  LOP3.LUT R7, R0, 0xffffffe0, RZ, 0xc0, !PT ;  /* 0xffffffe000077812 */ /* 0x000fe400078ec0ff */
[----:B------:R-:W-:Y:S02]  /*1dd0*/  SHF.R.S32.HI R6, RZ, 0x5, R0 ;  /* 0x00000005ff067819 */ /* 0x000fe40000011400 */
[----:B------:R-:W-:Y:S01]  /*1de0*/  IADD3 R5, R5, UR6, RZ ;  /* 0x0000000605057c10 */ /* 0x000fe2000fffe0ff */
[----:B------:R-:W-:Y:S01]  /*1df0*/  IMAD.IADD R7, R10, 0x1, -R7 ;  /* 0x000000010a077824 */ /* 0x000fe200078e0a07 */
[----:B------:R-:W-:Y:S01]  /*1e00*/  UIADD3 UR6, UR16, UR9, URZ ;  /* 0x0000000910067290 */ /* 0x000fe2000fffe03f */
[----:B------:R-:W-:Y:S01]  /*1e10*/  IMAD.U32 R10, RZ, RZ, UR35 ;  /* 0x00000023ff0a7e24 */ /* 0x000fe2000f8e00ff */
[----:B------:R-:W-:Y:S01]  /*1e20*/  UIADD3 UR16, UR16, UR17, URZ ;  /* 0x0000001110107290 */ /* 0x000fe2000fffe03f */
[----:B------:R-:W-:Y:S01]  /*1e30*/  IMAD R6, R6, UR46, R7 ;  /* 0x0000002e06067c24 */ /* 0x000fe2000f8e0207 */
[----:B------:R-:W-:-:S03]  /*1e40*/  UIMAD.WIDE UR6, UR6, UR61, UR28 ;  /* 0x0000003d060672a5 */ /* 0x000fc6000f8e021c */
[----:B------:R-:W-:Y:S01]  /*1e50*/  ULDC.64 UR28, c[0x0][0x200] ;  /* 0x00008000001c7ab9 */ /* 0x000fe20000000a00 */
[C---:B------:R-:W-:Y:S01]  /*1e60*/  IADD3 R0, P0, R6.reuse, UR15, RZ ;  /* 0x0000000f06007c10 */ /* 0x040fe2000ff1e0ff */
[----:B------:R-:W-:Y:S02]  /*1e70*/  UIMAD.WIDE UR16, UR16, UR61, UR28 ;  /* 0x0000003d101072a5 */ /* 0x000fe4000f8e021c */
[----:B------:R-:W-:Y:S01]  /*1e80*/  UMOV UR9, UR7 ;  /* 0x0000000700097c82 */ /* 0x000fe20008000000 */
[----:B------:R-:W-:Y:S02]  /*1e90*/  LEA.HI.X.SX32 R6, R6, UR8, 0x1, P0 ;  /* 0x0000000806067c11 */ /* 0x000fe400080f0eff */
[C---:B------:R-:W-:Y:S02]  /*1ea0*/  LEA R238, P0, R0.reuse, c[0x0][0x350], 0x2 ;  /* 0x0000d40000ee7a11 */ /* 0x040fe400078010ff */
[----:B------:R-:W-:Y:S02]  /*1eb0*/  UMOV UR8, UR16 ;  /* 0x0000001000087c82 */ /* 0x000fe40008000000 */
[----:B------:R-:W-:Y:S01]  /*1ec0*/  LEA.HI.X R237, R0, c[0x0][0x354], R6, 0x2, P0 ;  /* 0x0000d50000ed7a11 */ /* 0x000fe200000f1406 */
[----:B------:R-:W-:Y:S01]  /*1ed0*/  IMAD R0, R17, c[0x0][0x370], RZ ;  /* 0x0000dc0011007a24 */ /* 0x000fe200078e02ff */
[----:B------:R-:W-:Y:S01]  /*1ee0*/  PLOP3.LUT P0, PT, PT, PT, UP1, 0x80, 0x0 ;  /* 0x000000000000781c */ /* 0x000fe20003f0f018 */
[----:B------:R-:W-:Y:S01]  /*1ef0*/  IMAD.WIDE.U32 R6, R3, c[0x0][0x370], R4 ;  /* 0x0000dc0003067a25 */ /* 0x000fe200078e0004 */
[----:B------:R-:W-:-:S03]  /*1f00*/  UMOV UR7, UR17 ;  /* 0x0000001100077c82 */ /* 0x000fc60008000000 */
[----:B------:R-:W-:Y:S01]  /*1f10*/  IMAD R0, R3, c[0x0][0x374], R0 ;  /* 0x0000dd0003007a24 */ /* 0x000fe200078e0200 */
[----:B------:R-:W-:Y:S01]  /*1f20*/  LEA R242, P2, R6, c[0x0][0x330], 0x1 ;  /* 0x0000cc0006f27a11 */ /* 0x000fe200078408ff */
[----:B------:R-:W-:-:S04]  /*1f30*/  IMAD.WIDE.U32 R4, R10, c[0x0][0x1a8], R8 ;  /* 0x00006a000a047a25 */ /* 0x000fc800078e0008 */
[----:B------:R-:W-:Y:S01]  /*1f40*/  IMAD.IADD R0, R7, 0x1, R0 ;  /* 0x0000000107007824 */ /* 0x000fe200078e0200 */
[----:B------:R-:W-:Y:S02]  /*1f50*/  LEA R241, P3, R4, c[0x0][0x160], 0x1 ;  /* 0x0000580004f17a11 */ /* 0x000fe400078608ff */
[----:B------:R-:W-:Y:S01]  /*1f60*/  IADD3 R5, R5, UR10, RZ ;  /* 0x0000000a05057c10 */ /* 0x000fe2000fffe0ff */
[----:B------:R-:W-:Y:S01]  /*1f70*/  UMOV UR10, UR6 ;  /* 0x00000006000a7c82 */ /* 0x000fe20008000000 */
[----:B------:R-:W-:Y:S02]  /*1f80*/  LEA.HI.X R240, R6, c[0x0][0x334], R0, 0x1, P2 ;  /* 0x0000cd0006f07a11 */ /* 0x000fe400010f0c00 */
[----:B------:R-:W-:Y:S01]  /*1f90*/  LEA.HI.X R239, R4, c[0x0][0x164], R5, 0x1, P3 ;  /* 0x0000590004ef7a11 */ /* 0x000fe200018f0c05 */
[----:B------:R-:W-:Y:S05]  /*1fa0*/  @P0 BRA `(.L_x_6) ;  /* 0x000008c000000947 */ /* 0x000fea0003800000 */
[----:B------:R-:W-:Y:S02]  /*1fb0*/  @UP0 UIADD3 UR6, UR19, UR26, URZ ;  /* 0x0000001a13060290 */ /* 0x000fe4000fffe03f */
[----:B------:R-:W-:-:S02]  /*1fc0*/  ULDC.64 UR8, c[0x0][0x3a0] ;  /* 0x0000e80000087ab9 */ /* 0x000fc40000000a00 */
        /* <DEDUP_REMOVED lines=16> */
.L_x_7:
        /* <DEDUP_REMOVED lines=18> */
.L_x_8:
[----:B------:R1:W5:Y:S01]  /*21f0*/  LDL R12, [R1+0x10] ;  /* 0x00001000010c7983 */ /* 0x0003620000100800 */
[----:B------:R-:W-:-:S03]  /*2200*/  ULDC.64 UR4, c[0x0][0x3a0] ;  /* 0x0000e80000047ab9 */ /* 0x000fc60000000a00 */
[----:B------:R1:W5:Y:S01]  /*2210*/  LDL R11, [R1+0x14] ;  /* 0x00001400010b7983 */ /* 0x0003620000100800 */
[----:B------:R-:W-:Y:S01]  /*2220*/  UIMAD UR4, UR20, UR4, URZ ;  /* 0x00000004140472a4 */ /* 0x000fe2000f8e023f */
[----:B------:R-:W-:Y:S01]  /*2230*/  IMAD.U32 R4, RZ, RZ, UR23 ;  /* 0x00000017ff047e24 */ /* 0x000fe2000f8e00ff */
[----:B------:R-:W-:Y:S01]  /*2240*/  ULDC.64 UR6, c[0x0][0x3b8] ;  /* 0x0000ee0000067ab9 */ /* 0x000fe20000000a00 */
[----:B------:R-:W-:Y:S01]  /*2250*/  BSSY B0, `(.L_x_9) ;  /* 0x000001c000007945 */ /* 0x000fe20003800000 */
[----:B------:R-:W-:Y:S01]  /*2260*/  UIMAD UR5, UR23, UR5, UR4 ;  /* 0x00000005170572a4 */ /* 0x000fe2000f8e0204 */
[----:B------:R-:W-:Y:S01]  /*2270*/  IMAD.WIDE.U32 R4, R4, c[0x0][0x3a0], R250 ;  /* 0x0000e80004047a25 */ /* 0x000fe200078e00fa */
[----:B------:R-:W-:-:S04]  /*2280*/  UIMAD UR4, UR18, -0x80, UR14 ;  /* 0xffffff80120478a4 */ /* 0x000fc8000f8e020e */
[----:B------:R-:W-:Y:S02]  /*2290*/  IADD3 R6, P0, R4, UR10, RZ ;  /* 0x0000000a04067c10 */ /* 0x000fe4000ff1e0ff */
[----:B------:R-:W-:Y:S01]  /*22a0*/  MOV R0, UR5 ;  /* 0x0000000500007c02 */ /* 0x000fe20008000f00 */
[----:B------:R-:W-:Y:S01]  /*22b0*/  UIMAD UR5, UR57, UR6, URZ ;  /* 0x00000006390572a4 */ /* 0x000fe2000f8e023f */
[----:B------:R-:W-:Y:S02]  /*22c0*/  ISETP.GE.AND P4, PT, R3, UR4, PT ;  /* 0x0000000403007c0c */ /* 0x000fe4000bf86270 */
[----:B------:R-:W-:Y:S01]  /*22d0*/  IADD3.X R7, R5, UR11, R0, P0, !PT ;  /* 0x0000000b05077c10 */ /* 0x000fe200087fe400 */
[----:B------:R-:W-:Y:S01]  /*22e0*/  IMAD.U32 R0, RZ, RZ, UR35 ;  /* 0x00000023ff007e24 */ /* 0x000fe2000f8e00ff */
[----:B------:R-:W-:-:S03]  /*22f0*/  UIMAD UR5, UR35, UR7, UR5 ;  /* 0x00000007230572a4 */ /* 0x000fc6000f8e0205 */
[----:B------:R-:W-:-:S05]  /*2300*/  IMAD.WIDE.U32 R6, R0, c[0x0][0x3b8], R6 ;  /* 0x0000ee0000067a25 */ /* 0x000fca00078e0006 */
[----:B------:R-:W-:Y:S01]  /*2310*/  IADD3 R10, R7, UR5, RZ ;  /* 0x00000005070a7c10 */ /* 0x000fe2000fffe0ff */
[----:B------:R-:W-:Y:S05]  /*2320*/  @P4 BRA `(.L_x_10) ;  /* 0x000000e000004947 */ /* 0x000fea0003800000 */
[----:B-1----:R-:W-:Y:S01]  /*2330*/  MOV R5, R10 ;  /* 0x0000000a00057202 */ /* 0x002fe20000000f00 */
[----:B------:R-:W-:Y:S01]  /*2340*/  IMAD R0, R17, c[0x0][0x3a0], RZ ;  /* 0x0000e80011007a24 */ /* 0x000fe200078e02ff */
[----:B------:R-:W-:Y:S01]  /*2350*/  ISETP.GE.AND P3, PT, R250, c[0x0][0x220], PT ;  /* 0x00008800fa007a0c */ /* 0x000fe20003f66270 */
[----:B------:R-:W-:Y:S01]  /*2360*/  IMAD.MOV.U32 R4, RZ, RZ, R6 ;  /* 0x000000ffff047224 */ /* 0x000fe200078e0006 */
[----:B-----5:R-:W-:Y:S01]  /*2370*/  ISETP.GE.AND P2, PT, R12, c[0x0][0x220], PT ;  /* 0x000088000c007a0c */ /* 0x020fe20003f46270 */
[----:B------:R-:W-:Y:S01]  /*2380*/  IMAD R0, R3, c[0x0][0x3a4], R0 ;  /* 0x0000e90003007a24 */ /* 0x000fe200078e0200 */
[----:B------:R-:W-:Y:S01]  /*2390*/  ISETP.GE.AND P1, PT, R11, c[0x0][0x220], PT ;  /* 0x000088000b007a0c */ /* 0x000fe20003f26270 */
[----:B------:R-:W-:-:S04]  /*23a0*/  IMAD.WIDE.U32 R8, R3, c[0x0][0x3a0], R4 ;  /* 0x0000e80003087a25 */ /* 0x000fc800078e0004 */
[----:B------:R-:W-:Y:S01]  /*23b0*/  IMAD.IADD R0, R9, 0x1, R0 ;  /* 0x0000000109007824 */ /* 0x000fe200078e0200 */
[----:B------:R-:W-:-:S04]  /*23c0*/  LEA R4, P0, R8, c[0x0][0x340], 0x1 ;  /* 0x0000d00008047a11 */ /* 0x000fc800078008ff */
[----:B------:R-:W-:-:S05]  /*23d0*/  LEA.HI.X R5, R8, c[0x0][0x344], R0, 0x1, P0 ;  /* 0x0000d10008057a11 */ /* 0x000fca00000f0c00 */
[----:B------:R1:W-:Y:S04]  /*23e0*/  @!P3 STG.E.128 [R4.64], RZ ;  /* 0x000000ff0400b986 */ /* 0x0003e8000c101d0c */
[----:B------:R1:W-:Y:S04]  /*23f0*/  @!P2 STG.E.128 [R4.64+0x40], RZ ;  /* 0x000040ff0400a986 */ /* 0x0003e8000c101d0c */
[----:B------:R1:W-:Y:S02]  /*2400*/  @!P1 STG.E.128 [R4.64+0x80], RZ ;  /* 0x000080ff04009986 */ /* 0x0003e4000c101d0c */
.L_x_10:
[----:B-1----:R-:W-:Y:S05]  /*2410*/  BSYNC B0 ;  /* 0x0000000000007941 */ /* 0x002fea0003800000 */
.L_x_9:
[----:B------:R-:W-:Y:S01]  /*2420*/  IADD3 R0, R3, 0x40, RZ ;  /* 0x0000004003007810 */ /* 0x000fe20007ffe0ff */
[----:B------:R-:W-:Y:S03]  /*2430*/  BSSY B0, `(.L_x_11) ;  /* 0x0000012000007945 */ /* 0x000fe60003800000 */
[----:B------:R-:W-:-:S13]  /*2440*/  ISETP.GE.AND P3, PT, R0, UR4, PT ;  /* 0x0000000400007c0c */ /* 0x000fda000bf66270 */
[----:B------:R-:W-:Y:S05]  /*2450*/  @P3 BRA `(.L_x_12) ;  /* 0x000000f000003947 */ /* 0x000fea0003800000 */
[----:B------:R-:W-:Y:S01]  /*2460*/  IADD3 R0, P0, R3, 0x40, RZ ;  /* 0x0000004003007810 */ /* 0x000fe20007f1e0ff */
[----:B------:R-:W-:Y:S01]  /*2470*/  IMAD.MOV.U32 R7, RZ, RZ, R10 ;  /* 0x000000ffff077224 */ /* 0x000fe200078e000a */
[----:B------:R-:W-:Y:S02]  /*2480*/  ISETP.GE.AND P2, PT, R250, c[0x0][0x220], PT ;  /* 0x00008800fa007a0c */ /* 0x000fe40003f46270 */
[----:B-----5:R-:W-:Y:S01]  /*2490*/  ISETP.GE.AND P1, PT, R12, c[0x0][0x220], PT ;  /* 0x000088000c007a0c */ /* 0x020fe20003f26270 */
[----:B------:R-:W-:Y:S01]  /*24a0*/  IMAD.X R4, RZ, RZ, R17, P0 ;  /* 0x000000ffff047224 */ /* 0x000fe200000e0611 */
[----:B------:R-:W-:Y:S01]  /*24b0*/  ISETP.GE.AND P0, PT, R11, c[0x0][0x220], PT ;  /* 0x000088000b007a0c */ /* 0x000fe20003f06270 */
[----:B------:R-:W-:-:S04]  /*24c0*/  IMAD.WIDE.U32 R6, R0, c[0x0][0x3a0], R6 ;  /* 0x0000e80000067a25 */ /* 0x000fc800078e0006 */
[----:B------:R-:W-:-:S04]  /*24d0*/  IMAD R4, R4, c[0x0][0x3a0], RZ ;  /* 0x0000e80004047a24 */ /* 0x000fc800078e02ff */
[----:B------:R-:W-:Y:S01]  /*24e0*/  IMAD R0, R0, c[0x0][0x3a4], R4 ;  /* 0x0000e90000007a24 */ /* 0x000fe200078e0204 */
[----:B------:R-:W-:-:S03]  /*24f0*/  LEA R4, P5, R6, c[0x0][0x340], 0x1 ;  /* 0x0000d00006047a11 */ /* 0x000fc600078a08ff */
[----:B------:R-:W-:-:S05]  /*2500*/  IMAD.IADD R0, R7, 0x1, R0 ;  /* 0x0000000107007824 */ /* 0x000fca00078e0200 */
[----:B------:R-:W-:-:S05]  /*2510*/  LEA.HI.X R5, R6, c[0x0][0x344], R0, 0x1, P5 ;  /* 0x0000d10006057a11 */ /* 0x000fca00028f0c00 */
[----:B------:R1:W-:Y:S04]  /*2520*/  @!P2 STG.E.128 [R4.64], RZ ;  /* 0x000000ff0400a986 */ /* 0x0003e8000c101d0c */
[----:B------:R1:W-:Y:S04]  /*2530*/  @!P1 STG.E.128 [R4.64+0x40], RZ ;  /* 0x000040ff04009986 */ /* 0x0003e8000c101d0c */
[----:B------:R1:W-:Y:S02]  /*2540*/  @!P0 STG.E.128 [R4.64+0x80], RZ ;  /* 0x000080ff04008986 */ /* 0x0003e4000c101d0c */
.L_x_12:
[----:B------:R-:W-:Y:S05]  /*2550*/  BSYNC B0 ;  /* 0x0000000000007941 */ /* 0x000fea0003800000 */
.L_x_11:
[----:B------:R-:W-:Y:S01]  /*2560*/  ULDC.64 UR4, c[0x0][0x3a8] ;  /* 0x0000ea0000047ab9 */ /* 0x000fe20000000a00 */
[----:B-1----:R-:W-:Y:S01]  /*2570*/  IMAD.U32 R4, RZ, RZ, UR23 ;  /* 0x00000017ff047e24 */ /* 0x002fe2000f8e00ff */
[----:B------:R-:W-:Y:S01]  /*2580*/  UIMAD UR4, UR20, UR4, URZ ;  /* 0x00000004140472a4 */ /* 0x000fe2000f8e023f */
[----:B------:R-:W-:Y:S02]  /*2590*/  BSSY B0, `(.L_x_13) ;  /* 0x000001b000007945 */ /* 0x000fe40003800000 */
[----:B------:R-:W-:Y:S01]  /*25a0*/  IMAD.WIDE.U32 R4, R4, c[0x0][0x3a8], R250 ;  /* 0x0000ea0004047a25 */ /* 0x000fe200078e00fa */
[----:B------:R-:W-:-:S04]  /*25b0*/  UIMAD UR4, UR23, UR5, UR4 ;  /* 0x00000005170472a4 */ /* 0x000fc8000f8e0204 */
[----:B------:R-:W-:Y:S02]  /*25c0*/  IADD3 R6, P0, R4, UR8, RZ ;  /* 0x0000000804067c10 */ /* 0x000fe4000ff1e0ff */
[----:B------:R-:W-:Y:S01]  /*25d0*/  MOV R0, UR4 ;  /* 0x0000000400007c02 */ /* 0x000fe20008000f00 */
[----:B------:R-:W-:Y:S02]  /*25e0*/  ULDC.64 UR4, c[0x0][0x3c0] ;  /* 0x0000f00000047ab9 */ /* 0x000fe40000000a00 */
[----:B------:R-:W-:Y:S01]  /*25f0*/  UIMAD UR4, UR57, UR4, URZ ;  /* 0x00000004390472a4 */ /* 0x000fe2000f8e023f */
[----:B------:R-:W-:Y:S01]  /*2600*/  IADD3.X R7, R5, UR9, R0, P0, !PT ;  /* 0x0000000905077c10 */ /* 0x000fe200087fe400 */
[----:B------:R-:W-:Y:S02]  /*2610*/  IMAD.U32 R0, RZ, RZ, UR35 ;  /* 0x00000023ff007e24 */ /* 0x000fe4000f8e00ff */
[----:B------:R-:W-:Y:S02]  /*2620*/  UIMAD UR4, UR35, UR5, UR4 ;  /* 0x00000005230472a4 */ /* 0x000fe4000f8e0204 */
[----:B------:R-:W-:-:S05]  /*2630*/  IMAD.WIDE.U32 R6, R0, c[0x0][0x3c0], R6 ;  /* 0x0000f00000067a25 */ /* 0x000fca00078e0006 */
[----:B------:R-:W-:Y:S01]  /*2640*/  IADD3 R0, R7, UR4, RZ ;  /* 0x0000000407007c10 */ /* 0x000fe2000fffe0ff */
[----:B------:R-:W-:Y:S05]  /*2650*/  @P4 BRA `(.L_x_14) ;  /* 0x000000e000004947 */ /* 0x000fea0003800000 */
[----:B------:R-:W-:Y:S01]  /*2660*/  MOV R5, R0 ;  /* 0x0000000000057202 */ /* 0x000fe20000000f00 */
[----:B------:R-:W-:Y:S01]  /*2670*/  IMAD.MOV.U32 R4, RZ, RZ, R6 ;  /* 0x000000ffff047224 */ /* 0x000fe200078e0006 */
[----:B------:R-:W-:Y:S01]  /*2680*/  ISETP.GE.AND P2, PT, R250, c[0x0][0x220], PT ;  /* 0x00008800fa007a0c */ /* 0x000fe20003f46270 */
[----:B------:R-:W-:Y:S01]  /*2690*/  IMAD R10, R17, c[0x0][0x3a8], RZ ;  /* 0x0000ea00110a7a24 */ /* 0x000fe200078e02ff */
[----:B-----5:R-:W-:Y:S01]  /*26a0*/  ISETP.GE.AND P1, PT, R12, c[0x0][0x220], PT ;  /* 0x000088000c007a0c */ /* 0x020fe20003f26270 */
[----:B------:R-:W-:Y:S01]  /*26b0*/  IMAD.WIDE.U32 R8, R3, c[0x0][0x3a8], R4 ;  /* 0x0000ea0003087a25 */ /* 0x000fe200078e0004 */
[----:B------:R-:W-:-:S03]  /*26c0*/  ISETP.GE.AND P0, PT, R11, c[0x0][0x220], PT ;  /* 0x000088000b007a0c */ /* 0x000fc60003f06270 */
[----:B------:R-:W-:-:S04]  /*26d0*/  IMAD R4, R3, c[0x0][0x3ac], R10 ;  /* 0x0000eb0003047a24 */ /* 0x000fc800078e020a */
[----:B------:R-:W-:Y:S01]  /*26e0*/  IMAD.IADD R5, R9, 0x1, R4 ;  /* 0x0000000109057824 */ /* 0x000fe200078e0204 */
[----:B------:R-:W-:-:S04]  /*26f0*/  LEA R4, P4, R8, c[0x0][0x348], 0x1 ;  /* 0x0000d20008047a11 */ /* 0x000fc800078808ff */
[----:B------:R-:W-:-:S05]  /*2700*/  LEA.HI.X R5, R8, c[0x0][0x34c], R5, 0x1, P4 ;  /* 0x0000d30008057a11 */ /* 0x000fca00020f0c05 */
[----:B------:R1:W-:Y:S04]  /*2710*/  @!P2 STG.E.128 [R4.64], RZ ;  /* 0x000000ff0400a986 */ /* 0x0003e8000c101d0c */
[----:B------:R1:W-:Y:S04]  /*2720*/  @!P1 STG.E.128 [R4.64+0x40], RZ ;  /* 0x000040ff04009986 */ /* 0x0003e8000c101d0c */
[----:B------:R1:W-:Y:S02]  /*2730*/  @!P0 STG.E.128 [R4.64+0x80], RZ ;  /* 0x000080ff04008986 */ /* 0x0003e4000c101d0c */
.L_x_14:
[----:B------:R-:W-:Y:S05]  /*2740*/  BSYNC B0 ;  /* 0x0000000000007941 */ /* 0x000fea0003800000 */
.L_x_13:
[----:B------:R-:W-:Y:S05]  /*2750*/  @P3 BRA `(.L_x_15) ;  /* 0x0000680000003947 */ /* 0x000fea0003800000 */
[----:B------:R-:W-:Y:S01]  /*2760*/  IADD3 R3, P0, R3, 0x40, RZ ;  /* 0x0000004003037810 */ /* 0x000fe20007f1e0ff */
[----:B------:R-:W-:Y:S01]  /*2770*/  IMAD.MOV.U32 R7, RZ, RZ, R0 ;  /* 0x000000ffff077224 */ /* 0x000fe200078e0000 */
[----:B------:R-:W-:-:S03]  /*2780*/  ISETP.GE.AND P1, PT, R250, c[0x0][0x220], PT ;  /* 0x00008800fa007a0c */ /* 0x000fc60003f26270 */
[----:B-1----:R-:W-:Y:S01]  /*2790*/  IMAD.X R4, RZ, RZ, R17, P0 ;  /* 0x000000ffff047224 */ /* 0x002fe200000e0611 */
[----:B-----5:R-:W-:Y:S01]  /*27a0*/  ISETP.GE.AND P0, PT, R12, c[0x0][0x220], PT ;  /* 0x000088000c007a0c */ /* 0x020fe20003f06270 */
[----:B------:R-:W-:-:S04]  /*27b0*/  IMAD.WIDE.U32 R6, R3, c[0x0][0x3a8], R6 ;  /* 0x0000ea0003067a25 */ /* 0x000fc800078e0006 */
[----:B------:R-:W-:-:S04]  /*27c0*/  IMAD R4, R4, c[0x0][0x3a8], RZ ;  /* 0x0000ea0004047a24 */ /* 0x000fc800078e02ff */
[----:B------:R-:W-:Y:S01]  /*27d0*/  IMAD R3, R3, c[0x0][0x3ac], R4 ;  /* 0x0000eb0003037a24 */ /* 0x000fe200078e0204 */
[----:B------:R-:W-:-:S03]  /*27e0*/  LEA R4, P2, R6, c[0x0][0x348], 0x1 ;  /* 0x0000d20006047a11 */ /* 0x000fc600078408ff */
[----:B------:R-:W-:-:S05]  /*27f0*/  IMAD.IADD R3, R7, 0x1, R3 ;  /* 0x0000000107037824 */ /* 0x000fca00078e0203 */
[----:B------:R-:W-:-:S05]  /*2800*/  LEA.HI.X R5, R6, c[0x0][0x34c], R3, 0x1, P2 ;  /* 0x0000d30006057a11 */ /* 0x000fca00010f0c03 */
[----:B------:R1:W-:Y:S04]  /*2810*/  @!P1 STG.E.128 [R4.64], RZ ;  /* 0x000000ff04009986 */ /* 0x0003e8000c101d0c */
[----:B------:R1:W-:Y:S01]  /*2820*/  @!P0 STG.E.128 [R4.64+0x40], RZ ;  /* 0x000040ff04008986 */ /* 0x0003e2000c101d0c */
[----:B------:R-:W-:-:S13]  /*2830*/  ISETP.GE.AND P0, PT, R11, c[0x0][0x220], PT ;  /* 0x000088000b007a0c */ /* 0x000fda0003f06270 */
[----:B------:R-:W-:Y:S05]  /*2840*/  @P0 BRA `(.L_x_15) ;  /* 0x0000671000000947 */ /* 0x000fea0003800000 */
[----:B------:R2:W-:Y:S01]  /*2850*/  STG.E.128 [R4.64+0x80], RZ ;  /* 0x000080ff04007986 */ /* 0x0005e2000c101d0c */
[----:B------:R-:W-:Y:S05]  /*2860*/  BRA `(.L_x_15) ;  /* 0x000066f000007947 */ /* 0x000fea0003800000 */
.L_x_6:
[----:B------:R-:W2:Y:S01]  /*2870*/  LDL R16, [R1+0x28] ;  /* 0x0000280001107983 */ /* 0x000ea20000100800 */
[----:B------:R-:W-:Y:S01]  /*2880*/  PLOP3.LUT P0, PT, PT, PT, UP6, 0x80, 0x0 ;  /* 0x000000000000781c */ /* 0x000fe20003f0f068 */
[----:B------:R-:W-:Y:S01]  /*2890*/  UIMAD UR4, UR18, -0x80, UR14 ;  /* 0xffffff80120478a4 */ /* 0x000fe2000f8e020e */
[----:B------:R-:W-:Y:S01]  /*28a0*/  IMAD.U32 R4, RZ, RZ, UR23 ;  /* 0x00000017ff047e24 */ /* 0x000fe2000f8e00ff */
[----:B------:R-:W-:Y:S01]  /*28b0*/  ULDC.64 UR16, c[0x0][0x1a0] ;  /* 0x0000680000107ab9 */ /* 0x000fe20000000a00 */
[----:B------:R-:W-:Y:S01]  /*28c0*/  BSSY B0, `(.L_x_16) ;  /* 0x000003b000007945 */ /* 0x000fe20003800000 */
[----:B------:R-:W-:Y:S01]  /*28d0*/  UIMAD UR6, UR20, UR16, URZ ;  /* 0x00000010140672a4 */ /* 0x000fe2000f8e023f */
[----:B------:R-:W-:-:S07]  /*28e0*/  IMAD.WIDE.U32 R4, R4, c[0x0][0x1a0], R250 ;  /* 0x0000680004047a25 */ /* 0x000fce00078e00fa */
[----:B------:R-:W-:Y:S01]  /*28f0*/  @P0 BAR.SYNC.DEFER_BLOCKING 0x0 ;  /* 0x0000000000000b1d */ /* 0x000fe20000010000 */
[----:B------:R-:W-:Y:S01]  /*2900*/  ISETP.GE.AND P1, PT, R3, UR4, PT ;  /* 0x0000000403007c0c */ /* 0x000fe2000bf26270 */
[----:B------:R-:W-:Y:S01]  /*2910*/  UIMAD UR6, UR23, UR17, UR6 ;  /* 0x00000011170672a4 */ /* 0x000fe2000f8e0206 */
[----:B------:R-:W-:Y:S01]  /*2920*/  IADD3 R6, P0, R4, UR30, RZ ;  /* 0x0000001e04067c10 */ /* 0x000fe2000ff1e0ff */
[----:B------:R-:W-:-:S04]  /*2930*/  ULEA.HI UR15, UR5, UR5, URZ, 0x1 ;  /* 0x00000005050f7291 */ /* 0x000fc8000f8f083f */
[----:B------:R-:W-:Y:S01]  /*2940*/  MOV R4, UR6 ;  /* 0x0000000600047c02 */ /* 0x000fe20008000f00 */
[----:B------:R-:W-:-:S03]  /*2950*/  ULOP3.LUT UR6, UR15, 0xfffffffe, URZ, 0xc0, !UPT ;  /* 0xfffffffe0f067892 */ /* 0x000fc6000f8ec03f */
[----:B------:R-:W-:Y:S01]  /*2960*/  IADD3.X R7, R5, UR31, R4, P0, !PT ;  /* 0x0000001f05077c10 */ /* 0x000fe200087fe404 */
[----:B------:R-:W-:Y:S01]  /*2970*/  IMAD R4, R15, c[0x0][0x1b8], RZ ;  /* 0x00006e000f047a24 */ /* 0x000fe200078e02ff */
[----:B------:R-:W-:-:S03]  /*2980*/  UIADD3 UR6, UR5, -UR6, URZ ;  /* 0x8000000605067290 */ /* 0x000fc6000fffe03f */
[C---:B------:R-:W-:Y:S01]  /*2990*/  IMAD R4, R14.reuse, c[0x0][0x1bc], R4 ;  /* 0x00006f000e047a24 */ /* 0x040fe200078e0204 */
[----:B------:R-:W-:Y:S01]  /*29a0*/  UISETP.NE.AND UP0, UPT, UR6, 0x1, UPT ;  /* 0x000000010600788c */ /* 0x000fe2000bf05270 */
[----:B------:R-:W-:-:S05]  /*29b0*/  IMAD.WIDE.U32 R6, R14, c[0x0][0x1b8], R6 ;  /* 0x00006e000e067a25 */ /* 0x000fca00078e0006 */
[----:B------:R-:W-:Y:S01]  /*29c0*/  IADD3 R13, R7, R4, RZ ;  /* 0x00000004070d7210 */ /* 0x000fe20007ffe0ff */
[----:B--2---:R-:W-:-:S05]  /*29d0*/  IMAD.SHL.U32 R0, R16, 0x2, RZ ;  /* 0x0000000210007824 */ /* 0x004fca00078e00ff */
[----:B------:R1:W-:Y:S04]  /*29e0*/  @P1 STS [R0+0xf000], RZ ;  /* 0x00f000ff00001388 */ /* 0x0003e80000000800 */
[----:B------:R1:W-:Y:S04]  /*29f0*/  @P1 STS [R0+0xf004], RZ ;  /* 0x00f004ff00001388 */ /* 0x0003e80000000800 */
[----:B------:R1:W-:Y:S04]  /*2a00*/  @P1 STS.64 [R0+0xf008], RZ ;  /* 0x00f008ff00001388 */ /* 0x0003e80000000a00 */
[----:B------:R1:W-:Y:S04]  /*2a10*/  @P1 STS.128 [R0+0x11000], RZ ;  /* 0x011000ff00001388 */ /* 0x0003e80000000c00 */
[----:B------:R1:W-:Y:S01]  /*2a20*/  @P1 STS.128 [R0+0x13000], RZ ;  /* 0x013000ff00001388 */ /* 0x0003e20000000c00 */
[----:B------:R-:W-:Y:S05]  /*2a30*/  @P1 BRA `(.L_x_17) ;  /* 0x0000023000001947 */ /* 0x000fea0003800000 */
[----:B------:R-:W2:Y:S04]  /*2a40*/  LDL R9, [R1+0x10] ;  /* 0x0000100001097983 */ /* 0x000ea80000100800 */
[----:B------:R-:W3:Y:S01]  /*2a50*/  LDL R8, [R1+0x14] ;  /* 0x0000140001087983 */ /* 0x000ee20000100800 */
[----:B------:R-:W-:Y:S01]  /*2a60*/  ISETP.GE.AND P5, PT, R250, c[0x0][0x220], PT ;  /* 0x00008800fa007a0c */ /* 0x000fe20003fa6270 */
[----:B------:R-:W-:-:S02]  /*2a70*/  IMAD R12, R17, c[0x0][0x1a0], RZ ;  /* 0x00006800110c7a24 */ /* 0x000fc400078e02ff */
[----:B------:R-:W-:Y:S02]  /*2a80*/  IMAD.MOV.U32 R4, RZ, RZ, R6 ;  /* 0x000000ffff047224 */ /* 0x000fe400078e0006 */
[----:B------:R-:W-:Y:S02]  /*2a90*/  IMAD.MOV.U32 R5, RZ, RZ, R13 ;  /* 0x000000ffff057224 */ /* 0x000fe400078e000d */
[C---:B------:R-:W-:Y:S02]  /*2aa0*/  IMAD R12, R3.reuse, c[0x0][0x1a4], R12 ;  /* 0x00006900030c7a24 */ /* 0x040fe400078e020c */
[----:B------:R-:W-:-:S04]  /*2ab0*/  IMAD.WIDE.U32 R4, R3, c[0x0][0x1a0], R4 ;  /* 0x0000680003047a25 */ /* 0x000fc800078e0004 */
[----:B------:R-:W-:Y:S01]  /*2ac0*/  IMAD.IADD R12, R5, 0x1, R12 ;  /* 0x00000001050c7824 */ /* 0x000fe200078e020c */
[C---:B------:R-:W-:Y:S01]  /*2ad0*/  @!P5 LEA R10, P2, R4.reuse, c[0x0][0x170], 0x1 ;  /* 0x00005c00040ada11 */ /* 0x040fe200078408ff */
[----:B------:R4:W-:Y:S03]  /*2ae0*/  @P5 STS [R0+0xf000], RZ ;  /* 0x00f000ff00005388 */ /* 0x0009e60000000800 */
[----:B------:R-:W-:Y:S01]  /*2af0*/  @!P5 LEA.HI.X R11, R4, c[0x0][0x174], R12, 0x1, P2 ;  /* 0x00005d00040bda11 */ /* 0x000fe200010f0c0c */
[----:B------:R4:W-:Y:S04]  /*2b00*/  @P5 STS [R0+0xf004], RZ ;  /* 0x00f004ff00005388 */ /* 0x0009e80000000800 */
[----:B------:R4:W-:Y:S04]  /*2b10*/  @P5 STS.64 [R0+0xf008], RZ ;  /* 0x00f008ff00005388 */ /* 0x0009e80000000a00 */
[----:B------:R-:W-:Y:S01]  /*2b20*/  @!PT LDS RZ, [RZ] ;  /* 0x00000000fffff984 */ /* 0x000fe20000000800 */
[----:B------:R-:W-:Y:S01]  /*2b30*/  @!PT LDS RZ, [RZ] ;  /* 0x00000000fffff984 */ /* 0x000fe20000000800 */
[----:B------:R-:W-:Y:S01]  /*2b40*/  @!PT LDS RZ, [RZ] ;  /* 0x00000000fffff984 */ /* 0x000fe20000000800 */
[----:B------:R4:W-:Y:S01]  /*2b50*/  @!P5 LDGSTS.E.BYPASS.LTC128B.128 [R0+0xf000], [R10.64] ;  /* 0x0f0000000a00dfae */ /* 0x0009e2000b901d4c */
[----:B--2---:R-:W-:-:S02]  /*2b60*/  ISETP.GE.AND P4, PT, R9, c[0x0][0x220], PT ;  /* 0x0000880009007a0c */ /* 0x004fc40003f86270 */
[----:B---3--:R-:W-:-:S11]  /*2b70*/  ISETP.GE.AND P3, PT, R8, c[0x0][0x220], PT ;  /* 0x0000880008007a0c */ /* 0x008fd60003f66270 */
[C---:B------:R-:W-:Y:S01]  /*2b80*/  @!P4 LEA R8, P0, R4.reuse, c[0x0][0x170], 0x1 ;  /* 0x00005c000408ca11 */ /* 0x040fe200078008ff */
[----:B------:R4:W-:Y:S03]  /*2b90*/  @P4 STS.128 [R0+0x11000], RZ ;  /* 0x011000ff00004388 */ /* 0x0009e60000000c00 */
[----:B------:R-:W-:-:S05]  /*2ba0*/  @!P4 LEA.HI.X R9, R4, c[0x0][0x174], R12, 0x1, P0 ;  /* 0x00005d000409ca11 */ /* 0x000fca00000f0c0c */
[----:B------:R-:W-:Y:S01]  /*2bb0*/  @!PT LDS RZ, [RZ] ;  /* 0x00000000fffff984 */ /* 0x000fe20000000800 */
[----:B------:R-:W-:Y:S01]  /*2bc0*/  @!PT LDS RZ, [RZ] ;  /* 0x00000000fffff984 */ /* 0x000fe20000000800 */
[----:B------:R-:W-:Y:S01]  /*2bd0*/  @!PT LDS RZ, [RZ] ;  /* 0x00000000fffff984 */ /* 0x000fe20000000800 */
[----:B------:R4:W-:Y:S04]  /*2be0*/  @!P4 LDGSTS.E.BYPASS.LTC128B.128 [R0+0x11000], [R8.64+0x40] ;  /* 0x110000400800cfae */ /* 0x0009e8000b901d4c */
[----:B------:R4:W-:Y:S01]  /*2bf0*/  @P3 STS.128 [R0+0x13000], RZ ;  /* 0x013000ff00003388 */ /* 0x0009e20000000c00 */
[----:B------:R-:W-:Y:S05]  /*2c00*/  @P3 BRA `(.L_x_17) ;  /* 0x0000006000003947 */ /* 0x000fea0003800000 */
[----:B----4-:R-:W-:-:S04]  /*2c10*/  LEA R8, P0, R4, c[0x0][0x170], 0x1 ;  /* 0x00005c0004087a11 */ /* 0x010fc800078008ff */
[----:B------:R-:W-:-:S05]  /*2c20*/  LEA.HI.X R9, R4, c[0x0][0x174], R12, 0x1, P0 ;  /* 0x00005d0004097a11 */ /* 0x000fca00000f0c0c */
[----:B------:R-:W-:Y:S01]  /*2c30*/  @!PT LDS RZ, [RZ] ;  /* 0x00000000fffff984 */ /* 0x000fe20000000800 */
[----:B------:R-:W-:Y:S01]  /*2c40*/  @!PT LDS RZ, [RZ] ;  /* 0x00000000fffff984 */ /* 0x000fe20000000800 */
[----:B------:R-:W-:Y:S01]  /*2c50*/  @!PT LDS RZ, [RZ] ;  /* 0x00000000fffff984 */ /* 0x000fe20000000800 */
[----:B------:R2:W-:Y:S04]  /*2c60*/  LDGSTS.E.BYPASS.LTC128B.128 [R0+0x13000], [R8.64+0x80] ;  /* 0x1300008008007fae */ /* 0x0005e8000b901d4c */
.L_x_17:
[----:B------:R-:W-:Y:S05]  /*2c70*/  BSYNC B0 ;  /* 0x0000000000007941 */ /* 0x000fea0003800000 */
.L_x_16:
[----:B------:R-:W-:Y:S01]  /*2c80*/  IADD3 R4, R3, 0x40, RZ ;  /* 0x0000004003047810 */ /* 0x000fe20007ffe0ff */
[----:B------:R-:W-:Y:S03]  /*2c90*/  BSSY B0, `(.L_x_18) ;  /* 0x0000028000007945 */ /* 0x000fe60003800000 */
[----:B------:R-:W-:-:S13]  /*2ca0*/  ISETP.GE.AND P5, PT, R4, UR4, PT ;  /* 0x0000000404007c0c */ /* 0x000fda000bfa6270 */
[----:B------:R3:W-:Y:S04]  /*2cb0*/  @P5 STS.128 [R0+0x10000], RZ ;  /* 0x010000ff00005388 */ /* 0x0007e80000000c00 */
[----:B------:R3:W-:Y:S04]  /*2cc0*/  @P5 STS.128 [R0+0x12000], RZ ;  /* 0x012000ff00005388 */ /* 0x0007e80000000c00 */
[----:B------:R3:W-:Y:S01]  /*2cd0*/  @P5 STS.128 [R0+0x14000], RZ ;  /* 0x014000ff00005388 */ /* 0x0007e20000000c00 */
[----:B------:R-:W-:Y:S05]  /*2ce0*/  @P5 BRA `(.L_x_19) ;  /* 0x0000022000005947 */ /* 0x000fea0003800000 */
[----:B--2-4-:R-:W2:Y:S04]  /*2cf0*/  LDL R9, [R1+0x10] ;  /* 0x0000100001097983 */ /* 0x014ea80000100800 */
[----:B------:R-:W4:Y:S01]  /*2d00*/  LDL R8, [R1+0x14] ;  /* 0x0000140001087983 */ /* 0x000f220000100800 */
[----:B------:R-:W-:Y:S01]  /*2d10*/  IADD3 R4, P0, R3, 0x40, RZ ;  /* 0x0000004003047810 */ /* 0x000fe20007f1e0ff */
[----:B------:R-:W-:Y:S01]  /*2d20*/  IMAD.MOV.U32 R7, RZ, RZ, R13 ;  /* 0x000000ffff077224 */ /* 0x000fe200078e000d */
[----:B------:R-:W-:-:S03]  /*2d30*/  ISETP.GE.AND P4, PT, R250, c[0x0][0x220], PT ;  /* 0x00008800fa007a0c */ /* 0x000fc60003f86270 */
[----:B------:R-:W-:Y:S02]  /*2d40*/  IMAD.X R5, RZ, RZ, R17, P0 ;  /* 0x000000ffff057224 */ /* 0x000fe400000e0611 */
[----:B------:R-:W-:-:S04]  /*2d50*/  IMAD.WIDE.U32 R10, R4, c[0x0][0x1a0], R6 ;  /* 0x00006800040a7a25 */ /* 0x000fc800078e0006 */
[----:B------:R-:W-:-:S04]  /*2d60*/  IMAD R5, R5, c[0x0][0x1a0], RZ ;  /* 0x0000680005057a24 */ /* 0x000fc800078e02ff */
[----:B------:R-:W-:Y:S01]  /*2d70*/  IMAD R4, R4, c[0x0][0x1a4], R5 ;  /* 0x0000690004047a24 */ /* 0x000fe200078e0205 */
[----:B------:R1:W-:Y:S03]  /*2d80*/  @P4 STS.128 [R0+0x10000], RZ ;  /* 0x010000ff00004388 */ /* 0x0003e60000000c00 */
[----:B------:R-:W-:Y:S01]  /*2d90*/  IMAD.IADD R4, R11, 0x1, R4 ;  /* 0x000000010b047824 */ /* 0x000fe200078e0204 */
[----:B--2---:R-:W-:Y:S02]  /*2da0*/  ISETP.GE.AND P3, PT, R9, c[0x0][0x220], PT ;  /* 0x0000880009007a0c */ /* 0x004fe40003f66270 */
[----:B----4-:R-:W-:Y:S02]  /*2db0*/  ISETP.GE.AND P0, PT, R8, c[0x0][0x220], PT ;  /* 0x0000880008007a0c */ /* 0x010fe40003f06270 */
[----:B------:R-:W-:-:S04]  /*2dc0*/  @!P4 LEA R8, P6, R10, c[0x0][0x170], 0x1 ;  /* 0x00005c000a08ca11 */ /* 0x000fc800078c08ff */
[----:B------:R-:W-:-:S05]  /*2dd0*/  @!P4 LEA.HI.X R9, R10, c[0x0][0x174], R4, 0x1, P6 ;  /* 0x00005d000a09ca11 */ /* 0x000fca00030f0c04 */
[C---:B------:R-:W-:Y:S01]  /*2de0*/  @!P3 LEA R6, P2, R10.reuse, c[0x0][0x170], 0x1 ;  /* 0x00005c000a06ba11 */ /* 0x040fe200078408ff */
[----:B------:R-:W-:Y:S01]  /*2df0*/  @!PT LDS RZ, [RZ] ;  /* 0x00000000fffff984 */ /* 0x000fe20000000800 */
[----:B------:R-:W-:Y:S01]  /*2e00*/  @!PT LDS RZ, [RZ] ;  /* 0x00000000fffff984 */ /* 0x000fe20000000800 */
[----:B------:R-:W-:Y:S01]  /*2e10*/  @!PT LDS RZ, [RZ] ;  /* 0x00000000fffff984 */ /* 0x000fe20000000800 */
[----:B------:R1:W-:Y:S03]  /*2e20*/  @!P4 LDGSTS.E.BYPASS.LTC128B.128 [R0+0x10000], [R8.64] ;  /* 0x100000000800cfae */ /* 0x0003e6000b901d4c */
[----:B------:R-:W-:Y:S01]  /*2e30*/  @!P3 LEA.HI.X R7, R10, c[0x0][0x174], R4, 0x1, P2 ;  /* 0x00005d000a07ba11 */ /* 0x000fe200010f0c04 */
[----:B------:R1:W-:Y:S04]  /*2e40*/  @P3 STS.128 [R0+0x12000], RZ ;  /* 0x012000ff00003388 */ /* 0x0003e80000000c00 */
[----:B------:R-:W-:Y:S01]  /*2e50*/  @!PT LDS RZ, [RZ] ;  /* 0x00000000fffff984 */ /* 0x000fe20000000800 */
[----:B------:R-:W-:Y:S01]  /*2e60*/  @!PT LDS RZ, [RZ] ;  /* 0x00000000fffff984 */ /* 0x000fe20000000800 */
[----:B------:R-:W-:Y:S01]  /*2e70*/  @!PT LDS RZ, [RZ] ;  /* 0x00000000fffff984 */ /* 0x000fe20000000800 */
[----:B------:R1:W-:Y:S04]  /*2e80*/  @!P3 LDGSTS.E.BYPASS.LTC128B.128 [R0+0x12000], [R6.64+0x40] ;  /* 0x120000400600bfae */ /* 0x0003e8000b901d4c */
[----:B------:R1:W-:Y:S01]  /*2e90*/  @P0 STS.128 [R0+0x14000], RZ ;  /* 0x014000ff00000388 */ /* 0x0003e20000000c00 */
[----:B------:R-:W-:Y:S05]  /*2ea0*/  @P0 BRA `(.L_x_19) ;  /* 0x0000006000000947 */ /* 0x000fea0003800000 */
[----:B-1----:R-:W-:-:S04]  /*2eb0*/  LEA R6, P0, R10, c[0x0][0x170], 0x1 ;  /* 0x00005c000a067a11 */ /* 0x002fc800078008ff */
[----:B------:R-:W-:-:S05]  /*2ec0*/  LEA.HI.X R7, R10, c[0x0][0x174], R4, 0x1, P0 ;  /* 0x00005d000a077a11 */ /* 0x000fca00000f0c04 */
[----:B------:R-:W-:Y:S01]  /*2ed0*/  @!PT LDS RZ, [RZ] ;  /* 0x00000000fffff984 */ /* 0x000fe20000000800 */
[----:B------:R-:W-:Y:S01]  /*2ee0*/  @!PT LDS RZ, [RZ] ;  /* 0x00000000fffff984 */ /* 0x000fe20000000800 */
[----:B------:R-:W-:Y:S01]  /*2ef0*/  @!PT LDS RZ, [RZ] ;  /* 0x00000000fffff984 */ /* 0x000fe20000000800 */
[----:B------:R1:W-:Y:S04]  /*2f00*/  LDGSTS.E.BYPASS.LTC128B.128 [R0+0x14000], [R6.64+0x80] ;  /* 0x1400008006007fae */ /* 0x0003e8000b901d4c */
.L_x_19:
[----:B------:R-:W-:Y:S05]  /*2f10*/  BSYNC B0 ;  /* 0x0000000000007941 */ /* 0x000fea0003800000 */
.L_x_18:
[----:B------:R-:W-:Y:S01]  /*2f20*/  UIMAD UR4, UR5, -0x40, UR25 ;  /* 0xffffffc0050478a4 */ /* 0x000fe2000f8e0219 */
[----:B------:R-:W0:Y:S01]  /*2f30*/  LDGDEPBAR ;  /* 0x00000000000079af */ /* 0x000e220000000000 */
[----:B------:R-:W-:Y:S04]  /*2f40*/  BSSY B0, `(.L_x_20) ;  /* 0x0000025000007945 */ /* 0x000fe80003800000 */
[----:B------:R-:W-:-:S13]  /*2f50*/  ISETP.GE.AND P2, PT, R3, UR4, PT ;  /* 0x0000000403007c0c */ /* 0x000fda000bf46270 */
[----:B------:R1:W-:Y:S04]  /*2f60*/  @P2 STS [R0+0x6000], RZ ;  /* 0x006000ff00002388 */ /* 0x0003e80000000800 */
[----:B------:R1:W-:Y:S04]  /*2f70*/  @P2 STS [R0+0x6004], RZ ;  /* 0x006004ff00002388 */ /* 0x0003e80000000800 */
[----:B------:R1:W-:Y:S04]  /*2f80*/  @P2 STS.64 [R0+0x6008], RZ ;  /* 0x006008ff00002388 */ /* 0x0003e80000000a00 */
[----:B------:R1:W-:Y:S04]  /*2f90*/  @P2 STS.128 [R0+0x7000], RZ ;  /* 0x007000ff00002388 */ /* 0x0003e80000000c00 */
[----:B------:R1:W-:Y:S01]  /*2fa0*/  @P2 STS.128 [R0+0x8000], RZ ;  /* 0x008000ff00002388 */ /* 0x0003e20000000c00 */
[----:B------:R-:W-:Y:S05]  /*2fb0*/  @P2 BRA `(.L_x_21) ;  /* 0x000001d000002947 */ /* 0x000fea0003800000 */
[----:B------:R-:W5:Y:S04]  /*2fc0*/  LDL R5, [R1+0x10] ;  /* 0x0000100001057983 */ /* 0x000f680000100800 */
[----:B--2---:R-:W2:Y:S01]  /*2fd0*/  LDL R4, [R1+0x14] ;  /* 0x0000140001047983 */ /* 0x004ea20000100800 */
[----:B------:R-:W-:-:S13]  /*2fe0*/  ISETP.GE.AND P4, PT, R250, c[0x0][0x220], PT ;  /* 0x00008800fa007a0c */ /* 0x000fda0003f86270 */
[----:B-1----:R-:W-:Y:S01]  /*2ff0*/  @!P4 IMAD.MOV.U32 R6, RZ, RZ, R242 ;  /* 0x000000ffff06c224 */ /* 0x002fe200078e00f2 */
[----:B------:R1:W-:Y:S01]  /*3000*/  @P4 STS [R0+0x6000], RZ ;  /* 0x006000ff00004388 */ /* 0x0003e20000000800 */
[----:B------:R-:W-:-:S03]  /*3010*/  @!P4 IMAD.MOV.U32 R7, RZ, RZ, R240 ;  /* 0x000000ffff07c224 */ /* 0x000fc600078e00f0 */
[----:B------:R1:W-:Y:S04]  /*3020*/  @P4 STS [R0+0x6004], RZ ;  /* 0x006004ff00004388 */ /* 0x0003e80000000800 */
[----:B------:R1:W-:Y:S04]  /*3030*/  @P4 STS.64 [R0+0x6008], RZ ;  /* 0x006008ff00004388 */ /* 0x0003e80000000a00 */
[----:B------:R-:W-:Y:S01]  /*3040*/  @!PT LDS RZ, [RZ] ;  /* 0x00000000fffff984 */ /* 0x000fe20000000800 */
[----:B------:R-:W-:Y:S01]  /*3050*/  @!PT LDS RZ, [RZ] ;  /* 0x00000000fffff984 */ /* 0x000fe20000000800 */
[----:B------:R-:W-:Y:S01]  /*3060*/  @!PT LDS RZ, [RZ] ;  /* 0x00000000fffff984 */ /* 0x000fe20000000800 */
[----:B------:R1:W-:Y:S01]  /*3070*/  @!P4 LDGSTS.E.BYPASS.LTC128B.128 [R0+0x6000], [R6.64] ;  /* 0x060000000600cfae */ /* 0x0003e2000b901d4c */
[----:B-----5:R-:W-:Y:S02]  /*3080*/  ISETP.GE.AND P3, PT, R5, c[0x0][0x220], PT ;  /* 0x0000880005007a0c */ /* 0x020fe40003f66270 */
[----:B--2---:R-:W-:-:S11]  /*3090*/  ISETP.GE.AND P0, PT, R4, c[0x0][0x220], PT ;  /* 0x0000880004007a0c */ /* 0x004fd60003f06270 */
[----:B------:R-:W-:Y:S01]  /*30a0*/  @!P3 MOV R4, R242 ;  /* 0x000000f20004b202 */ /* 0x000fe20000000f00 */
[----:B------:R-:W-:Y:S01]  /*30b0*/  @!P3 IMAD.MOV.U32 R5, RZ, RZ, R240 ;  /* 0x000000ffff05b224 */ /* 0x000fe200078e00f0 */
[----:B------:R1:W-:Y:S04]  /*30c0*/  @P3 STS.128 [R0+0x7000], RZ ;  /* 0x007000ff00003388 */ /* 0x0003e80000000c00 */
[----:B------:R-:W-:Y:S01]  /*30d0*/  @!PT LDS RZ, [RZ] ;  /* 0x00000000fffff984 */ /* 0x000fe20000000800 */
[----:B------:R-:W-:Y:S01]  /*30e0*/  @!PT LDS RZ, [RZ] ;  /* 0x00000000fffff984 */ /* 0x000fe20000000800 */
[----:B------:R-:W-:Y:S01]  /*30f0*/  @!PT LDS RZ, [RZ] ;  /* 0x00000000fffff984 */ /* 0x000fe20000000800 */
[----:B------:R1:W-:Y:S04]  /*3100*/  @!P3 LDGSTS.E.BYPASS.LTC128B.128 [R0+0x7000], [R4.64+0x40] ;  /* 0x070000400400bfae */ /* 0x0003e8000b901d4c */
[----:B------:R1:W-:Y:S01]  /*3110*/  @P0 STS.128 [R0+0x8000], RZ ;  /* 0x008000ff00000388 */ /* 0x0003e20000000c00 */
[----:B------:R-:W-:Y:S05]  /*3120*/  @P0 BRA `(.L_x_21) ;  /* 0x0000006000000947 */ /* 0x000fea0003800000 */
[----:B-1----:R-:W-:Y:S02]  /*3130*/  MOV R4, R242 ;  /* 0x000000f200047202 */ /* 0x002fe40000000f00 */
[----:B------:R-:W-:-:S05]  /*3140*/  MOV R5, R240 ;  /* 0x000000f000057202 */ /* 0x000fca0000000f00 */
[----:B------:R-:W-:Y:S01]  /*3150*/  @!PT LDS RZ, [RZ] ;  /* 0x00000000fffff984 */ /* 0x000fe20000000800 */
[----:B------:R-:W-:Y:S01]  /*3160*/  @!PT LDS RZ, [RZ] ;  /* 0x00000000fffff984 */ /* 0x000fe20000000800 */
[----:B------:R-:W-:Y:S01]  /*3170*/  @!PT LDS RZ, [RZ] ;  /* 0x00000000fffff984 */ /* 0x000fe20000000800 */
[----:B------:R1:W-:Y:S02]  /*3180*/  LDGSTS.E.BYPASS.LTC128B.128 [R0+0x8000], [R4.64+0x80] ;  /* 0x0800008004007fae */ /* 0x0003e4000b901d4c */
.L_x_21:
[----:B------:R-:W-:Y:S05]  /*3190*/  BSYNC B0 ;  /* 0x0000000000007941 */ /* 0x000fea0003800000 */
.L_x_20:
[----:B------:R-:W-:Y:S01]  /*31a0*/  PLOP3.LUT P0, PT, PT, PT, UP0, 0x80, 0x0 ;  /* 0x000000000000781c */ /* 0x000fe20003f0f008 */
[----:B------:R-:W-:Y:S01]  /*31b0*/  BSSY B0, `(.L_x_22) ;  /* 0x0000036000007945 */ /* 0x000fe20003800000 */
[----:B-1----:R-:W-:-:S04]  /*31c0*/  IADD3 R4, R16, 0x1800, RZ ;  /* 0x0000180010047810 */ /* 0x002fc80007ffe0ff */
[----:B------:R-:W-:-:S05]  /*31d0*/  SEL R4, R4, R16, !P0 ;  /* 0x0000001004047207 */ /* 0x000fca0004000000 */
[----:B------:R-:W-:Y:S01]  /*31e0*/  IMAD.SHL.U32 R232, R4, 0x2, RZ ;  /* 0x0000000204e87824 */ /* 0x000fe200078e00ff */
[----:B------:R-:W-:Y:S05]  /*31f0*/  @!P2 BRA `(.L_x_23) ;  /* 0x000000d00000a947 */ /* 0x000fea0003800000 */
[----:B------:R1:W-:Y:S04]  /*3200*/  STS [R232], RZ ;  /* 0x000000ffe8007388 */ /* 0x0003e80000000800 */
[----:B------:R1:W-:Y:S04]  /*3210*/  STS [R232+0x4], RZ ;  /* 0x000004ffe8007388 */ /* 0x0003e80000000800 */
        /* <DEDUP_REMOVED lines=9> */
[----:B------:R1:W-:Y:S01]  /*32b0*/  STS [R232+0x200c], RZ ;  /* 0x00200cffe8007388 */ /* 0x0003e20000000800 */
[----:B------:R-:W-:Y:S05]  /*32c0*/  BRA `(.L_x_24) ;  /* 0x0000024000007947 */ /* 0x000fea0003800000 */
.L_x_23:
[----:B------:R-:W5:Y:S04]  /*32d0*/  LDL R5, [R1+0x10] ;  /* 0x0000100001057983 */ /* 0x000f680000100800 */
[----:B--2---:R-:W2:Y:S01]  /*32e0*/  LDL R4, [R1+0x14] ;  /* 0x0000140001047983 */ /* 0x004ea20000100800 */
[----:B------:R-:W-:-:S13]  /*32f0*/  ISETP.GE.AND P4, PT, R250, c[0x0][0x220], PT ;  /* 0x00008800fa007a0c */ /* 0x000fda0003f86270 */
[----:B------:R-:W-:Y:S01]  /*3300*/  @!P4 IMAD.MOV.U32 R6, RZ, RZ, R241 ;  /* 0x000000ffff06c224 */ /* 0x000fe200078e00f1 */
[----:B------:R1:W-:Y:S01]  /*3310*/  @P4 STS [R232], RZ ;  /* 0x000000ffe8004388 */ /* 0x0003e20000000800 */
[----:B------:R-:W-:-:S03]  /*3320*/  @!P4 IMAD.MOV.U32 R7, RZ, RZ, R239 ;  /* 0x000000ffff07c224 */ /* 0x000fc600078e00ef */
[----:B------:R1:W-:Y:S04]  /*3330*/  @P4 STS [R232+0x4], RZ ;  /* 0x000004ffe8004388 */ /* 0x0003e80000000800 */
[----:B------:R1:W-:Y:S04]  /*3340*/  @P4 STS [R232+0x8], RZ ;  /* 0x000008ffe8004388 */ /* 0x0003e80000000800 */
[----:B------:R1:W-:Y:S04]  /*3350*/  @P4 STS [R232+0xc], RZ ;  /* 0x00000cffe8004388 */ /* 0x0003e80000000800 */
[----:B------:R-:W-:Y:S01]  /*3360*/  @!PT LDS RZ, [RZ] ;  /* 0x00000000fffff984 */ /* 0x000fe20000000800 */
[----:B------:R-:W-:Y:S01]  /*3370*/  @!PT LDS RZ, [RZ] ;  /* 0x00000000fffff984 */ /* 0x000fe20000000800 */
[----:B------:R-:W-:Y:S01]  /*3380*/  @!PT LDS RZ, [RZ] ;  /* 0x00000000fffff984 */ /* 0x000fe20000000800 */
[----:B------:R1:W-:Y:S01]  /*3390*/  @!P4 LDGSTS.E.BYPASS.LTC128B.128 [R232], [R6.64] ;  /* 0x0000000006e8cfae */ /* 0x0003e2000b901d4c */
[----:B-----5:R-:W-:-:S02]  /*33a0*/  ISETP.GE.AND P3, PT, R5, c[0x0][0x220], PT ;  /* 0x0000880005007a0c */ /* 0x020fc40003f66270 */
[----:B--2---:R-:W-:-:S11]  /*33b0*/  ISETP.GE.AND P2, PT, R4, c[0x0][0x220], PT ;  /* 0x0000880004007a0c */ /* 0x004fd60003f46270 */
[----:B------:R-:W-:Y:S01]  /*33c0*/  @!P3 MOV R4, R241 ;  /* 0x000000f10004b202 */ /* 0x000fe20000000f00 */
[----:B------:R-:W-:Y:S01]  /*33d0*/  @!P3 IMAD.MOV.U32 R5, RZ, RZ, R239 ;  /* 0x000000ffff05b224 */ /* 0x000fe200078e00ef */
[----:B------:R1:W-:Y:S04]  /*33e0*/  @P3 STS [R232+0x1000], RZ ;  /* 0x001000ffe8003388 */ /* 0x0003e80000000800 */
[----:B------:R1:W-:Y:S04]  /*33f0*/  @P3 STS [R232+0x1004], RZ ;  /* 0x001004ffe8003388 */ /* 0x0003e80000000800 */
[----:B------:R1:W-:Y:S04]  /*3400*/  @P3 STS [R232+0x1008], RZ ;  /* 0x001008ffe8003388 */ /* 0x0003e80000000800 */
[----:B------:R1:W-:Y:S04]  /*3410*/  @P3 STS [R232+0x100c], RZ ;  /* 0x00100cffe8003388 */ /* 0x0003e80000000800 */
[----:B------:R-:W-:Y:S01]  /*3420*/  @!PT LDS RZ, [RZ] ;  /* 0x00000000fffff984 */ /* 0x000fe20000000800 */
[----:B------:R-:W-:Y:S01]  /*3430*/  @!PT LDS RZ, [RZ] ;  /* 0x00000000fffff984 */ /* 0x000fe20000000800 */
[----:B------:R-:W-:Y:S01]  /*3440*/  @!PT LDS RZ, [RZ] ;  /* 0x00000000fffff984 */ /* 0x000fe20000000800 */
[----:B------:R1:W-:Y:S04]  /*3450*/  @!P3 LDGSTS.E.BYPASS.LTC128B.128 [R232+0x1000], [R4.64+0x40] ;  /* 0x0100004004e8bfae */ /* 0x0003e8000b901d4c */
[----:B------:R1:W-:Y:S04]  /*3460*/  @P2 STS [R232+0x2000], RZ ;  /* 0x002000ffe8002388 */ /* 0x0003e80000000800 */
[----:B------:R1:W-:Y:S04]  /*3470*/  @P2 STS [R232+0x2004], RZ ;  /* 0x002004ffe8002388 */ /* 0x0003e80000000800 */
[----:B------:R1:W-:Y:S04]  /*3480*/  @P2 STS [R232+0x2008], RZ ;  /* 0x002008ffe8002388 */ /* 0x0003e80000000800 */
[----:B------:R1:W-:Y:S01]  /*3490*/  @P2 STS [R232+0x200c], RZ ;  /* 0x00200cffe8002388 */ /* 0x0003e20000000800 */
[----:B------:R-:W-:Y:S05]  /*34a0*/  @P2 BRA `(.L_x_24) ;  /* 0x0000006000002947 */ /* 0x000fea0003800000 */
[----:B-1----:R-:W-:Y:S02]  /*34b0*/  MOV R4, R241 ;  /* 0x000000f100047202 */ /* 0x002fe40000000f00 */
[----:B------:R-:W-:-:S05]  /*34c0*/  MOV R5, R239 ;  /* 0x000000ef00057202 */ /* 0x000fca0000000f00 */
[----:B------:R-:W-:Y:S01]  /*34d0*/  @!PT LDS RZ, [RZ] ;  /* 0x00000000fffff984 */ /* 0x000fe20000000800 */
[----:B------:R-:W-:Y:S01]  /*34e0*/  @!PT LDS RZ, [RZ] ;  /* 0x00000000fffff984 */ /* 0x000fe20000000800 */
[----:B------:R-:W-:Y:S01]  /*34f0*/  @!PT LDS RZ, [RZ] ;  /* 0x00000000fffff984 */ /* 0x000fe20000000800 */
[----:B------:R1:W-:Y:S02]  /*3500*/  LDGSTS.E.BYPASS.LTC128B.128 [R232+0x2000], [R4.64+0x80] ;  /* 0x0200008004e87fae */ /* 0x0003e4000b901d4c */
.L_x_24:
[----:B------:R-:W-:Y:S05]  /*3510*/  BSYNC B0 ;  /* 0x0000000000007941 */ /* 0x000fea0003800000 */
.L_x_22:
[----:B------:R-:W5:Y:S01]  /*3520*/  LDL R18, [R1+0x4c] ;  /* 0x00004c0001127983 */ /* 0x000f620000100800 */
[----:B------:R-:W-:Y:S01]  /*3530*/  IMAD.MOV.U32 R13, RZ, RZ, 0x7f800000 ;  /* 0x7f800000ff0d7424 */ /* 0x000fe200078e00ff */
[----:B------:R-:W-:Y:S01]  /*3540*/  ULDC.64 UR16, c[0x0][0x198] ;  /* 0x0000660000107ab9 */ /* 0x000fe20000000a00 */
[----:B----4-:R-:W-:Y:S02]  /*3550*/  IMAD.MOV.U32 R11, RZ, RZ, 0x7f800000 ;  /* 0x7f800000ff0b7424 */ /* 0x010fe400078e00ff */
[----:B------:R-:W-:Y:S02]  /*3560*/  IMAD.MOV.U32 R12, RZ, RZ, 0x7f800000 ;  /* 0x7f800000ff0c7424 */ /* 0x000fe400078e00ff */
[----:B------:R-:W-:Y:S01]  /*3570*/  IMAD.MOV.U32 R19, RZ, RZ, 0x7f800000 ;  /* 0x7f800000ff137424 */ /* 0x000fe200078e00ff */
[C---:B-1---5:R-:W-:Y:S01]  /*3580*/  IADD3 R5, R18.reuse, 0x28, RZ ;  /* 0x0000002812057810 */ /* 0x062fe20007ffe0ff */
[C---:B------:R-:W-:Y:S01]  /*3590*/  IMAD.SHL.U32 R7, R18.reuse, 0x4, RZ ;  /* 0x0000000412077824 */ /* 0x040fe200078e00ff */
[----:B------:R-:W-:-:S02]  /*35a0*/  IADD3 R4, R18, 0x8, RZ ;  /* 0x0000000812047810 */ /* 0x000fc40007ffe0ff */
[----:B------:R-:W-:Y:S02]  /*35b0*/  ISETP.GE.AND P4, PT, R5, UR4, PT ;  /* 0x0000000405007c0c */ /* 0x000fe4000bf86270 */
[----:B------:R-:W-:Y:S02]  /*35c0*/  SHF.R.S32.HI R16, RZ, 0x1f, R18 ;  /* 0x0000001fff107819 */ /* 0x000fe40000011412 */
[----:B------:R-:W-:Y:S02]  /*35d0*/  ISETP.GE.AND P6, PT, R4, UR4, PT ;  /* 0x0000000404007c0c */ /* 0x000fe4000bfc6270 */
[----:B------:R-:W-:Y:S02]  /*35e0*/  SHF.R.S32.HI R10, RZ, 0x1f, R5 ;  /* 0x0000001fff0a7819 */ /* 0x000fe40000011405 */
[----:B------:R-:W-:Y:S02]  /*35f0*/  IADD3 R4, P3, R7, UR8, RZ ;  /* 0x0000000807047c10 */ /* 0x000fe4000ff7e0ff */
[----:B--2---:R-:W-:-:S02]  /*3600*/  SHF.L.U64.HI R9, R18, 0x2, R16 ;  /* 0x0000000212097819 */ /* 0x004fc40000010210 */
[----:B------:R-:W-:Y:S02]  /*3610*/  IADD3 R8, R18, 0x20, RZ ;  /* 0x0000002012087810 */ /* 0x000fe40007ffe0ff */
[----:B------:R-:W-:-:S04]  /*3620*/  @!P4 LEA R6, P2, R5, UR8, 0x2 ;  /* 0x000000080506cc11 */ /* 0x000fc8000f8410ff */
[----:B------:R-:W-:Y:S02]  /*3630*/  @!P4 LEA.HI.X R7, R5, UR7, R10, 0x2, P2 ;  /* 0x000000070507cc11 */ /* 0x000fe400090f140a */
[----:B------:R-:W-:Y:S02]  /*3640*/  IADD3.X R5, R9, UR7, RZ, P3, !PT ;  /* 0x0000000709057c10 */ /* 0x000fe40009ffe4ff */
[----:B------:R-:W-:Y:S01]  /*3650*/  ISETP.GE.AND P3, PT, R8, UR4, PT ;  /* 0x0000000408007c0c */ /* 0x000fe2000bf66270 */
[----:B------:R1:W2:Y:S01]  /*3660*/  @!P4 LDG.E R11, [R6.64] ;  /* 0x0000000c060bc981 */ /* 0x0002a2000c1e1900 */
[----:B------:R-:W-:-:S03]  /*3670*/  ISETP.GE.AND P2, PT, R18, UR4, PT ;  /* 0x0000000412007c0c */ /* 0x000fc6000bf46270 */
[----:B------:R4:W5:Y:S08]  /*3680*/  @!P6 LDG.E R13, [R4.64+0x20] ;  /* 0x0000200c040de981 */ /* 0x000970000c1e1900 */
[----:B---3--:R4:W3:Y:S04]  /*3690*/  @!P3 LDG.E R12, [R4.64+0x80] ;  /* 0x0000800c040cb981 */ /* 0x0088e8000c1e1900 */
[----:B------:R4:W3:Y:S01]  /*36a0*/  @!P2 LDG.E R19, [R4.64] ;  /* 0x0000000c0413a981 */ /* 0x0008e2000c1e1900 */
[----:B------:R-:W-:-:S03]  /*36b0*/  UIMAD UR4, UR20, UR16, URZ ;  /* 0x00000010140472a4 */ /* 0x000fc6000f8e023f */
[----:B------:R-:W-:Y:S01]  /*36c0*/  @P1 STS [R0+0x9000], RZ ;  /* 0x009000ff00001388 */ /* 0x000fe20000000800 */
[----:B------:R-:W-:-:S03]  /*36d0*/  UIMAD UR4, UR23, UR17, UR4 ;  /* 0x00000011170472a4 */ /* 0x000fc6000f8e0204 */
[----:B------:R-:W-:Y:S04]  /*36e0*/  @P1 STS [R0+0x9004], RZ ;  /* 0x009004ff00001388 */ /* 0x000fe80000000800 */
[----:B------:R-:W-:Y:S04]  /*36f0*/  @P1 STS.64 [R0+0x9008], RZ ;  /* 0x009008ff00001388 */ /* 0x000fe80000000a00 */
[----:B------:R-:W-:Y:S04]  /*3700*/  @P1 STS.128 [R0+0xb000], RZ ;  /* 0x00b000ff00001388 */ /* 0x000fe80000000c00 */
[----:B------:R-:W-:Y:S01]  /*3710*/  @P1 STS.128 [R0+0xd000], RZ ;  /* 0x00d000ff00001388 */ /* 0x000fe20000000c00 */
[----:B----4-:R-:W-:-:S04]  /*3720*/  IMAD.U32 R4, RZ, RZ, UR23 ;  /* 0x00000017ff047e24 */ /* 0x010fc8000f8e00ff */
[----:B------:R-:W-:-:S05]  /*3730*/  IMAD.WIDE.U32 R4, R4, c[0x0][0x198], R250 ;  /* 0x0000660004047a25 */ /* 0x000fca00078e00fa */
[----:B-1----:R-:W-:Y:S01]  /*3740*/  IADD3 R6, P2, R4, UR22, RZ ;  /* 0x0000001604067c10 */ /* 0x002fe2000ff5e0ff */
[----:B------:R-:W-:-:S05]  /*3750*/  IMAD.U32 R4, RZ, RZ, UR4 ;  /* 0x00000004ff047e24 */ /* 0x000fca000f8e00ff */
[----:B------:R-:W-:Y:S01]  /*3760*/  IADD3.X R7, R5, UR27, R4, P2, !PT ;  /* 0x0000001b05077c10 */ /* 0x000fe200097fe404 */
[----:B------:R-:W-:Y:S01]  /*3770*/  IMAD R4, R15, c[0x0][0x1b0], RZ ;  /* 0x00006c000f047a24 */ /* 0x000fe200078e02ff */
[----:B------:R-:W-:Y:S03]  /*3780*/  BSSY B0, `(.L_x_25) ;  /* 0x000002c000007945 */ /* 0x000fe60003800000 */
[C---:B------:R-:W-:Y:S02]  /*3790*/  IMAD R4, R14.reuse, c[0x0][0x1b4], R4 ;  /* 0x00006d000e047a24 */ /* 0x040fe400078e0204 */
[----:B------:R-:W-:Y:S01]  /*37a0*/  IMAD.WIDE.U32 R6, R14, c[0x0][0x1b0], R6 ;  /* 0x00006c000e067a25 */ /* 0x000fe200078e0006 */
[----:B-----5:R1:W-:Y:S04]  /*37b0*/  STL [R1+0xc], R13 ;  /* 0x00000c0d01007387 */ /* 0x0203e80000100800 */
[----:B--2---:R2:W-:Y:S04]  /*37c0*/  STL [R1+0x4], R11 ;  /* 0x0000040b01007387 */ /* 0x0045e80000100800 */
[----:B---3--:R2:W-:Y:S04]  /*37d0*/  STL [R1], R12 ;  /* 0x0000000c01007387 */ /* 0x0085e80000100800 */
[----:B------:R2:W-:Y:S01]  /*37e0*/  STL [R1+0x8], R19 ;  /* 0x0000081301007387 */ /* 0x0005e20000100800 */
[----:B-1----:R-:W-:Y:S01]  /*37f0*/  IMAD.IADD R13, R7, 0x1, R4 ;  /* 0x00000001070d7824 */ /* 0x002fe200078e0204 */
[----:B------:R-:W-:Y:S05]  /*3800*/  @P1 BRA `(.L_x_26) ;  /* 0x0000023000001947 */ /* 0x000fea0003800000 */
[----:B--2---:R-:W2:Y:S04]  /*3810*/  LDL R12, [R1+0x10] ;  /* 0x00001000010c7983 */ /* 0x004ea80000100800 */
[----:B------:R-:W3:Y:S01]  /*3820*/  LDL R11, [R1+0x14] ;  /* 0x00001400010b7983 */ /* 0x000ee20000100800 */
[----:B------:R-:W-:Y:S01]  /*3830*/  ISETP.GE.AND P4, PT, R250, c[0x0][0x220], PT ;  /* 0x00008800fa007a0c */ /* 0x000fe20003f86270 */
[----:B------:R-:W-:-:S02]  /*3840*/  IMAD.MOV.U32 R4, RZ, RZ, R6 ;  /* 0x000000ffff047224 */ /* 0x000fc400078e0006 */
[----:B------:R-:W-:-:S04]  /*3850*/  IMAD.MOV.U32 R5, RZ, RZ, R13 ;  /* 0x000000ffff057224 */ /* 0x000fc800078e000d */
[----:B------:R-:W-:-:S06]  /*3860*/  IMAD.WIDE.U32 R4, R3, c[0x0][0x198], R4 ;  /* 0x0000660003047a25 */ /* 0x000fcc00078e0004 */
[----:B------:R-:W-:Y:S01]  /*3870*/  @!P4 LEA R10, P6, R4, c[0x0][0x168], 0x1 ;  /* 0x00005a00040aca11 */ /* 0x000fe200078c08ff */
[----:B------:R1:W-:Y:S04]  /*3880*/  @P4 STS [R0+0x9000], RZ ;  /* 0x009000ff00004388 */ /* 0x0003e80000000800 */
[----:B------:R1:W-:Y:S04]  /*3890*/  @P4 STS [R0+0x9004], RZ ;  /* 0x009004ff00004388 */ /* 0x0003e80000000800 */
[----:B------:R1:W-:Y:S01]  /*38a0*/  @P4 STS.64 [R0+0x9008], RZ ;  /* 0x009008ff00004388 */ /* 0x0003e20000000a00 */
[----:B--2---:R-:W-:Y:S01]  /*38b0*/  ISETP.GE.AND P3, PT, R12, c[0x0][0x220], PT ;  /* 0x000088000c007a0c */ /* 0x004fe20003f66270 */
[----:B------:R-:W-:Y:S01]  /*38c0*/  IMAD R12, R17, c[0x0][0x198], RZ ;  /* 0x00006600110c7a24 */ /* 0x000fe200078e02ff */
[----:B---3--:R-:W-:-:S03]  /*38d0*/  ISETP.GE.AND P1, PT, R11, c[0x0][0x220], PT ;  /* 0x000088000b007a0c */ /* 0x008fc60003f26270 */
[----:B------:R-:W-:-:S04]  /*38e0*/  IMAD R12, R3, c[0x0][0x19c], R12 ;  /* 0x00006700030c7a24 */ /* 0x000fc800078e020c */
[----:B------:R-:W-:-:S04]  /*38f0*/  IMAD.IADD R12, R5, 0x1, R12 ;  /* 0x00000001050c7824 */ /* 0x000fc800078e020c */
[C---:B------:R-:W-:Y:S02]  /*3900*/  @!P3 LEA R8, P2, R4.reuse, c[0x0][0x168], 0x1 ;  /* 0x00005a000408ba11 */ /* 0x040fe400078408ff */
[C-C-:B------:R-:W-:Y:S02]  /*3910*/  @!P4 LEA.HI.X R11, R4.reuse, c[0x0][0x16c], R12.reuse, 0x1, P6 ;  /* 0x00005b00040bca11 */ /* 0x140fe400030f0c0c */
[----:B------:R-:W-:-:S03]  /*3920*/  @!P3 LEA.HI.X R9, R4, c[0x0][0x16c], R12, 0x1, P2 ;  /* 0x00005b000409ba11 */ /* 0x000fc600010f0c0c */
[----:B------:R-:W-:Y:S01]  /*3930*/  @!PT LDS RZ, [RZ] ;  /* 0x00000000fffff984 */ /* 0x000fe20000000800 */
[----:B------:R-:W-:Y:S01]  /*3940*/  @!PT LDS RZ, [RZ] ;  /* 0x00000000fffff984 */ /* 0x000fe20000000800 */
[----:B------:R-:W-:Y:S01]  /*3950*/  @!PT LDS RZ, [RZ] ;  /* 0x00000000fffff984 */ /* 0x000fe20000000800 */
[----:B------:R1:W-:Y:S04]  /*3960*/  @!P4 LDGSTS.E.BYPASS.LTC128B.128 [R0+0x9000], [R10.64] ;  /* 0x090000000a00cfae */ /* 0x0003e8000b901d4c */
        /* <DEDUP_REMOVED lines=13> */
.L_x_26:
[----:B------:R-:W-:Y:S05]  /*3a40*/  BSYNC B0 ;  /* 0x0000000000007941 */ /* 0x000fea0003800000 */
.L_x_25:
[----:B------:R3:W-:Y:S01]  /*3a50*/  @P5 STS.128 [R0+0xa000], RZ ;  /* 0x00a000ff00005388 */ /* 0x0007e20000000c00 */
[----:B------:R-:W-:Y:S03]  /*3a60*/  BSSY B0, `(.L_x_27) ;  /* 0x0000026000007945 */ /* 0x000fe60003800000 */
[----:B------:R3:W-:Y:S04]  /*3a70*/  @P5 STS.128 [R0+0xc000], RZ ;  /* 0x00c000ff00005388 */ /* 0x0007e80000000c00 */
[----:B------:R3:W-:Y:S01]  /*3a80*/  @P5 STS.128 [R0+0xe000], RZ ;  /* 0x00e000ff00005388 */ /* 0x0007e20000000c00 */
[----:B------:R-:W-:Y:S05]  /*3a90*/  @P5 BRA `(.L_x_28) ;  /* 0x0000022000005947 */ /* 0x000fea0003800000 */
[----:B-1----:R-:W4:Y:S04]  /*3aa0*/  LDL R8, [R1+0x10] ;  /* 0x0000100001087983 */ /* 0x002f280000100800 */
[----:B------:R-:W5:Y:S01]  /*3ab0*/  LDL R5, [R1+0x14] ;  /* 0x0000140001057983 */ /* 0x000f620000100800 */
[----:B------:R-:W-:Y:S01]  /*3ac0*/  IADD3 R3, P1, R3, 0x40, RZ ;  /* 0x0000004003037810 */ /* 0x000fe20007f3e0ff */
[----:B------:R-:W-:Y:S01]  /*3ad0*/  IMAD.MOV.U32 R7, RZ, RZ, R13 ;  /* 0x000000ffff077224 */ /* 0x000fe200078e000d */
[----:B------:R-:W-:-:S03]  /*3ae0*/  ISETP.GE.AND P4, PT, R250, c[0x0][0x220], PT ;  /* 0x00008800fa007a0c */ /* 0x000fc60003f86270 */
[----:B------:R-:W-:-:S04]  /*3af0*/  IMAD.X R4, RZ, RZ, R17, P1 ;  /* 0x000000ffff047224 */ /* 0x000fc800008e0611 */
[----:B------:R-:W-:-:S06]  /*3b00*/  IMAD R4, R4, c[0x0][0x198], RZ ;  /* 0x0000660004047a24 */ /* 0x000fcc00078e02ff */
[----:B------:R1:W-:Y:S01]  /*3b10*/  @P4 STS.128 [R0+0xa000], RZ ;  /* 0x00a000ff00004388 */ /* 0x0003e20000000c00 */
[----:B----4-:R-:W-:Y:S01]  /*3b20*/  ISETP.GE.AND P3, PT, R8, c[0x0][0x220], PT ;  /* 0x0000880008007a0c */ /* 0x010fe20003f66270 */
[----:B------:R-:W-:Y:S01]  /*3b30*/  IMAD.WIDE.U32 R8, R3, c[0x0][0x198], R6 ;  /* 0x0000660003087a25 */ /* 0x000fe200078e0006 */
[----:B-----5:R-:W-:-:S03]  /*3b40*/  ISETP.GE.AND P1, PT, R5, c[0x0][0x220], PT ;  /* 0x0000880005007a0c */ /* 0x020fc60003f26270 */
[----:B------:R-:W-:Y:S01]  /*3b50*/  IMAD R3, R3, c[0x0][0x19c], R4 ;  /* 0x0000670003037a24 */ /* 0x000fe200078e0204 */
[----:B------:R-:W-:-:S03]  /*3b60*/  @!P4 LEA R6, P5, R8, c[0x0][0x168], 0x1 ;  /* 0x00005a000806ca11 */ /* 0x000fc600078a08ff */
        /* <DEDUP_REMOVED lines=21> */
.L_x_28:
[----:B------:R-:W-:Y:S05]  /*3cc0*/  BSYNC B0 ;  /* 0x0000000000007941 */ /* 0x000fea0003800000 */
.L_x_27:
[----:B------:R-:W0:Y:S01]  /*3cd0*/  LDGDEPBAR ;  /* 0x00000000000079af */ /* 0x000e220000000000 */
[----:B-1-3--:R-:W-:Y:S01]  /*3ce0*/  IMAD.U32 R0, RZ, RZ, UR14 ;  /* 0x0000000eff007e24 */ /* 0x00afe2000f8e00ff */
[C---:B------:R-:W-:Y:S01]  /*3cf0*/  IADD3 R3, R18.reuse, 0x1, RZ ;  /* 0x0000000112037810 */ /* 0x040fe20007ffe0ff */
[C---:B------:R-:W-:Y:S01]  /*3d00*/  IMAD.SHL.U32 R223, R231.reuse, 0x2, RZ ;  /* 0x00000002e7df7824 */ /* 0x040fe200078e00ff */
[----:B------:R-:W-:Y:S01]  /*3d10*/  SHF.L.U64.HI R6, R18, 0x2, R16 ;  /* 0x0000000212067819 */ /* 0x000fe20000010210 */
[----:B------:R-:W-:Y:S01]  /*3d20*/  UIADD3 UR15, UR25, 0x80, UR23 ;  /* 0x00000080190f7890 */ /* 0x000fe2000fffe017 */
[----:B------:R-:W-:Y:S01]  /*3d30*/  IADD3 R4, R0, -UR25, R3 ;  /* 0x8000001900047c10 */ /* 0x000fe2000fffe003 */
[----:B------:R-:W-:Y:S01]  /*3d40*/  IMAD.MOV.U32 R243, RZ, RZ, R232 ;  /* 0x000000fffff37224 */ /* 0x000fe200078e00e8 */
[----:B------:R-:W-:Y:S01]  /*3d50*/  IADD3 R3, R231, 0x1800, RZ ;  /* 0x00001800e7037810 */ /* 0x000fe20007ffe0ff */
[----:B------:R-:W-:Y:S01]  /*3d60*/  CS2R R126, SRZ ;  /* 0x00000000007e7805 */ /* 0x000fe2000001ff00 */
[----:B------:R-:W-:Y:S01]  /*3d70*/  IADD3 R0, R229, 0x1800, RZ ;  /* 0x00001800e5007810 */ /* 0x000fe20007ffe0ff */
[----:B------:R1:W-:Y:S01]  /*3d80*/  STL [R1+0x40], R4 ;  /* 0x0000400401007387 */ /* 0x0003e20000100800 */
[----:B------:R-:W-:Y:S01]  /*3d90*/  SEL R3, R3, R231, !P0 ;  /* 0x000000e703037207 */ /* 0x000fe20004000000 */
[----:B------:R-:W-:Y:S01]  /*3da0*/  CS2R R124, SRZ ;  /* 0x00000000007c7805 */ /* 0x000fe2000001ff00 */
[----:B------:R-:W-:Y:S01]  /*3db0*/  SEL R0, R0, R229, !P0 ;  /* 0x000000e500007207 */ /* 0x000fe20004000000 */
[----:B------:R3:W-:Y:S01]  /*3dc0*/  STL [R1+0x3c], R6 ;  /* 0x00003c0601007387 */ /* 0x0007e20000100800 */
[----:B------:R-:W-:Y:S01]  /*3dd0*/  CS2R R130, SRZ ;  /* 0x0000000000827805 */ /* 0x000fe2000001ff00 */
[----:B------:R-:W-:Y:S01]  /*3de0*/  IMAD.SHL.U32 R220, R3, 0x2, RZ ;  /* 0x0000000203dc7824 */ /* 0x000fe200078e00ff */
[----:B------:R-:W-:Y:S01]  /*3df0*/  SHF.L.U32 R3, R0, 0x1, RZ ;  /* 0x0000000100037819 */ /* 0x000fe200000006ff */
[----:B------:R-:W-:Y:S01]  /*3e00*/  CS2R R128, SRZ ;  /* 0x0000000000807805 */ /* 0x000fe2000001ff00 */
[----:B------:R-:W-:Y:S01]  /*3e10*/  IADD3 R0, R18, -0x40, RZ ;  /* 0xffffffc012007810 */ /* 0x000fe20007ffe0ff */
[----:B------:R-:W-:Y:S01]  /*3e20*/  CS2R R122, SRZ ;  /* 0x00000000007a7805 */ /* 0x000fe2000001ff00 */
[----:B------:R-:W-:Y:S01]  /*3e30*/  CS2R R120, SRZ ;  /* 0x0000000000787805 */ /* 0x000fe2000001ff00 */
[----:B------:R-:W-:Y:S01]  /*3e40*/  CS2R R118, SRZ ;  /* 0x0000000000767805 */ /* 0x000fe2000001ff00 */
[----:B------:R-:W-:-:S04]  /*3e50*/  DEPBAR.LE SB0, 0x1 ;  /* 0x000080400000791a */ /* 0x000fc80000000000 */
[----:B------:R-:W-:Y:S01]  /*3e60*/  BAR.SYNC.DEFER_BLOCKING 0x0 ;  /* 0x0000000000007b1d */ /* 0x000fe20000010000 */
[----:B------:R-:W-:Y:S01]  /*3e70*/  IMAD.SHL.U32 R0, R0, 0x4, RZ ;  /* 0x0000000400007824 */ /* 0x000fe200078e00ff */
[----:B------:R-:W-:Y:S01]  /*3e80*/  CS2R R116, SRZ ;  /* 0x0000000000747805 */ /* 0x000fe2000001ff00 */
[----:B------:R-:W-:Y:S01]  /*3e90*/  CS2R R110, SRZ ;  /* 0x00000000006e7805 */ /* 0x000fe2000001ff00 */
[----:B------:R-:W-:Y:S01]  /*3ea0*/  CS2R R108, SRZ ;  /* 0x00000000006c7805 */ /* 0x000fe2000001ff00 */
[----:B------:R-:W-:Y:S01]  /*3eb0*/  CS2R R114, SRZ ;  /* 0x0000000000727805 */ /* 0x000fe2000001ff00 */
[----:B------:R-:W-:Y:S01]  /*3ec0*/  CS2R R112, SRZ ;  /* 0x0000000000707805 */ /* 0x000fe2000001ff00 */
[----:B------:R-:W-:Y:S01]  /*3ed0*/  CS2R R106, SRZ ;  /* 0x00000000006a7805 */ /* 0x000fe2000001ff00 */
[----:B-1----:R-:W-:Y:S01]  /*3ee0*/  IMAD.MOV.U32 R4, RZ, RZ, c[0x0][0x22c] ;  /* 0x00008b00ff047624 */ /* 0x002fe200078e00ff */
[----:B------:R-:W-:Y:S01]  /*3ef0*/  CS2R R104, SRZ ;  /* 0x0000000000687805 */ /* 0x000fe2000001ff00 */
[----:B------:R-:W-:Y:S01]  /*3f00*/  CS2R R102, SRZ ;  /* 0x0000000000667805 */ /* 0x000fe2000001ff00 */
[----:B------:R-:W-:Y:S01]  /*3f10*/  CS2R R100, SRZ ;  /* 0x0000000000647805 */ /* 0x000fe2000001ff00 */
[----:B------:R-:W-:Y:S01]  /*3f20*/  IMAD R4, R4, c[0x0][0x1c0], RZ ;  /* 0x0000700004047a24 */ /* 0x000fe200078e02ff */
[----:B------:R-:W-:Y:S01]  /*3f30*/  CS2R R94, SRZ ;  /* 0x00000000005e7805 */ /* 0x000fe2000001ff00 */
[----:B------:R-:W-:Y:S01]  /*3f40*/  CS2R R92, SRZ ;  /* 0x00000000005c7805 */ /* 0x000fe2000001ff00 */
[----:B------:R-:W-:Y:S01]  /*3f50*/  CS2R R98, SRZ ;  /* 0x0000000000627805 */ /* 0x000fe2000001ff00 */
[C---:B------:R-:W-:Y:S01]  /*3f60*/  IMAD.SHL.U32 R7, R4.reuse, 0x10, RZ ;  /* 0x0000001004077824 */ /* 0x040fe200078e00ff */
[----:B------:R-:W-:Y:S01]  /*3f70*/  SHF.L.U32 R5, R4, 0x3, RZ ;  /* 0x0000000304057819 */ /* 0x000fe200000006ff */
[----:B------:R-:W-:Y:S01]  /*3f80*/  CS2R R96, SRZ ;  /* 0x0000000000607805 */ /* 0x000fe2000001ff00 */
[----:B------:R-:W-:Y:S01]  /*3f90*/  CS2R R90, SRZ ;  /* 0x00000000005a7805 */ /* 0x000fe2000001ff00 */
[----:B------:R-:W-:Y:S01]  /*3fa0*/  CS2R R88, SRZ ;  /* 0x0000000000587805 */ /* 0x000fe2000001ff00 */
[C---:B---3--:R-:W-:Y:S01]  /*3fb0*/  IADD3 R6, R7.reuse, 0x20, RZ ;  /* 0x0000002007067810 */ /* 0x048fe20007ffe0ff */
[----:B------:R-:W-:Y:S01]  /*3fc0*/  CS2R R86, SRZ ;  /* 0x0000000000567805 */ /* 0x000fe2000001ff00 */
[----:B------:R-:W-:Y:S01]  /*3fd0*/  IADD3 R4, R7, 0x40, RZ ;  /* 0x0000004007047810 */ /* 0x000fe20007ffe0ff */
[----:B------:R-:W-:Y:S01]  /*3fe0*/  IMAD.SHL.U32 R7, R18, 0x4, RZ ;  /* 0x0000000412077824 */ /* 0x000fe200078e00ff */
[C---:B------:R-:W-:Y:S01]  /*3ff0*/  IADD3 R6, R5.reuse, R6, RZ ;  /* 0x0000000605067210 */ /* 0x040fe20007ffe0ff */
[----:B------:R-:W1:Y:S01]  /*4000*/  LDSM.16.M88.4 R172, [R222+0xf000] ;  /* 0x00f00000deac783b */ /* 0x000e620000000200 */
[----:B------:R-:W-:Y:S01]  /*4010*/  CS2R R84, SRZ ;  /* 0x0000000000547805 */ /* 0x000fe2000001ff00 */
[C---:B------:R-:W-:Y:S01]  /*4020*/  IMAD.IADD R4, R5.reuse, 0x1, R4 ;  /* 0x0000000105047824 */ /* 0x040fe200078e0204 */
[----:B------:R-:W-:Y:S01]  /*4030*/  CS2R R78, SRZ ;  /* 0x00000000004e7805 */ /* 0x000fe2000001ff00 */
[----:B------:R-:W-:Y:S01]  /*4040*/  STL [R1+0x38], R7 ;  /* 0x0000380701007387 */ /* 0x000fe20000100800 */
[C---:B------:R-:W-:Y:S01]  /*4050*/  IMAD.IADD R6, R5.reuse, 0x1, R6 ;  /* 0x0000000105067824 */ /* 0x040fe200078e0206 */
[----:B------:R-:W-:Y:S01]  /*4060*/  CS2R R76, SRZ ;  /* 0x00000000004c7805 */ /* 0x000fe2000001ff00 */
[----:B------:R-:W-:Y:S01]  /*4070*/  CS2R R82, SRZ ;  /* 0x0000000000527805 */ /* 0x000fe2000001ff00 */
[----:B------:R3:W-:Y:S01]  /*4080*/  STL [R1+0x34], R0 ;  /* 0x0000340001007387 */ /* 0x0007e20000100800 */
[----:B------:R-:W-:Y:S01]  /*4090*/  CS2R R80, SRZ ;  /* 0x0000000000507805 */ /* 0x000fe2000001ff00 */
[C---:B------:R-:W-:Y:S01]  /*40a0*/  IADD3 R6, R5.reuse, R6, RZ ;  /* 0x0000000605067210 */ /* 0x040fe20007ffe0ff */
[----:B------:R-:W-:Y:S01]  /*40b0*/  CS2R R74, SRZ ;  /* 0x00000000004a7805 */ /* 0x000fe2000001ff00 */
[----:B------:R-:W4:Y:S01]  /*40c0*/  LDSM.16.M88.4 R176, [R222+0xf400] ;  /* 0x00f40000deb0783b */ /* 0x000f220000000200 */
[----:B------:R-:W-:Y:S01]  /*40d0*/  CS2R R72, SRZ ;  /* 0x0000000000487805 */ /* 0x000fe2000001ff00 */
[----:B------:R-:W-:Y:S01]  /*40e0*/  CS2R R70, SRZ ;  /* 0x0000000000467805 */ /* 0x000fe2000001ff00 */
[C---:B------:R-:W-:Y:S01]  /*40f0*/  IMAD.IADD R6, R5.reuse, 0x1, R6 ;  /* 0x0000000105067824 */ /* 0x040fe200078e0206 */
[----:B------:R-:W2:Y:S01]  /*4100*/  LDSM.16.M88.4 R180, [R221+0xf000] ;  /* 0x00f00000ddb4783b */ /* 0x000ea20000000200 */
[----:B------:R-:W-:Y:S01]  /*4110*/  CS2R R68, SRZ ;  /* 0x0000000000447805 */ /* 0x000fe2000001ff00 */
[----:B------:R-:W-:Y:S01]  /*4120*/  CS2R R62, SRZ ;  /* 0x00000000003e7805 */ /* 0x000fe2000001ff00 */
[----:B------:R-:W-:Y:S01]  /*4130*/  CS2R R60, SRZ ;  /* 0x00000000003c7805 */ /* 0x000fe2000001ff00 */
[----:B------:R-:W1:Y:S01]  /*4140*/  LDSM.16.M88.4 R184, [R221+0xf400] ;  /* 0x00f40000ddb8783b */ /* 0x000e620000000200 */
        /* <DEDUP_REMOVED lines=12> */
[C---:B---3--:R-:W-:Y:S01]  /*4210*/  IMAD.IADD R0, R5.reuse, 0x1, R4 ;  /* 0x0000000105007824 */ /* 0x048fe200078e0204 */
[----:B------:R-:W-:Y:S01]  /*4220*/  CS2R R48, SRZ ;  /* 0x0000000000307805 */ /* 0x000fe2000001ff00 */
[C---:B------:R-:W-:Y:S01]  /*4230*/  IMAD.IADD R4, R5.reuse, 0x1, R6 ;  /* 0x0000000105047824 */ /* 0x040fe200078e0206 */
[----:B------:R-:W3:Y:S01]  /*4240*/  LDSM.16.M88.4 R200, [R221+0x11400] ;  /* 0x01140000ddc8783b */ /* 0x000ee20000000200 */
[C---:B------:R-:W-:Y:S01]  /*4250*/  IMAD.IADD R0, R5.reuse, 0x1, R0 ;  /* 0x0000000105007824 */ /* 0x040fe200078e0200 */
[----:B------:R-:W-:Y:S01]  /*4260*/  CS2R R42, SRZ ;  /* 0x00000000002a7805 */ /* 0x000fe2000001ff00 */
[----:B------:R-:W-:Y:S01]  /*4270*/  CS2R R40, SRZ ;  /* 0x0000000000287805 */ /* 0x000fe2000001ff00 */
[----:B------:R-:W1:Y:S01]  /*4280*/  LDSM.16.M88.4 R204, [R222+0x13000] ;  /* 0x01300000decc783b */ /* 0x000e620000000200 */
[----:B------:R-:W-:Y:S01]  /*4290*/  CS2R R38, SRZ ;  /* 0x0000000000267805 */ /* 0x000fe2000001ff00 */
[----:B------:R-:W-:Y:S01]  /*42a0*/  IADD3 R0, R5, R0, RZ ;  /* 0x0000000005007210 */ /* 0x000fe20007ffe0ff */
[----:B------:R-:W-:Y:S01]  /*42b0*/  CS2R R36, SRZ ;  /* 0x0000000000247805 */ /* 0x000fe2000001ff00 */
[----:B------:R-:W1:Y:S01]  /*42c0*/  LDSM.16.M88.4 R208, [R222+0x13400] ;  /* 0x01340000ded0783b */ /* 0x000e620000000200 */
[----:B------:R-:W-:Y:S01]  /*42d0*/  IADD3 R224, R223, R230, RZ ;  /* 0x000000e6dfe07210 */ /* 0x000fe20007ffe0ff */
[----:B------:R-:W-:-:S02]  /*42e0*/  UIADD3 UR15, UR15, -UR14, URZ ;  /* 0x8000000e0f0f7290 */ /* 0x000fc4000fffe03f */
[----:B------:R-:W1:Y:S04]  /*42f0*/  LDSM.16.M88.4 R212, [R221+0x13000] ;  /* 0x01300000ddd4783b */ /* 0x000e680000000200 */
[----:B------:R-:W1:Y:S04]  /*4300*/  LDSM.16.M88.4 R216, [R221+0x13400] ;  /* 0x01340000ddd8783b */ /* 0x000e680000000200 */
[----:B------:R-:W-:Y:S04]  /*4310*/  STL [R1+0x1c], R6 ;  /* 0x00001c0601007387 */ /* 0x000fe80000100800 */
[----:B------:R5:W-:Y:S04]  /*4320*/  STL [R1+0x18], R0 ;  /* 0x0000180001007387 */ /* 0x000be80000100800 */
[----:B------:R1:W-:Y:S01]  /*4330*/  STL [R1+0x24], R4 ;  /* 0x0000240401007387 */ /* 0x0003e20000100800 */
[----:B-----5:R-:W-:-:S05]  /*4340*/  IADD3 R0, R5, R0, RZ ;  /* 0x0000000005007210 */ /* 0x020fca0007ffe0ff */
[----:B--234-:R1:W-:Y:S02]  /*4350*/  STL [R1+0x20], R0 ;  /* 0x0000200001007387 */ /* 0x01c3e40000100800 */
.L_x_31:
[----:B------:R-:W0:Y:S01]  /*4360*/  LDGDEPBAR ;  /* 0x00000000000079af */ /* 0x000e220000000000 */
[----:B-1----:R-:W-:Y:S01]  /*4370*/  IMAD.IADD R0, R230, 0x1, R220 ;  /* 0x00000001e6007824 */ /* 0x002fe200078e02dc */
[----:B------:R-:W-:Y:S02]  /*4380*/  USHF.L.U32 UR6, UR5, 0x6, URZ ;  /* 0x0000000605067899 */ /* 0x000fe4000800063f */
[----:B------:R-:W-:Y:S02]  /*4390*/  USHF.L.U32 UR4, UR18, 0x7, URZ ;  /* 0x0000000712047899 */ /* 0x000fe4000800063f */
[----:B------:R-:W-:Y:S02]  /*43a0*/  UISETP.GE.AND UP0, UPT, UR6, UR15, UPT ;  /* 0x0000000f0600728c */ /* 0x000fe4000bf06270 */
[----:B------:R-:W2:Y:S01]  /*43b0*/  LDL R246, [R1+0x48] ;  /* 0x0000480001f67983 */ /* 0x000ea20000100800 */
[----:B------:R-:W-:Y:S02]  /*43c0*/  UIADD3 UR4, UR4, 0x80, URZ ;  /* 0x0000008004047890 */ /* 0x000fe4000fffe03f */
[----:B------:R-:W-:Y:S01]  /*43d0*/  UISETP.GT.AND UP3, UPT, UR5, UR11, UPT ;  /* 0x0000000b0500728c */ /* 0x000fe2000bf64270 */
[----:B------:R-:W2:Y:S01]  /*43e0*/  LDL R247, [R1+0x40] ;  /* 0x0000400001f77983 */ /* 0x000ea20000100800 */
[----:B------:R-:W-:Y:S03]  /*43f0*/  UISETP.LT.AND UP0, UPT, UR4, UR14, UP0 ;  /* 0x0000000e0400728c */ /* 0x000fe60008701270 */
[----:B------:R-:W4:Y:S03]  /*4400*/  LDL R245, [R1+0x8] ;  /* 0x0000080001f57983 */ /* 0x000f260000100800 */
[----:B------:R-:W-:Y:S01]  /*4410*/  PLOP3.LUT P0, PT, PT, PT, UP0, 0x80, 0x0 ;  /* 0x000000000000781c */ /* 0x000fe20003f0f008 */
[----:B------:R-:W2:Y:S01]  /*4420*/  LDL R244, [R1+0xc] ;  /* 0x00000c0001f47983 */ /* 0x000ea20000100800 */
[----:B------:R-:W-:Y:S04]  /*4430*/  DEPBAR.LE SB0, 0x0 ;  /* 0x000080000000791a */ /* 0x000fe80000000000 */
[----:B------:R-:W-:Y:S08]  /*4440*/  BAR.SYNC.DEFER_BLOCKING 0x0 ;  /* 0x0000000000007b1d */ /* 0x000ff00000010000 */
[----:B------:R-:W-:Y:S08]  /*4450*/  LDSM.16.M88.4 R32, [R220] ;  /* 0x00000000dc20783b */ /* 0x000ff00000000200 */
[----:B------:R-:W1:Y:S08]  /*4460*/  LDSM.16.M88.4 R16, [R222+0x9000] ;  /* 0x00900000de10783b */ /* 0x000e700000000200 */
[----:B------:R-:W1:Y:S08]  /*4470*/  LDSM.16.M88.4 R28, [R220+0x800] ;  /* 0x00080000dc1c783b */ /* 0x000e700000000200 */
[----:B------:R-:W1:Y:S08]  /*4480*/  LDSM.16.M88.4 R132, [R222+0x9400] ;  /* 0x00940000de84783b */ /* 0x000e700000000200 */
[----:B------:R-:W-:Y:S08]  /*4490*/  LDSM.16.M88.4 R136, [R0] ;  /* 0x000000000088783b */ /* 0x000ff00000000200 */
[----:B------:R-:W1:Y:S02]  /*44a0*/  LDSM.16.M88.4 R140, [R221+0x9000] ;  /* 0x00900000dd8c783b */ /* 0x000e640000000200 */
[-C--:B-1----:R-:W-:Y:S06]  /*44b0*/  HMMA.16816.F32 R4, R32, R16.reuse, RZ ;  /* 0x000000102004723c */ /* 0x082fec00000018ff */
[----:B------:R-:W1:Y:S02]  /*44c0*/  LDSM.16.M88.4 R144, [R0+0x800] ;  /* 0x000800000090783b */ /* 0x000e640000000200 */
[C---:B------:R-:W-:Y:S06]  /*44d0*/  HMMA.16816.F32 R8, R28.reuse, R16, RZ ;  /* 0x000000101c08723c */ /* 0x040fec00000018ff */
[----:B-----5:R-:W1:Y:S02]  /*44e0*/  LDSM.16.M88.4 R148, [R221+0x9400] ;  /* 0x00940000dd94783b */ /* 0x020e640000000200 */
[-C--:B------:R-:W-:Y:S06]  /*44f0*/  HMMA.16816.F32 R12, R28, R18.reuse, RZ ;  /* 0x000000121c0c723c */ /* 0x080fec00000018ff */
[----:B------:R-:W-:Y:S02]  /*4500*/  LDSM.16.M88.4 R152, [R220+0x1000] ;  /* 0x00100000dc98783b */ /* 0x000fe40000000200 */
[C---:B------:R-:W-:Y:S06]  /*4510*/  HMMA.16816.F32 R16, R32.reuse, R18, RZ ;  /* 0x000000122010723c */ /* 0x040fec00000018ff */
[----:B------:R-:W1:Y:S02]  /*4520*/  LDSM.16.M88.4 R156, [R222+0xb000] ;  /* 0x00b00000de9c783b */ /* 0x000e640000000200 */
[-C--:B------:R-:W-:Y:S06]  /*4530*/  HMMA.16816.F32 R20, R32, R132.reuse, RZ ;  /* 0x000000842014723c */ /* 0x080fec00000018ff */
[----:B------:R-:W1:Y:S02]  /*4540*/  LDSM.16.M88.4 R160, [R220+0x1800] ;  /* 0x00180000dca0783b */ /* 0x000e640000000200 */
[C---:B------:R-:W-:Y:S06]  /*4550*/  HMMA.16816.F32 R24, R28.reuse, R132, RZ ;  /* 0x000000841c18723c */ /* 0x040fec00000018ff */
[----:B------:R-:W1:Y:S02]  /*4560*/  LDSM.16.M88.4 R164, [R222+0xb400] ;  /* 0x00b40000dea4783b */ /* 0x000e640000000200 */
[-C--:B------:R-:W-:Y:S06]  /*4570*/  HMMA.16816.F32 R28, R28, R134.reuse, RZ ;  /* 0x000000861c1c723c */ /* 0x080fec00000018ff */
[----:B------:R-:W-:Y:S02]  /*4580*/  LDSM.16.M88.4 R168, [R221+0xb400] ;  /* 0x00b40000dda8783b */ /* 0x000fe40000000200 */
[----:B------:R-:W-:Y:S06]  /*4590*/  HMMA.16816.F32 R32, R32, R134, RZ ;  /* 0x000000862020723c */ /* 0x000fec00000018ff */
[----:B------:R-:W-:Y:S02]  /*45a0*/  LDSM.16.M88.4 R132, [R0+0x1000] ;  /* 0x001000000084783b */ /* 0x000fe40000000200 */
[-C--:B------:R-:W-:Y:S08]  /*45b0*/  HMMA.16816.F32 R4, R136, R140.reuse, R4 ;  /* 0x0000008c8804723c */ /* 0x080ff00000001804 */
[C---:B-1----:R-:W-:Y:S08]  /*45c0*/  HMMA.16816.F32 R8, R144.reuse, R140, R8 ;  /* 0x0000008c9008723c */ /* 0x042ff00000001808 */
[-C--:B------:R-:W-:Y:S08]  /*45d0*/  HMMA.16816.F32 R12, R144, R142.reuse, R12 ;  /* 0x0000008e900c723c */ /* 0x080ff0000000180c */
[C---:B------:R-:W-:Y:S01]  /*45e0*/  HMMA.16816.F32 R16, R136.reuse, R142, R16 ;  /* 0x0000008e8810723c */ /* 0x040fe20000001810 */
[----:B------:R-:W1:Y:S07]  /*45f0*/  LDSM.16.M88.4 R140, [R221+0xb000] ;  /* 0x00b00000dd8c783b */ /* 0x000e6e0000000200 */
[-C--:B------:R-:W-:Y:S08]  /*4600*/  HMMA.16816.F32 R20, R136, R148.reuse, R20 ;  /* 0x000000948814723c */ /* 0x080ff00000001814 */
[C---:B------:R-:W-:Y:S08]  /*4610*/  HMMA.16816.F32 R24, R144.reuse, R148, R24 ;  /* 0x000000949018723c */ /* 0x040ff00000001818 */
[-C--:B------:R-:W-:Y:S01]  /*4620*/  HMMA.16816.F32 R28, R144, R150.reuse, R28 ;  /* 0x00000096901c723c */ /* 0x080fe2000000181c */
[----:B------:R-:W1:Y:S07]  /*4630*/  LDSM.16.M88.4 R144, [R0+0x1800] ;  /* 0x001800000090783b */ /* 0x000e6e0000000200 */
[----:B------:R-:W-:Y:S01]  /*4640*/  HMMA.16816.F32 R32, R136, R150, R32 ;  /* 0x000000968820723c */ /* 0x000fe20000001820 */
[----:B------:R-:W-:Y:S07]  /*4650*/  LDSM.16.M88.4 R136, [R220+0x2000] ;  /* 0x00200000dc88783b */ /* 0x000fee0000000200 */
[-C--:B------:R-:W-:Y:S01]  /*4660*/  HMMA.16816.F32 R4, R152, R156.reuse, R4 ;  /* 0x0000009c9804723c */ /* 0x080fe20000001804 */
[----:B------:R-:W1:Y:S07]  /*4670*/  LDSM.16.M88.4 R148, [R222+0xd000] ;  /* 0x00d00000de94783b */ /* 0x000e6e0000000200 */
[C---:B------:R-:W-:Y:S08]  /*4680*/  HMMA.16816.F32 R8, R160.reuse, R156, R8 ;  /* 0x0000009ca008723c */ /* 0x040ff00000001808 */
[-C--:B------:R-:W-:Y:S08]  /*4690*/  HMMA.16816.F32 R12, R160, R158.reuse, R12 ;  /* 0x0000009ea00c723c */ /* 0x080ff0000000180c */
[C---:B------:R-:W-:Y:S01]  /*46a0*/  HMMA.16816.F32 R16, R152.reuse, R158, R16 ;  /* 0x0000009e9810723c */ /* 0x040fe20000001810 */
[----:B------:R-:W2:Y:S07]  /*46b0*/  LDSM.16.M88.4 R156, [R220+0x2800] ;  /* 0x00280000dc9c783b */ /* 0x000eae0000000200 */
[-C--:B------:R-:W-:Y:S08]  /*46c0*/  HMMA.16816.F32 R20, R152, R164.reuse, R20 ;  /* 0x000000a49814723c */ /* 0x080ff00000001814 */
[C---:B------:R-:W-:Y:S08]  /*46d0*/  HMMA.16816.F32 R24, R160.reuse, R164, R24 ;  /* 0x000000a4a018723c */ /* 0x040ff00000001818 */
[-C--:B------:R-:W-:Y:S01]  /*46e0*/  HMMA.16816.F32 R28, R160, R166.reuse, R28 ;  /* 0x000000a6a01c723c */ /* 0x080fe2000000181c */
[----:B------:R-:W2:Y:S07]  /*46f0*/  LDSM.16.M88.4 R160, [R222+0xd400] ;  /* 0x00d40000dea0783b */ /* 0x000eae0000000200 */
[----:B------:R-:W-:Y:S01]  /*4700*/  HMMA.16816.F32 R32, R152, R166, R32 ;  /* 0x000000a69820723c */ /* 0x000fe20000001820 */
[----:B------:R-:W3:Y:S07]  /*4710*/  LDL R152, [R1] ;  /* 0x0000000001987983 */ /* 0x000eee0000100800 */
[-C--:B-1----:R-:W-:Y:S08]  /*4720*/  HMMA.16816.F32 R4, R132, R140.reuse, R4 ;  /* 0x0000008c8404723c */ /* 0x082ff00000001804 */
[C---:B------:R-:W-:Y:S08]  /*4730*/  HMMA.16816.F32 R8, R144.reuse, R140, R8 ;  /* 0x0000008c9008723c */ /* 0x040ff00000001808 */
[-C--:B------:R-:W-:Y:S08]  /*4740*/  HMMA.16816.F32 R12, R144, R142.reuse, R12 ;  /* 0x0000008e900c723c */ /* 0x080ff0000000180c */
[C---:B------:R-:W-:Y:S01]  /*4750*/  HMMA.16816.F32 R16, R132.reuse, R142, R16 ;  /* 0x0000008e8410723c */ /* 0x040fe20000001810 */
[----:B------:R-:W-:Y:S03]  /*4760*/  LDSM.16.M88.4 R140, [R0+0x2000] ;  /* 0x00200000008c783b */ /* 0x000fe60000000200 */
[C---:B----4-:R-:W-:Y:S04]  /*4770*/  FSETP.NEU.FTZ.AND P1, PT, R245.reuse, -INF , PT ;  /* 0xff800000f500780b */ /* 0x050fe80003f3d000 */
[-C--:B------:R-:W-:Y:S08]  /*4780*/  HMMA.16816.F32 R20, R132, R168.reuse, R20 ;  /* 0x000000a88414723c */ /* 0x080ff00000001814 */
[C---:B------:R-:W-:Y:S08]  /*4790*/  HMMA.16816.F32 R24, R144.reuse, R168, R24 ;  /* 0x000000a89018723c */ /* 0x040ff00000001818 */
[-C--:B------:R-:W-:Y:S01]  /*47a0*/  HMMA.16816.F32 R28, R144, R170.reuse, R28 ;  /* 0x000000aa901c723c */ /* 0x080fe2000000181c */
[----:B------:R-:W1:Y:S07]  /*47b0*/  LDSM.16.M88.4 R144, [R221+0xd000] ;  /* 0x00d00000dd90783b */ /* 0x000e6e0000000200 */
[----:B------:R-:W-:Y:S01]  /*47c0*/  HMMA.16816.F32 R32, R132, R170, R32 ;  /* 0x000000aa8420723c */ /* 0x000fe20000001820 */
[----:B------:R4:W1:Y:S07]  /*47d0*/  LDSM.16.M88.4 R132, [R0+0x2800] ;  /* 0x002800000084783b */ /* 0x00086e0000000200 */
[-C--:B------:R-:W-:Y:S08]  /*47e0*/  HMMA.16816.F32 R4, R136, R148.reuse, R4 ;  /* 0x000000948804723c */ /* 0x080ff00000001804 */
[C---:B--2---:R-:W-:Y:S07]  /*47f0*/  HMMA.16816.F32 R8, R156.reuse, R148, R8 ;  /* 0x000000949c08723c */ /* 0x044fee0000001808 */
[----:B------:R-:W-:Y:S01]  /*4800*/  FMUL.FTZ R148, R245, 1.4426950216293334961 ;  /* 0x3fb8aa3bf5947820 */ /* 0x000fe20000410000 */
[-C--:B------:R-:W-:Y:S01]  /*4810*/  HMMA.16816.F32 R12, R156, R150.reuse, R12 ;  /* 0x000000969c0c723c */ /* 0x080fe2000000180c */
[----:B----4-:R-:W-:Y:S03]  /*4820*/  IMAD.U32 R0, RZ, RZ, UR18 ;  /* 0x00000012ff007e24 */ /* 0x010fe6000f8e00ff */
[----:B------:R-:W-:Y:S01]  /*4830*/  FSEL R148, R148, RZ, P1 ;  /* 0x000000ff94947208 */ /* 0x000fe20000800000 */
[----:B------:R-:W-:Y:S03]  /*4840*/  @!P0 IMAD R0, R0, 0x80, R246 ;  /* 0x0000008000008824 */ /* 0x000fe600078e02f6 */
[C---:B------:R-:W-:Y:S01]  /*4850*/  HMMA.16816.F32 R16, R136.reuse, R150, R16 ;  /* 0x000000968810723c */ /* 0x040fe20000001810 */
[----:B------:R-:W3:Y:S06]  /*4860*/  LDL R151, [R1+0x4] ;  /* 0x0000040001977983 */ /* 0x000eec0000100800 */
[----:B------:R-:W-:Y:S01]  /*4870*/  @!P0 IADD3 R150, R0, 0x1, RZ ;  /* 0x0000000100968810 */ /* 0x000fe20007ffe0ff */
[-C--:B------:R-:W-:Y:S08]  /*4880*/  HMMA.16816.F32 R20, R136, R160.reuse, R20 ;  /* 0x000000a08814723c */ /* 0x080ff00000001814 */
[C---:B------:R-:W-:Y:S08]  /*4890*/  HMMA.16816.F32 R24, R156.reuse, R160, R24 ;  /* 0x000000a09c18723c */ /* 0x040ff00000001818 */
[-C--:B------:R-:W-:Y:S08]  /*48a0*/  HMMA.16816.F32 R28, R156, R162.reuse, R28 ;  /* 0x000000a29c1c723c */ /* 0x080ff0000000181c */
[----:B------:R-:W-:Y:S07]  /*48b0*/  HMMA.16816.F32 R32, R136, R162, R32 ;  /* 0x000000a28820723c */ /* 0x000fee0000001820 */
[----:B------:R-:W-:Y:S01]  /*48c0*/  @!P0 IADD3 R137, R247, UR6, RZ ;  /* 0x00000006f7898c10 */ /* 0x000fe2000fffe0ff */
[-C--:B-1----:R-:W-:Y:S05]  /*48d0*/  HMMA.16816.F32 R4, R140, R144.reuse, R4 ;  /* 0x000000908c04723c */ /* 0x082fea0000001804 */
[C---:B------:R-:W-:Y:S01]  /*48e0*/  @!P0 IMNMX R149, R137.reuse, UR14, PT ;  /* 0x0000000e89958c17 */ /* 0x040fe2000b800200 */
[----:B------:R-:W-:Y:S01]  /*48f0*/  FMUL.FTZ R139, R244, 1.4426950216293334961 ;  /* 0x3fb8aa3bf48b7820 */ /* 0x000fe20000410000 */
[C---:B------:R-:W-:Y:S01]  /*4900*/  @!P0 IADD3 R136, R137.reuse, 0x8, RZ ;  /* 0x0000000889888810 */ /* 0x040fe20007ffe0ff */
[C---:B------:R-:W-:Y:S04]  /*4910*/  HMMA.16816.F32 R8, R132.reuse, R144, R8 ;  /* 0x000000908408723c */ /* 0x040fe80000001808 */
[-C--:B------:R-:W-:Y:S02]  /*4920*/  @!P0 ISETP.GE.AND P1, PT, R150, R149.reuse, PT ;  /* 0x000000959600820c */ /* 0x080fe40003f26270 */
[----:B------:R-:W-:Y:S02]  /*4930*/  @!P0 ISETP.GE.AND P2, PT, R0, R149, PT ;  /* 0x000000950000820c */ /* 0x000fe40003f46270 */
[-C--:B------:R-:W-:Y:S04]  /*4940*/  HMMA.16816.F32 R12, R132, R146.reuse, R12 ;  /* 0x00000092840c723c */ /* 0x080fe8000000180c */
[----:B------:R-:W-:Y:S02]  /*4950*/  @!P0 IMNMX R144, R136, UR14, PT ;  /* 0x0000000e88908c17 */ /* 0x000fe4000b800200 */
[----:B------:R-:W-:Y:S02]  /*4960*/  @!P0 IADD3 R136, R137, 0x20, RZ ;  /* 0x0000002089888810 */ /* 0x000fe40007ffe0ff */
[C---:B------:R-:W-:Y:S04]  /*4970*/  HMMA.16816.F32 R16, R140.reuse, R146, R16 ;  /* 0x000000928c10723c */ /* 0x040fe80000001810 */
[----:B------:R-:W-:Y:S02]  /*4980*/  @!P0 FSEL R5, R5, -INF , !P1 ;  /* 0xff80000005058808 */ /* 0x000fe40004800000 */
[----:B------:R-:W-:Y:S02]  /*4990*/  FSETP.NEU.FTZ.AND P1, PT, R244, -INF , PT ;  /* 0xff800000f400780b */ /* 0x000fe40003f3d000 */
[----:B------:R-:W-:Y:S01]  /*49a0*/  @!P0 IMNMX R136, R136, UR14, PT ;  /* 0x0000000e88888c17 */ /* 0x000fe2000b800200 */
[--C-:B------:R-:W-:Y:S03]  /*49b0*/  FFMA.FTZ R5, R5, c[0x0][0x23c], -R148.reuse ;  /* 0x00008f0005057a23 */ /* 0x100fe60000010894 */
[----:B------:R-:W-:Y:S01]  /*49c0*/  @!P0 FSEL R4, R4, -INF , !P2 ;  /* 0xff80000004048808 */ /* 0x000fe20005000000 */
[----:B------:R-:W-:Y:S01]  /*49d0*/  MUFU.EX2 R165, R5 ;  /* 0x0000000500a57308 */ /* 0x000fe20000000800 */
[----:B------:R-:W-:Y:S02]  /*49e0*/  FSEL R139, R139, RZ, P1 ;  /* 0x000000ff8b8b7208 */ /* 0x000fe40000800000 */
[-C--:B------:R-:W-:Y:S01]  /*49f0*/  @!P0 ISETP.GE.AND P2, PT, R0, R144.reuse, PT ;  /* 0x000000900000820c */ /* 0x080fe20003f46270 */
[----:B------:R-:W-:Y:S01]  /*4a00*/  FFMA.FTZ R4, R4, c[0x0][0x23c], -R148 ;  /* 0x00008f0004047a23 */ /* 0x000fe20000010894 */
[----:B------:R-:W-:Y:S02]  /*4a10*/  @!P0 ISETP.GE.AND P1, PT, R150, R144, PT ;  /* 0x000000909600820c */ /* 0x000fe40003f26270 */
[----:B------:R-:W-:Y:S02]  /*4a20*/  @!P0 FSEL R6, R6, -INF , !P2 ;  /* 0xff80000006068808 */ /* 0x000fe40005000000 */
[----:B------:R-:W-:Y:S01]  /*4a30*/  @!P0 ISETP.GE.AND P2, PT, R0, R136, PT ;  /* 0x000000880000820c */ /* 0x000fe20003f46270 */
[----:B------:R-:W-:Y:S01]  /*4a40*/  MUFU.EX2 R171, R4 ;  /* 0x0000000400ab7308 */ /* 0x000fe20000000800 */
[----:B------:R-:W-:Y:S01]  /*4a50*/  @!P0 FSEL R7, R7, -INF , !P1 ;  /* 0xff80000007078808 */ /* 0x000fe20004800000 */
[--C-:B------:R-:W-:Y:S01]  /*4a60*/  FFMA.FTZ R6, R6, c[0x0][0x23c], -R139.reuse ;  /* 0x00008f0006067a23 */ /* 0x100fe2000001088b */
[----:B------:R-:W-:Y:S02]  /*4a70*/  @!P0 FSEL R8, R8, -INF , !P2 ;  /* 0xff80000008088808 */ /* 0x000fe40005000000 */
[----:B------:R-:W-:Y:S01]  /*4a80*/  @!P0 IADD3 R137, R137, 0x28, RZ ;  /* 0x0000002889898810 */ /* 0x000fe20007ffe0ff */
[----:B------:R-:W-:Y:S03]  /*4a90*/  FFMA.FTZ R7, R7, c[0x0][0x23c], -R139 ;  /* 0x00008f0007077a23 */ /* 0x000fe6000001088b */
[----:B------:R-:W-:Y:S01]  /*4aa0*/  @!P0 IMNMX R137, R137, UR14, PT ;  /* 0x0000000e89898c17 */ /* 0x000fe2000b800200 */
[----:B------:R-:W-:Y:S03]  /*4ab0*/  MUFU.EX2 R164, R6 ;  /* 0x0000000600a47308 */ /* 0x000fe60000000800 */
[-C--:B------:R-:W-:Y:S04]  /*4ac0*/  @!P0 ISETP.GE.AND P2, PT, R0, R137.reuse, PT ;  /* 0x000000890000820c */ /* 0x080fe80003f46270 */
[----:B------:R-:W-:Y:S03]  /*4ad0*/  @!P0 FSEL R10, R10, -INF , !P2 ;  /* 0xff8000000a0a8808 */ /* 0x000fe60005000000 */
[----:B------:R1:W4:Y:S02]  /*4ae0*/  MUFU.EX2 R246, R7 ;  /* 0x0000000700f67308 */ /* 0x0003240000000800 */
[----:B-1----:R-:W1:Y:S02]  /*4af0*/  LDSM.16.M88.4 R4, [R221+0xd400] ;  /* 0x00d40000dd04783b */ /* 0x002e640000000200 */
[-C--:B-1----:R-:W-:Y:S08]  /*4b00*/  HMMA.16816.F32 R20, R140, R4.reuse, R20 ;  /* 0x000000048c14723c */ /* 0x082ff00000001814 */
[C---:B------:R-:W-:Y:S07]  /*4b10*/  HMMA.16816.F32 R24, R132.reuse, R4, R24 ;  /* 0x000000048418723c */ /* 0x040fee0000001818 */
[----:B------:R-:W-:Y:S01]  /*4b20*/  @!P0 IADD3 R4, R0, 0x18, RZ ;  /* 0x0000001800048810 */ /* 0x000fe20007ffe0ff */
[-C--:B------:R-:W-:Y:S08]  /*4b30*/  HMMA.16816.F32 R28, R132, R6.reuse, R28 ;  /* 0x00000006841c723c */ /* 0x080ff0000000181c */
[----:B------:R-:W-:Y:S01]  /*4b40*/  HMMA.16816.F32 R32, R140, R6, R32 ;  /* 0x000000068c20723c */ /* 0x000fe20000001820 */
[----:B------:R-:W2:Y:S04]  /*4b50*/  LDL R141, [R1+0x38] ;  /* 0x00003800018d7983 */ /* 0x000ea80000100800 */
[----:B------:R-:W2:Y:S02]  /*4b60*/  LDL R140, [R1+0x3c] ;  /* 0x00003c00018c7983 */ /* 0x000ea40000100800 */
[----:B----4-:R-:W-:Y:S02]  /*4b70*/  F2FP.PACK_AB R7, R246, R164 ;  /* 0x000000a4f607723e */ /* 0x010fe400000000ff */
[C---:B---3--:R-:W-:Y:S03]  /*4b80*/  FSETP.NEU.FTZ.AND P1, PT, R152.reuse, -INF , PT ;  /* 0xff8000009800780b */ /* 0x048fe60003f3d000 */
[----:B------:R-:W-:Y:S01]  /*4b90*/  FMUL.FTZ R138, R152, 1.4426950216293334961 ;  /* 0x3fb8aa3b988a7820 */ /* 0x000fe20000410000 */
[----:B------:R1:W-:Y:S04]  /*4ba0*/  STS [R236+0x13400], R7 ;  /* 0x01340007ec007388 */ /* 0x0003e80000000800 */
[----:B------:R-:W-:Y:S02]  /*4bb0*/  FSEL R138, R138, RZ, P1 ;  /* 0x000000ff8a8a7208 */ /* 0x000fe40000800000 */
[----:B------:R-:W-:Y:S03]  /*4bc0*/  @!P0 ISETP.GE.AND P1, PT, R150, R136, PT ;  /* 0x000000889600820c */ /* 0x000fe60003f26270 */
[--C-:B------:R-:W-:Y:S01]  /*4bd0*/  FFMA.FTZ R8, R8, c[0x0][0x23c], -R138.reuse ;  /* 0x00008f0008087a23 */ /* 0x100fe2000001088a */
[----:B------:R-:W-:Y:S03]  /*4be0*/  @!P0 FSEL R9, R9, -INF , !P1 ;  /* 0xff80000009098808 */ /* 0x000fe60004800000 */
[----:B------:R-:W-:Y:S02]  /*4bf0*/  MUFU.EX2 R252, R8 ;  /* 0x0000000800fc7308 */ /* 0x000fe40000000800 */
[----:B------:R-:W-:Y:S08]  /*4c00*/  FFMA.FTZ R9, R9, c[0x0][0x23c], -R138 ;  /* 0x00008f0009097a23 */ /* 0x000ff0000001088a */
[----:B------:R3:W4:Y:S02]  /*4c10*/  MUFU.EX2 R249, R9 ;  /* 0x0000000900f97308 */ /* 0x0007240000000800 */
[----:B---3--:R-:W-:Y:S02]  /*4c20*/  @!P0 IADD3 R9, R0, 0x8, RZ ;  /* 0x0000000800098810 */ /* 0x008fe40007ffe0ff */
[----:B----4-:R-:W-:Y:S01]  /*4c30*/  F2FP.PACK_AB R6, R249, R252 ;  /* 0x000000fcf906723e */ /* 0x010fe200000000ff */
[C---:B------:R-:W-:Y:S01]  /*4c40*/  FMUL.FTZ R8, R151.reuse, 1.4426950216293334961 ;  /* 0x3fb8aa3b97087820 */ /* 0x040fe20000410000 */
[----:B------:R-:W-:Y:S04]  /*4c50*/  FSETP.NEU.FTZ.AND P1, PT, R151, -INF , PT ;  /* 0xff8000009700780b */ /* 0x000fe80003f3d000 */
[----:B------:R-:W-:Y:S02]  /*4c60*/  FSEL R8, R8, RZ, P1 ;  /* 0x000000ff08087208 */ /* 0x000fe40000800000 */
[-C--:B------:R-:W-:Y:S03]  /*4c70*/  @!P0 ISETP.GE.AND P1, PT, R150, R137.reuse, PT ;  /* 0x000000899600820c */ /* 0x080fe60003f26270 */
[--C-:B------:R-:W-:Y:S01]  /*4c80*/  FFMA.FTZ R10, R10, c[0x0][0x23c], -R8.reuse ;  /* 0x00008f000a0a7a23 */ /* 0x100fe20000010808 */
[----:B------:R-:W-:Y:S02]  /*4c90*/  @!P0 FSEL R11, R11, -INF , !P1 ;  /* 0xff8000000b0b8808 */ /* 0x000fe40004800000 */
[-C--:B------:R-:W-:Y:S01]  /*4ca0*/  @!P0 ISETP.GE.AND P1, PT, R9, R136.reuse, PT ;  /* 0x000000880900820c */ /* 0x080fe20003f26270 */
[----:B------:R3:W4:Y:S02]  /*4cb0*/  MUFU.EX2 R151, R10 ;  /* 0x0000000a00977308 */ /* 0x0007240000000800 */
[----:B------:R-:W-:Y:S01]  /*4cc0*/  FFMA.FTZ R11, R11, c[0x0][0x23c], -R8 ;  /* 0x00008f000b0b7a23 */ /* 0x000fe20000010808 */
[----:B------:R-:W-:Y:S05]  /*4cd0*/  @!P0 FSEL R12, R12, -INF , !P1 ;  /* 0xff8000000c0c8808 */ /* 0x000fea0004800000 */
[--C-:B------:R-:W-:Y:S02]  /*4ce0*/  FFMA.FTZ R12, R12, c[0x0][0x23c], -R138.reuse ;  /* 0x00008f000c0c7a23 */ /* 0x100fe4000001088a */
[----:B------:R-:W1:Y:S10]  /*4cf0*/  MUFU.EX2 R145, R11 ;  /* 0x0000000b00917308 */ /* 0x000e740000000800 */
[----:B------:R-:W-:Y:S01]  /*4d00*/  MUFU.EX2 R245, R12 ;  /* 0x0000000c00f57308 */ /* 0x000fe20000000800 */
[----:B---3--:R-:W-:Y:S01]  /*4d10*/  @!P0 IADD3 R10, R0, 0x9, RZ ;  /* 0x00000009000a8810 */ /* 0x008fe20007ffe0ff */
[----:B----4-:R-:W-:Y:S03]  /*4d20*/  IMAD.MOV.U32 R143, RZ, RZ, R151 ;  /* 0x000000ffff8f7224 */ /* 0x010fe600078e0097 */
[----:B------:R-:W-:Y:S04]  /*4d30*/  @!P0 ISETP.GE.AND P1, PT, R10, R136, PT ;  /* 0x000000880a00820c */ /* 0x000fe80003f26270 */
[----:B------:R-:W-:Y:S02]  /*4d40*/  @!P0 FSEL R13, R13, -INF , !P1 ;  /* 0xff8000000d0d8808 */ /* 0x000fe40004800000 */
[----:B------:R-:W-:Y:S02]  /*4d50*/  @!P0 ISETP.GE.AND P1, PT, R9, R137, PT ;  /* 0x000000890900820c */ /* 0x000fe40003f26270 */
[----:B-1----:R-:W-:Y:S01]  /*4d60*/  MOV R146, R145 ;  /* 0x0000009100927202 */ /* 0x002fe20000000f00 */
[----:B------:R-:W-:Y:S01]  /*4d70*/  FFMA.FTZ R13, R13, c[0x0][0x23c], -R138 ;  /* 0x00008f000d0d7a23 */ /* 0x000fe2000001088a */
[----:B------:R-:W-:Y:S02]  /*4d80*/  @!P0 FSEL R14, R14, -INF , !P1 ;  /* 0xff8000000e0e8808 */ /* 0x000fe40004800000 */
[----:B------:R-:W-:Y:S01]  /*4d90*/  @!P0 ISETP.GE.AND P1, PT, R10, R137, PT ;  /* 0x000000890a00820c */ /* 0x000fe20003f26270 */
[----:B------:R-:W1:Y:S01]  /*4da0*/  MUFU.EX2 R244, R13 ;  /* 0x0000000d00f47308 */ /* 0x000e620000000800 */
[----:B------:R-:W-:Y:S01]  /*4db0*/  F2FP.PACK_AB R5, R146, R143 ;  /* 0x0000008f9205723e */ /* 0x000fe200000000ff */
[--C-:B------:R-:W-:Y:S01]  /*4dc0*/  FFMA.FTZ R14, R14, c[0x0][0x23c], -R8.reuse ;  /* 0x00008f000e0e7a23 */ /* 0x100fe20000010808 */
[----:B------:R-:W-:Y:S02]  /*4dd0*/  @!P0 FSEL R15, R15, -INF , !P1 ;  /* 0xff8000000f0f8808 */ /* 0x000fe40004800000 */
[-C--:B------:R-:W-:Y:S03]  /*4de0*/  @!P0 ISETP.GE.AND P1, PT, R9, R149.reuse, PT ;  /* 0x000000950900820c */ /* 0x080fe60003f26270 */
[----:B------:R-:W-:Y:S01]  /*4df0*/  FFMA.FTZ R15, R15, c[0x0][0x23c], -R8 ;  /* 0x00008f000f0f7a23 */ /* 0x000fe20000010808 */
[----:B------:R-:W-:Y:S01]  /*4e00*/  @!P0 FSEL R16, R16, -INF , !P1 ;  /* 0xff80000010108808 */ /* 0x000fe20004800000 */
[----:B------:R-:W-:Y:S01]  /*4e10*/  MUFU.EX2 R248, R14 ;  /* 0x0000000e00f87308 */ /* 0x000fe20000000800 */
[-C--:B------:R-:W-:Y:S03]  /*4e20*/  @!P0 ISETP.GE.AND P1, PT, R10, R149.reuse, PT ;  /* 0x000000950a00820c */ /* 0x080fe60003f26270 */
[--C-:B------:R-:W-:Y:S01]  /*4e30*/  FFMA.FTZ R16, R16, c[0x0][0x23c], -R148.reuse ;  /* 0x00008f0010107a23 */ /* 0x100fe20000010894 */
[----:B------:R-:W-:Y:S02]  /*4e40*/  @!P0 FSEL R17, R17, -INF , !P1 ;  /* 0xff80000011118808 */ /* 0x000fe40004800000 */
[-C--:B------:R-:W-:Y:S02]  /*4e50*/  @!P0 ISETP.GE.AND P1, PT, R9, R144.reuse, PT ;  /* 0x000000900900820c */ /* 0x080fe40003f26270 */
[----:B------:R-:W-:Y:S01]  /*4e60*/  @!P0 IADD3 R9, R0, 0x10, RZ ;  /* 0x0000001000098810 */ /* 0x000fe20007ffe0ff */
[--C-:B------:R-:W-:Y:S01]  /*4e70*/  FFMA.FTZ R17, R17, c[0x0][0x23c], -R148.reuse ;  /* 0x00008f0011117a23 */ /* 0x100fe20000010894 */
[----:B------:R-:W-:Y:S01]  /*4e80*/  @!P0 FSEL R18, R18, -INF , !P1 ;  /* 0xff80000012128808 */ /* 0x000fe20004800000 */
[----:B------:R-:W-:Y:S01]  /*4e90*/  MUFU.EX2 R163, R16 ;  /* 0x0000001000a37308 */ /* 0x000fe20000000800 */
[-C--:B------:R-:W-:Y:S02]  /*4ea0*/  @!P0 ISETP.GE.AND P1, PT, R10, R144.reuse, PT ;  /* 0x000000900a00820c */ /* 0x080fe40003f26270 */
[----:B------:R-:W-:Y:S01]  /*4eb0*/  @!P0 IADD3 R10, R0, 0x11, RZ ;  /* 0x00000011000a8810 */ /* 0x000fe20007ffe0ff */
[--C-:B------:R-:W-:Y:S01]  /*4ec0*/  FFMA.FTZ R18, R18, c[0x0][0x23c], -R139.reuse ;  /* 0x00008f0012127a23 */ /* 0x100fe2000001088b */
[----:B------:R-:W-:Y:S02]  /*4ed0*/  @!P0 FSEL R19, R19, -INF , !P1 ;  /* 0xff80000013138808 */ /* 0x000fe40004800000 */
[-C--:B------:R-:W-:Y:S02]  /*4ee0*/  @!P0 ISETP.GE.AND P1, PT, R9, R149.reuse, PT ;  /* 0x000000950900820c */ /* 0x080fe40003f26270 */
[----:B------:R-:W-:Y:S01]  /*4ef0*/  @!P0 IADD3 R0, R0, 0x19, RZ ;  /* 0x0000001900008810 */ /* 0x000fe20007ffe0ff */
[--C-:B------:R-:W-:Y:S01]  /*4f00*/  FFMA.FTZ R19, R19, c[0x0][0x23c], -R139.reuse ;  /* 0x00008f0013137a23 */ /* 0x100fe2000001088b */
[----:B------:R-:W-:Y:S01]  /*4f10*/  @!P0 FSEL R20, R20, -INF , !P1 ;  /* 0xff80000014148808 */ /* 0x000fe20004800000 */
[----:B------:R-:W3:Y:S01]  /*4f20*/  MUFU.EX2 R161, R17 ;  /* 0x0000001100a17308 */ /* 0x000ee20000000800 */
[----:B------:R-:W-:Y:S02]  /*4f30*/  @!P0 ISETP.GE.AND P1, PT, R10, R149, PT ;  /* 0x000000950a00820c */ /* 0x000fe40003f26270 */
[----:B-1----:R-:W-:Y:S01]  /*4f40*/  F2FP.PACK_AB R7, R244, R245 ;  /* 0x000000f5f407723e */ /* 0x002fe200000000ff */
[--C-:B------:R-:W-:Y:S01]  /*4f50*/  FFMA.FTZ R20, R20, c[0x0][0x23c], -R148.reuse ;  /* 0x00008f0014147a23 */ /* 0x100fe20000010894 */
[----:B------:R-:W-:Y:S02]  /*4f60*/  @!P0 FSEL R21, R21, -INF , !P1 ;  /* 0xff80000015158808 */ /* 0x000fe40004800000 */
[-C--:B------:R-:W-:Y:S03]  /*4f70*/  @!P0 ISETP.GE.AND P1, PT, R9, R144.reuse, PT ;  /* 0x000000900900820c */ /* 0x080fe60003f26270 */
[----:B------:R-:W-:Y:S01]  /*4f80*/  MUFU.EX2 R167, R18 ;  /* 0x0000001200a77308 */ /* 0x000fe20000000800 */
[----:B------:R-:W-:Y:S01]  /*4f90*/  @!P0 FSEL R22, R22, -INF , !P1 ;  /* 0xff80000016168808 */ /* 0x000fe20004800000 */
[----:B------:R-:W-:Y:S01]  /*4fa0*/  FFMA.FTZ R21, R21, c[0x0][0x23c], -R148 ;  /* 0x00008f0015157a23 */ /* 0x000fe20000010894 */
[----:B------:R-:W-:Y:S03]  /*4fb0*/  @!P0 ISETP.GE.AND P1, PT, R10, R144, PT ;  /* 0x000000900a00820c */ /* 0x000fe60003f26270 */
[--C-:B------:R-:W-:Y:S01]  /*4fc0*/  FFMA.FTZ R22, R22, c[0x0][0x23c], -R139.reuse ;  /* 0x00008f0016167a23 */ /* 0x100fe2000001088b */
[----:B------:R-:W-:Y:S02]  /*4fd0*/  @!P0 FSEL R23, R23, -INF , !P1 ;  /* 0xff80000017178808 */ /* 0x000fe40004800000 */
[-C--:B------:R-:W-:Y:S01]  /*4fe0*/  @!P0 ISETP.GE.AND P1, PT, R9, R136.reuse, PT ;  /* 0x000000880900820c */ /* 0x080fe20003f26270 */
[----:B------:R-:W1:Y:S02]  /*4ff0*/  MUFU.EX2 R166, R19 ;  /* 0x0000001300a67308 */ /* 0x000e640000000800 */
[--C-:B------:R-:W-:Y:S01]  /*5000*/  FFMA.FTZ R23, R23, c[0x0][0x23c], -R139.reuse ;  /* 0x00008f0017177a23 */ /* 0x100fe2000001088b */
[----:B------:R-:W-:Y:S02]  /*5010*/  @!P0 FSEL R24, R24, -INF , !P1 ;  /* 0xff80000018188808 */ /* 0x000fe40004800000 */
[-C--:B------:R-:W-:Y:S03]  /*5020*/  @!P0 ISETP.GE.AND P1, PT, R10, R136.reuse, PT ;  /* 0x000000880a00820c */ /* 0x080fe60003f26270 */
[--C-:B------:R-:W-:Y:S01]  /*5030*/  FFMA.FTZ R24, R24, c[0x0][0x23c], -R138.reuse ;  /* 0x00008f0018187a23 */ /* 0x100fe2000001088a */
[----:B------:R-:W-:Y:S01]  /*5040*/  @!P0 FSEL R25, R25, -INF , !P1 ;  /* 0xff80000019198808 */ /* 0x000fe20004800000 */
[----:B------:R-:W-:Y:S01]  /*5050*/  MUFU.EX2 R247, R15 ;  /* 0x0000000f00f77308 */ /* 0x000fe20000000800 */
[-C--:B------:R-:W-:Y:S03]  /*5060*/  @!P0 ISETP.GE.AND P1, PT, R9, R137.reuse, PT ;  /* 0x000000890900820c */ /* 0x080fe60003f26270 */
[----:B------:R-:W-:Y:S01]  /*5070*/  FFMA.FTZ R25, R25, c[0x0][0x23c], -R138 ;  /* 0x00008f0019197a23 */ /* 0x000fe2000001088a */
[----:B------:R-:W-:Y:S02]  /*5080*/  @!P0 FSEL R26, R26, -INF , !P1 ;  /* 0xff8000001a1a8808 */ /* 0x000fe40004800000 */
[-C--:B------:R-:W-:Y:S03]  /*5090*/  @!P0 ISETP.GE.AND P1, PT, R10, R137.reuse, PT ;  /* 0x000000890a00820c */ /* 0x080fe60003f26270 */
[----:B------:R-:W-:Y:S01]  /*50a0*/  MUFU.EX2 R158, R20 ;  /* 0x00000014009e7308 */ /* 0x000fe20000000800 */
[----:B------:R-:W-:Y:S01]  /*50b0*/  @!P0 FSEL R27, R27, -INF , !P1 ;  /* 0xff8000001b1b8808 */ /* 0x000fe20004800000 */
[--C-:B------:R-:W-:Y:S01]  /*50c0*/  FFMA.FTZ R26, R26, c[0x0][0x23c], -R8.reuse ;  /* 0x00008f001a1a7a23 */ /* 0x100fe20000010808 */
[-C--:B------:R-:W-:Y:S03]  /*50d0*/  @!P0 ISETP.GE.AND P1, PT, R4, R136.reuse, PT ;  /* 0x000000880400820c */ /* 0x080fe60003f26270 */
[----:B------:R-:W-:Y:S01]  /*50e0*/  FFMA.FTZ R27, R27, c[0x0][0x23c], -R8 ;  /* 0x00008f001b1b7a23 */ /* 0x000fe20000010808 */
[----:B------:R-:W-:Y:S02]  /*50f0*/  @!P0 FSEL R28, R28, -INF , !P1 ;  /* 0xff8000001c1c8808 */ /* 0x000fe40004800000 */
[----:B------:R-:W-:Y:S01]  /*5100*/  @!P0 ISETP.GE.AND P1, PT, R0, R136, PT ;  /* 0x000000880000820c */ /* 0x000fe20003f26270 */
[----:B------:R-:W-:Y:S02]  /*5110*/  MUFU.EX2 R156, R21 ;  /* 0x00000015009c7308 */ /* 0x000fe40000000800 */
[--C-:B------:R-:W-:Y:S01]  /*5120*/  FFMA.FTZ R28, R28, c[0x0][0x23c], -R138.reuse ;  /* 0x00008f001c1c7a23 */ /* 0x100fe2000001088a */
[----:B------:R-:W-:Y:S02]  /*5130*/  @!P0 FSEL R29, R29, -INF , !P1 ;  /* 0xff8000001d1d8808 */ /* 0x000fe40004800000 */
[----:B------:R-:W-:Y:S03]  /*5140*/  @!P0 ISETP.GE.AND P1, PT, R4, R137, PT ;  /* 0x000000890400820c */ /* 0x000fe60003f26270 */
[----:B------:R-:W-:Y:S01]  /*5150*/  FFMA.FTZ R138, R29, c[0x0][0x23c], -R138 ;  /* 0x00008f001d8a7a23 */ /* 0x000fe2000001088a */
[----:B------:R-:W-:Y:S01]  /*5160*/  @!P0 FSEL R30, R30, -INF , !P1 ;  /* 0xff8000001e1e8808 */ /* 0x000fe20004800000 */
[----:B------:R-:W-:Y:S01]  /*5170*/  MUFU.EX2 R160, R22 ;  /* 0x0000001600a07308 */ /* 0x000fe20000000800 */
[-C--:B------:R-:W-:Y:S03]  /*5180*/  @!P0 ISETP.GE.AND P1, PT, R4, R149.reuse, PT ;  /* 0x000000950400820c */ /* 0x080fe60003f26270 */
[----:B------:R-:W-:Y:S01]  /*5190*/  FFMA.FTZ R30, R30, c[0x0][0x23c], -R8 ;  /* 0x00008f001e1e7a23 */ /* 0x000fe20000010808 */
[----:B------:R-:W-:Y:S02]  /*51a0*/  @!P0 FSEL R32, R32, -INF , !P1 ;  /* 0xff80000020208808 */ /* 0x000fe40004800000 */
[----:B------:R-:W-:Y:S03]  /*51b0*/  @!P0 ISETP.GE.AND P1, PT, R0, R149, PT ;  /* 0x000000950000820c */ /* 0x000fe60003f26270 */
[--C-:B------:R-:W-:Y:S01]  /*51c0*/  FFMA.FTZ R32, R32, c[0x0][0x23c], -R148.reuse ;  /* 0x00008f0020207a23 */ /* 0x100fe20000010894 */
[----:B------:R-:W-:Y:S01]  /*51d0*/  @!P0 FSEL R33, R33, -INF , !P1 ;  /* 0xff80000021218808 */ /* 0x000fe20004800000 */
[----:B------:R-:W4:Y:S01]  /*51e0*/  MUFU.EX2 R159, R23 ;  /* 0x00000017009f7308 */ /* 0x000f220000000800 */
[-C--:B------:R-:W-:Y:S02]  /*51f0*/  @!P0 ISETP.GE.AND P1, PT, R4, R144.reuse, PT ;  /* 0x000000900400820c */ /* 0x080fe40003f26270 */
[----:B---3--:R-:W-:Y:S01]  /*5200*/  F2FP.PACK_AB R4, R161, R163 ;  /* 0x000000a3a104723e */ /* 0x008fe200000000ff */
[----:B------:R-:W-:Y:S01]  /*5210*/  FFMA.FTZ R148, R33, c[0x0][0x23c], -R148 ;  /* 0x00008f0021947a23 */ /* 0x000fe20000010894 */
[----:B------:R-:W-:Y:S02]  /*5220*/  @!P0 FSEL R34, R34, -INF , !P1 ;  /* 0xff80000022228808 */ /* 0x000fe40004800000 */
[----:B------:R-:W-:Y:S03]  /*5230*/  @!P0 ISETP.GE.AND P1, PT, R0, R144, PT ;  /* 0x000000900000820c */ /* 0x000fe60003f26270 */
[----:B------:R-:W-:Y:S01]  /*5240*/  MUFU.EX2 R149, R148 ;  /* 0x0000009400957308 */ /* 0x000fe20000000800 */
[----:B------:R-:W-:Y:S01]  /*5250*/  @!P0 FSEL R35, R35, -INF , !P1 ;  /* 0xff80000023238808 */ /* 0x000fe20004800000 */
[--C-:B------:R-:W-:Y:S01]  /*5260*/  FFMA.FTZ R34, R34, c[0x0][0x23c], -R139.reuse ;  /* 0x00008f0022227a23 */ /* 0x100fe2000001088b */
[----:B------:R-:W-:Y:S02]  /*5270*/  @!P0 ISETP.GE.AND P1, PT, R0, R137, PT ;  /* 0x000000890000820c */ /* 0x000fe40003f26270 */
[----:B------:R-:W-:Y:S01]  /*5280*/  F2FP.PACK_AB R0, R165, R171 ;  /* 0x000000aba500723e */ /* 0x000fe200000000ff */
[----:B------:R-:W-:Y:S01]  /*5290*/  FFMA.FTZ R139, R35, c[0x0][0x23c], -R139 ;  /* 0x00008f00238b7a23 */ /* 0x000fe2000001088b */
[----:B------:R-:W-:Y:S03]  /*52a0*/  @!P0 FSEL R31, R31, -INF , !P1 ;  /* 0xff8000001f1f8808 */ /* 0x000fe60004800000 */
[----:B------:R1:W-:Y:S01]  /*52b0*/  STS [R236+0x13000], R0 ;  /* 0x01300000ec007388 */ /* 0x0003e20000000800 */
[----:B------:R-:W3:Y:S01]  /*52c0*/  MUFU.EX2 R150, R32 ;  /* 0x0000002000967308 */ /* 0x000ee20000000800 */
[----:B------:R-:W-:Y:S02]  /*52d0*/  FFMA.FTZ R8, R31, c[0x0][0x23c], -R8 ;  /* 0x00008f001f087a23 */ /* 0x000fe40000010808 */
[----:B------:R4:W-:Y:S07]  /*52e0*/  STS [R234+0x13000], R4 ;  /* 0x01300004ea007388 */ /* 0x0009ee0000000800 */
[----:B------:R-:W-:Y:S01]  /*52f0*/  MUFU.EX2 R152, R34 ;  /* 0x0000002200987308 */ /* 0x000fe20000000800 */
[----:B--2---:R-:W-:Y:S04]  /*5300*/  IADD3 R144, P0, R141, UR10, RZ ;  /* 0x0000000a8d907c10 */ /* 0x004fe8000ff1e0ff */
[----:B------:R-:W-:Y:S02]  /*5310*/  IADD3.X R145, R140, UR9, RZ, P0, !PT ;  /* 0x000000098c917c10 */ /* 0x000fe400087fe4ff */
[----:B------:R-:W-:Y:S03]  /*5320*/  PLOP3.LUT P0, PT, PT, PT, UP3, 0x80, 0x0 ;  /* 0x000000000000781c */ /* 0x000fe60003f0f038 */
[----:B------:R-:W-:Y:S01]  /*5330*/  MUFU.EX2 R151, R139 ;  /* 0x0000008b00977308 */ /* 0x000fe20000000800 */
[----:B------:R-:W2:Y:S01]  /*5340*/  LDG.E R142, [R144.64] ;  /* 0x0000000c908e7981 */ /* 0x000ea2000c1e1900 */
[----:B-1----:R-:W-:Y:S03]  /*5350*/  F2FP.PACK_AB R0, R166, R167 ;  /* 0x000000a7a600723e */ /* 0x002fe600000000ff */
[----:B------:R-:W2:Y:S01]  /*5360*/  LDG.E R141, [R144.64+0x20] ;  /* 0x0000200c908d7981 */ /* 0x000ea2000c1e1900 */
[----:B----4-:R-:W-:Y:S03]  /*5370*/  F2FP.PACK_AB R4, R159, R160 ;  /* 0x000000a09f04723e */ /* 0x010fe600000000ff */
[----:B------:R3:W-:Y:S01]  /*5380*/  STS [R234+0x13400], R0 ;  /* 0x01340000ea007388 */ /* 0x0007e20000000800 */
[----:B------:R-:W-:Y:S03]  /*5390*/  MUFU.EX2 R169, R24 ;  /* 0x0000001800a97308 */ /* 0x000fe60000000800 */
[----:B------:R1:W-:Y:S04]  /*53a0*/  STS [R236+0x14000], R6 ;  /* 0x01400006ec007388 */ /* 0x0003e80000000800 */
[----:B------:R4:W-:Y:S03]  /*53b0*/  STS [R236+0x14400], R5 ;  /* 0x01440005ec007388 */ /* 0x0009e60000000800 */
[----:B------:R-:W4:Y:S01]  /*53c0*/  MUFU.EX2 R162, R25 ;  /* 0x0000001900a27308 */ /* 0x000f220000000800 */
[----:B------:R4:W-:Y:S04]  /*53d0*/  STS [R234+0x14000], R7 ;  /* 0x01400007ea007388 */ /* 0x0009e80000000800 */
[----:B------:R-:W2:Y:S05]  /*53e0*/  LDG.E R140, [R144.64+0x80] ;  /* 0x0000800c908c7981 */ /* 0x000eaa000c1e1900 */
[----:B------:R-:W-:Y:S01]  /*53f0*/  MUFU.EX2 R170, R26 ;  /* 0x0000001a00aa7308 */ /* 0x000fe20000000800 */
[----:B---3--:R-:W-:Y:S02]  /*5400*/  F2FP.PACK_AB R0, R149, R150 ;  /* 0x000000969500723e */ /* 0x008fe400000000ff */
[----:B-1----:R-:W-:Y:S07]  /*5410*/  F2FP.PACK_AB R6, R247, R248 ;  /* 0x000000f8f706723e */ /* 0x002fee00000000ff */
[----:B------:R-:W1:Y:S01]  /*5420*/  MUFU.EX2 R168, R27 ;  /* 0x0000001b00a87308 */ /* 0x000e620000000800 */
[----:B----4-:R-:W-:Y:S01]  /*5430*/  F2FP.PACK_AB R5, R156, R158 ;  /* 0x0000009e9c05723e */ /* 0x010fe200000000ff */
[----:B------:R1:W-:Y:S01]  /*5440*/  STS [R234+0x14400], R6 ;  /* 0x01440006ea007388 */ /* 0x0003e20000000800 */
[----:B------:R-:W-:Y:S03]  /*5450*/  F2FP.PACK_AB R7, R162, R169 ;  /* 0x000000a9a207723e */ /* 0x000fe600000000ff */
[----:B------:R3:W-:Y:S04]  /*5460*/  STS [R235+0x13000], R5 ;  /* 0x01300005eb007388 */ /* 0x0007e80000000800 */
[----:B------:R-:W-:Y:S01]  /*5470*/  MUFU.EX2 R155, R28 ;  /* 0x0000001c009b7308 */ /* 0x000fe20000000800 */
[----:B------:R4:W-:Y:S04]  /*5480*/  STS [R235+0x13400], R4 ;  /* 0x01340004eb007388 */ /* 0x0009e80000000800 */
[----:B------:R4:W-:Y:S05]  /*5490*/  STS [R233+0x13000], R0 ;  /* 0x01300000e9007388 */ /* 0x0009ea0000000800 */
[----:B------:R-:W4:Y:S01]  /*54a0*/  MUFU.EX2 R154, R138 ;  /* 0x0000008a009a7308 */ /* 0x000f220000000800 */
[----:B-1----:R-:W-:Y:S09]  /*54b0*/  F2FP.PACK_AB R6, R168, R170 ;  /* 0x000000aaa806723e */ /* 0x002ff200000000ff */
[----:B------:R-:W-:Y:S01]  /*54c0*/  MUFU.EX2 R157, R30 ;  /* 0x0000001e009d7308 */ /* 0x000fe20000000800 */
[----:B---3--:R-:W-:Y:S05]  /*54d0*/  F2FP.PACK_AB R5, R151, R152 ;  /* 0x000000989705723e */ /* 0x008fea00000000ff */
[----:B------:R-:W-:Y:S04]  /*54e0*/  STS [R233+0x13400], R5 ;  /* 0x01340005e9007388 */ /* 0x000fe80000000800 */
[----:B------:R-:W1:Y:S01]  /*54f0*/  MUFU.EX2 R153, R8 ;  /* 0x0000000800997308 */ /* 0x000e620000000800 */
[----:B------:R-:W-:Y:S01]  /*5500*/  STS [R235+0x14000], R7 ;  /* 0x01400007eb007388 */ /* 0x000fe20000000800 */
[----:B----4-:R-:W-:Y:S03]  /*5510*/  F2FP.PACK_AB R4, R154, R155 ;  /* 0x0000009b9a04723e */ /* 0x010fe600000000ff */
[----:B------:R-:W-:Y:S04]  /*5520*/  STS [R235+0x14400], R6 ;  /* 0x01440006eb007388 */ /* 0x000fe80000000800 */
[----:B------:R-:W-:Y:S01]  /*5530*/  STS [R233+0x14000], R4 ;  /* 0x01400004e9007388 */ /* 0x000fe20000000800 */
[----:B-1----:R-:W-:Y:S05]  /*5540*/  F2FP.PACK_AB R0, R153, R157 ;  /* 0x0000009d9900723e */ /* 0x002fea00000000ff */
[----:B------:R1:W-:Y:S04]  /*5550*/  STS [R233+0x14400], R0 ;  /* 0x01440000e9007388 */ /* 0x0003e80000000800 */
[----:B------:R-:W3:Y:S08]  /*5560*/  LDSM.16.M88.4 R32, [R223+0x6000] ;  /* 0x00600000df20783b */ /* 0x000ef00000000200 */
[----:B------:R-:W4:Y:S08]  /*5570*/  LDSM.16.M88.4 R28, [R223+0x6800] ;  /* 0x00680000df1c783b */ /* 0x000f300000000200 */
[----:B------:R-:W4:Y:S08]  /*5580*/  LDSM.16.M88.4 R132, [R224+0x6000] ;  /* 0x00600000e084783b */ /* 0x000f300000000200 */
[----:B-1----:R1:W2:Y:S04]  /*5590*/  LDG.E R0, [R144.64+0xa0] ;  /* 0x0000a00c90007981 */ /* 0x0022a8000c1e1900 */
[----:B------:R-:W1:Y:S01]  /*55a0*/  LDSM.16.M88.4 R136, [R224+0x6800] ;  /* 0x00680000e088783b */ /* 0x000e620000000200 */
[-C--:B---3--:R-:W-:Y:S08]  /*55b0*/  HMMA.16816.F32 R4, R32, R172.reuse, RZ ;  /* 0x000000ac2004723c */ /* 0x088ff000000018ff */
[C---:B----4-:R-:W-:Y:S08]  /*55c0*/  HMMA.16816.F32 R8, R28.reuse, R172, RZ ;  /* 0x000000ac1c08723c */ /* 0x050ff000000018ff */
[-C--:B------:R-:W-:Y:S08]  /*55d0*/  HMMA.16816.F32 R12, R28, R174.reuse, RZ ;  /* 0x000000ae1c0c723c */ /* 0x080ff000000018ff */
[C---:B------:R-:W-:Y:S08]  /*55e0*/  HMMA.16816.F32 R16, R32.reuse, R174, RZ ;  /* 0x000000ae2010723c */ /* 0x040ff000000018ff */
[-C--:B------:R-:W-:Y:S08]  /*55f0*/  HMMA.16816.F32 R20, R32, R176.reuse, RZ ;  /* 0x000000b02014723c */ /* 0x080ff000000018ff */
[C---:B------:R-:W-:Y:S08]  /*5600*/  HMMA.16816.F32 R24, R28.reuse, R176, RZ ;  /* 0x000000b01c18723c */ /* 0x040ff000000018ff */
[-C--:B------:R-:W-:Y:S08]  /*5610*/  HMMA.16816.F32 R28, R28, R178.reuse, RZ ;  /* 0x000000b21c1c723c */ /* 0x080ff000000018ff */
[----:B------:R-:W-:Y:S08]  /*5620*/  HMMA.16816.F32 R32, R32, R178, RZ ;  /* 0x000000b22020723c */ /* 0x000ff000000018ff */
[-C--:B------:R-:W-:Y:S08]  /*5630*/  HMMA.16816.F32 R4, R132, R180.reuse, R4 ;  /* 0x000000b48404723c */ /* 0x080ff00000001804 */
[C---:B-1----:R-:W-:Y:S08]  /*5640*/  HMMA.16816.F32 R8, R136.reuse, R180, R8 ;  /* 0x000000b48808723c */ /* 0x042ff00000001808 */
[-C--:B------:R-:W-:Y:S08]  /*5650*/  HMMA.16816.F32 R12, R136, R182.reuse, R12 ;  /* 0x000000b6880c723c */ /* 0x080ff0000000180c */
[C---:B------:R-:W-:Y:S08]  /*5660*/  HMMA.16816.F32 R16, R132.reuse, R182, R16 ;  /* 0x000000b68410723c */ /* 0x040ff00000001810 */
[-C--:B------:R-:W-:Y:S08]  /*5670*/  HMMA.16816.F32 R20, R132, R184.reuse, R20 ;  /* 0x000000b88414723c */ /* 0x080ff00000001814 */
[C---:B------:R-:W-:Y:S08]  /*5680*/  HMMA.16816.F32 R24, R136.reuse, R184, R24 ;  /* 0x000000b88818723c */ /* 0x040ff00000001818 */
[-C--:B------:R-:W-:Y:S01]  /*5690*/  HMMA.16816.F32 R28, R136, R186.reuse, R28 ;  /* 0x000000ba881c723c */ /* 0x080fe2000000181c */
[----:B------:R-:W1:Y:S07]  /*56a0*/  LDSM.16.M88.4 R136, [R223+0x7000] ;  /* 0x00700000df88783b */ /* 0x000e6e0000000200 */
[----:B------:R-:W-:Y:S01]  /*56b0*/  HMMA.16816.F32 R32, R132, R186, R32 ;  /* 0x000000ba8420723c */ /* 0x000fe20000001820 */
[----:B------:R-:W3:Y:S07]  /*56c0*/  LDSM.16.M88.4 R132, [R223+0x7800] ;  /* 0x00780000df84783b */ /* 0x000eee0000000200 */
[-C--:B-1----:R-:W-:Y:S08]  /*56d0*/  HMMA.16816.F32 R4, R136, R188.reuse, R4 ;  /* 0x000000bc8804723c */ /* 0x082ff00000001804 */
[C---:B---3--:R-:W-:Y:S08]  /*56e0*/  HMMA.16816.F32 R8, R132.reuse, R188, R8 ;  /* 0x000000bc8408723c */ /* 0x048ff00000001808 */
        /* <DEDUP_REMOVED lines=31> */
[C---:B--2---:R-:W-:Y:S01]  /*58e0*/  FADD.FTZ R4, -R142.reuse, R4 ;  /* 0x000000048e047221 */ /* 0x044fe20000010100 */
[C---:B------:R-:W-:Y:S04]  /*58f0*/  HMMA.16816.F32 R16, R132.reuse, R214, R16 ;  /* 0x000000d68410723c */ /* 0x040fe80000001810 */
[----:B------:R-:W-:Y:S02]  /*5900*/  FADD.FTZ R5, -R142, R5 ;  /* 0x000000058e057221 */ /* 0x000fe40000010100 */
[----:B------:R-:W-:Y:S02]  /*5910*/  FADD.FTZ R6, -R141, R6 ;  /* 0x000000068d067221 */ /* 0x000fe40000010100 */
[----:B------:R-:W-:Y:S01]  /*5920*/  FMUL.FTZ R147, R171, R4 ;  /* 0x00000004ab937220 */ /* 0x000fe20000410000 */
[-C--:B------:R-:W-:Y:S03]  /*5930*/  HMMA.16816.F32 R20, R132, R216.reuse, R20 ;  /* 0x000000d88414723c */ /* 0x080fe60000001814 */
[----:B------:R-:W-:Y:S02]  /*5940*/  IMAD.MOV.U32 R171, RZ, RZ, R146 ;  /* 0x000000ffffab7224 */ /* 0x000fe400078e0092 */
[----:B------:R-:W-:Y:S02]  /*5950*/  FMUL.FTZ R146, R165, R5 ;  /* 0x00000005a5927220 */ /* 0x000fe40000410000 */
[----:B------:R-:W-:Y:S01]  /*5960*/  IMAD.MOV.U32 R165, RZ, RZ, R143 ;  /* 0x000000ffffa57224 */ /* 0x000fe200078e008f */
[C---:B------:R-:W-:Y:S04]  /*5970*/  HMMA.16816.F32 R24, R136.reuse, R216, R24 ;  /* 0x000000d88818723c */ /* 0x040fe80000001818 */
[C---:B------:R-:W-:Y:S02]  /*5980*/  FADD.FTZ R7, -R141.reuse, R7 ;  /* 0x000000078d077221 */ /* 0x040fe40000010100 */
[----:B------:R-:W-:Y:S02]  /*5990*/  FADD.FTZ R8, -R140, R8 ;  /* 0x000000088c087221 */ /* 0x000fe40000010100 */
[C---:B------:R-:W-:Y:S01]  /*59a0*/  FADD.FTZ R16, -R142.reuse, R16 ;  /* 0x000000108e107221 */ /* 0x040fe20000010100 */
[-C--:B------:R-:W-:Y:S03]  /*59b0*/  HMMA.16816.F32 R28, R136, R218.reuse, R28 ;  /* 0x000000da881c723c */ /* 0x080fe6000000181c */
[C---:B------:R-:W-:Y:S02]  /*59c0*/  FADD.FTZ R17, -R142.reuse, R17 ;  /* 0x000000118e117221 */ /* 0x040fe40000010100 */
[C---:B------:R-:W-:Y:S02]  /*59d0*/  FADD.FTZ R19, -R141.reuse, R19 ;  /* 0x000000138d137221 */ /* 0x040fe40000010100 */
[C---:B------:R-:W-:Y:S01]  /*59e0*/  FADD.FTZ R20, -R142.reuse, R20 ;  /* 0x000000148e147221 */ /* 0x040fe20000010100 */
[----:B------:R-:W-:Y:S04]  /*59f0*/  HMMA.16816.F32 R32, R132, R218, R32 ;  /* 0x000000da8420723c */ /* 0x000fe80000001820 */
[----:B------:R-:W-:Y:S02]  /*5a00*/  FADD.FTZ R21, -R142, R21 ;  /* 0x000000158e157221 */ /* 0x000fe40000010100 */
[C---:B------:R-:W-:Y:S02]  /*5a10*/  FADD.FTZ R22, -R141.reuse, R22 ;  /* 0x000000168d167221 */ /* 0x040fe40000010100 */
[----:B------:R-:W-:Y:S04]  /*5a20*/  FMUL.FTZ R145, R158, R20 ;  /* 0x000000149e917220 */ /* 0x000fe80000410000 */
[----:B------:R-:W-:Y:S02]  /*5a30*/  FMUL.FTZ R144, R156, R21 ;  /* 0x000000159c907220 */ /* 0x000fe40000410000 */
[C---:B------:R-:W-:Y:S02]  /*5a40*/  FADD.FTZ R18, -R141.reuse, R18 ;  /* 0x000000128d127221 */ /* 0x040fe40000010100 */
[----:B------:R-:W-:Y:S02]  /*5a50*/  FMUL.FTZ R133, R166, R19 ;  /* 0x00000013a6857220 */ /* 0x000fe40000410000 */
[----:B------:R-:W-:Y:S02]  /*5a60*/  FADD.FTZ R23, -R141, R23 ;  /* 0x000000178d177221 */ /* 0x000fe40000010100 */
[----:B------:R-:W-:Y:S02]  /*5a70*/  FMUL.FTZ R135, R160, R22 ;  /* 0x00000016a0877220 */ /* 0x000fe40000410000 */
[----:B------:R-:W-:Y:S02]  /*5a80*/  FADD.FTZ R9, -R140, R9 ;  /* 0x000000098c097221 */ /* 0x000fe40000010100 */
[C---:B------:R-:W-:Y:S02]  /*5a90*/  FADD.FTZ R32, -R142.reuse, R32 ;  /* 0x000000208e207221 */ /* 0x040fe40000010100 */
[----:B------:R-:W-:Y:S02]  /*5aa0*/  FADD.FTZ R33, -R142, R33 ;  /* 0x000000218e217221 */ /* 0x000fe40000010100 */
[----:B------:R-:W-:Y:S02]  /*5ab0*/  FMUL.FTZ R142, R150, R32 ;  /* 0x00000020968e7220 */ /* 0x000fe40000410000 */
[----:B------:R-:W-:Y:S01]  /*5ac0*/  FMUL.FTZ R139, R149, R33 ;  /* 0x00000021958b7220 */ /* 0x000fe20000410000 */
[----:B------:R1:W5:Y:S01]  /*5ad0*/  LDL R150, [R1+0x10] ;  /* 0x0000100001967983 */ /* 0x0003620000100800 */
[C---:B------:R-:W-:Y:S02]  /*5ae0*/  FADD.FTZ R34, -R141.reuse, R34 ;  /* 0x000000228d227221 */ /* 0x040fe40000010100 */
[----:B------:R-:W-:Y:S01]  /*5af0*/  FADD.FTZ R136, -R141, R35 ;  /* 0x000000238d887221 */ /* 0x000fe20000010100 */
[----:B------:R1:W5:Y:S01]  /*5b00*/  LDL R149, [R1+0x14] ;  /* 0x0000140001957983 */ /* 0x0003620000100800 */
[C---:B------:R-:W-:Y:S02]  /*5b10*/  FADD.FTZ R12, -R140.reuse, R12 ;  /* 0x0000000c8c0c7221 */ /* 0x040fe40000010100 */
[C---:B------:R-:W-:Y:S02]  /*5b20*/  FADD.FTZ R13, -R140.reuse, R13 ;  /* 0x0000000d8c0d7221 */ /* 0x040fe40000010100 */
[C---:B------:R-:W-:Y:S02]  /*5b30*/  FADD.FTZ R4, -R140.reuse, R24 ;  /* 0x000000188c047221 */ /* 0x040fe40000010100 */
[C---:B------:R-:W-:Y:S02]  /*5b40*/  FADD.FTZ R24, -R140.reuse, R25 ;  /* 0x000000198c187221 */ /* 0x040fe40000010100 */
[C---:B------:R-:W-:Y:S02]  /*5b50*/  FADD.FTZ R5, -R140.reuse, R28 ;  /* 0x0000001c8c057221 */ /* 0x040fe40000010100 */
[----:B------:R-:W-:Y:S01]  /*5b60*/  FADD.FTZ R28, -R140, R29 ;  /* 0x0000001d8c1c7221 */ /* 0x000fe20000010100 */
[----:B------:R-:W-:Y:S01]  /*5b70*/  MOV R140, R238 ;  /* 0x000000ee008c7202 */ /* 0x000fe20000000f00 */
[C---:B------:R-:W-:Y:S02]  /*5b80*/  FADD.FTZ R10, -R0.reuse, R10 ;  /* 0x0000000a000a7221 */ /* 0x040fe40000010100 */
[C---:B------:R-:W-:Y:S02]  /*5b90*/  FADD.FTZ R11, -R0.reuse, R11 ;  /* 0x0000000b000b7221 */ /* 0x040fe40000010100 */
[C---:B------:R-:W-:Y:S02]  /*5ba0*/  FADD.FTZ R14, -R0.reuse, R14 ;  /* 0x0000000e000e7221 */ /* 0x040fe40000010100 */
[C---:B------:R-:W-:Y:S02]  /*5bb0*/  FADD.FTZ R15, -R0.reuse, R15 ;  /* 0x0000000f000f7221 */ /* 0x040fe40000010100 */
[C---:B------:R-:W-:Y:S02]  /*5bc0*/  FADD.FTZ R20, -R0.reuse, R26 ;  /* 0x0000001a00147221 */ /* 0x040fe40000010100 */
[C---:B------:R-:W-:Y:S02]  /*5bd0*/  FADD.FTZ R19, -R0.reuse, R27 ;  /* 0x0000001b00137221 */ /* 0x040fe40000010100 */
[C---:B------:R-:W-:Y:S02]  /*5be0*/  FADD.FTZ R22, -R0.reuse, R30 ;  /* 0x0000001e00167221 */ /* 0x040fe40000010100 */
[----:B------:R-:W-:Y:S02]  /*5bf0*/  FADD.FTZ R21, -R0, R31 ;  /* 0x0000001f00157221 */ /* 0x000fe40000010100 */
[----:B------:R-:W-:Y:S02]  /*5c00*/  FMUL.FTZ R148, R164, R6 ;  /* 0x00000006a4947220 */ /* 0x000fe40000410000 */
        /* <DEDUP_REMOVED lines=23> */
[----:B------:R-:W-:Y:S01]  /*5d80*/  IMAD.MOV.U32 R141, RZ, RZ, R237 ;  /* 0x000000ffff8d7224 */ /* 0x000fe200078e00ed */
[----:B------:R-:W-:-:S05]  /*5d90*/  @!P0 BRA `(.L_x_29) ;  /* 0x0000030000008947 */ /* 0x000fca0003800000 */
[----:B-1----:R-:W-:Y:S01]  /*5da0*/  ULOP3.LUT UR4, UR5, 0x1, URZ, 0xc0, !UPT ;  /* 0x0000000105047892 */ /* 0x002fe2000f8ec03f */
[----:B------:R-:W-:Y:S01]  /*5db0*/  IMAD.MOV.U32 R0, RZ, RZ, c[0x0][0x190] ;  /* 0x00006400ff007624 */ /* 0x000fe200078e00ff */
[----:B------:R-:W-:Y:S02]  /*5dc0*/  ISETP.GE.AND P3, PT, R250, c[0x0][0x220], PT ;  /* 0x00008800fa007a0c */ /* 0x000fe40003f66270 */
[----:B------:R-:W-:Y:S01]  /*5dd0*/  UISETP.NE.U32.AND UP0, UPT, UR4, 0x1, UPT ;  /* 0x000000010400788c */ /* 0x000fe2000bf05070 */
[----:B------:R-:W-:Y:S01]  /*5de0*/  IMAD.U32 R0, R0, -0x40, RZ ;  /* 0xffffffc000007824 */ /* 0x000fe200078e00ff */
[----:B-----5:R-:W-:Y:S02]  /*5df0*/  ISETP.GE.AND P2, PT, R150, c[0x0][0x220], PT ;  /* 0x0000880096007a0c */ /* 0x020fe40003f46270 */
[----:B------:R-:W-:Y:S01]  /*5e00*/  USEL UR4, UR40, 0x3000, !UP0 ;  /* 0x0000300028047887 */ /* 0x000fe2000c000000 */
[----:B------:R-:W-:Y:S02]  /*5e10*/  ISETP.GE.AND P1, PT, R149, c[0x0][0x220], PT ;  /* 0x0000880095007a0c */ /* 0x000fe40003f26270 */
[----:B------:R-:W-:Y:S02]  /*5e20*/  LEA R241, P4, R0, R241, 0x1 ;  /* 0x000000f100f17211 */ /* 0x000fe400078808ff */
[----:B------:R-:W-:Y:S02]  /*5e30*/  SHF.R.S32.HI R4, RZ, 0x1f, R0 ;  /* 0x0000001fff047819 */ /* 0x000fe40000011400 */
[----:B------:R-:W-:Y:S02]  /*5e40*/  IADD3 R232, R232, UR4, RZ ;  /* 0x00000004e8e87c10 */ /* 0x000fe4000fffe0ff */
[----:B------:R-:W-:Y:S01]  /*5e50*/  LEA.HI.X R239, R0, R239, R4, 0x1, P4 ;  /* 0x000000ef00ef7211 */ /* 0x000fe200020f0c04 */
[----:B------:R-:W-:Y:S01]  /*5e60*/  @!P3 IMAD.MOV.U32 R4, RZ, RZ, R241 ;  /* 0x000000ffff04b224 */ /* 0x000fe200078e00f1 */
[C---:B------:R-:W-:Y:S01]  /*5e70*/  IADD3 R0, R243.reuse, UR4, RZ ;  /* 0x00000004f3007c10 */ /* 0x040fe2000fffe0ff */
[----:B------:R1:W-:Y:S01]  /*5e80*/  @P3 STS [R232], RZ ;  /* 0x000000ffe8003388 */ /* 0x0003e20000000800 */
[C---:B------:R-:W-:Y:S01]  /*5e90*/  @!P2 IADD3 R9, R243.reuse, UR4, RZ ;  /* 0x00000004f309ac10 */ /* 0x040fe2000fffe0ff */
[----:B------:R-:W-:Y:S01]  /*5ea0*/  @!P3 IMAD.MOV.U32 R5, RZ, RZ, R239 ;  /* 0x000000ffff05b224 */ /* 0x000fe200078e00ef */
[----:B------:R-:W-:Y:S01]  /*5eb0*/  @!P1 IADD3 R8, R243, UR4, RZ ;  /* 0x00000004f3089c10 */ /* 0x000fe2000fffe0ff */
[----:B------:R1:W-:Y:S01]  /*5ec0*/  @P3 STS [R232+0x4], RZ ;  /* 0x000004ffe8003388 */ /* 0x0003e20000000800 */
[----:B------:R-:W-:Y:S01]  /*5ed0*/  @!P2 IMAD.MOV.U32 R6, RZ, RZ, R241 ;  /* 0x000000ffff06a224 */ /* 0x000fe200078e00f1 */
[----:B------:R-:W-:Y:S01]  /*5ee0*/  IADD3 R220, R220, UR4, RZ ;  /* 0x00000004dcdc7c10 */ /* 0x000fe2000fffe0ff */
[----:B------:R-:W-:Y:S01]  /*5ef0*/  @!P2 IMAD.MOV.U32 R7, RZ, RZ, R239 ;  /* 0x000000ffff07a224 */ /* 0x000fe200078e00ef */
[----:B------:R1:W-:Y:S01]  /*5f00*/  @P3 STS [R232+0x8], RZ ;  /* 0x000008ffe8003388 */ /* 0x0003e20000000800 */
[----:B------:R-:W-:Y:S03]  /*5f10*/  IMAD.MOV.U32 R243, RZ, RZ, R0 ;  /* 0x000000fffff37224 */ /* 0x000fe600078e0000 */
[----:B------:R1:W-:Y:S04]  /*5f20*/  @P3 STS [R232+0xc], RZ ;  /* 0x00000cffe8003388 */ /* 0x0003e80000000800 */
[----:B------:R-:W-:Y:S01]  /*5f30*/  @!PT LDS RZ, [RZ] ;  /* 0x00000000fffff984 */ /* 0x000fe20000000800 */
[----:B------:R-:W-:Y:S01]  /*5f40*/  @!PT LDS RZ, [RZ] ;  /* 0x00000000fffff984 */ /* 0x000fe20000000800 */
[----:B------:R-:W-:Y:S01]  /*5f50*/  @!PT LDS RZ, [RZ] ;  /* 0x00000000fffff984 */ /* 0x000fe20000000800 */
[----:B------:R2:W-:Y:S04]  /*5f60*/  @!P3 LDGSTS.E.BYPASS.LTC128B.128 [R0], [R4.64] ;  /* 0x000000000400bfae */ /* 0x0005e8000b901d4c */
        /* <DEDUP_REMOVED lines=8> */
[----:B------:R1:W-:Y:S01]  /*5ff0*/  @P1 STS [R232+0x2000], RZ ;  /* 0x002000ffe8001388 */ /* 0x0003e20000000800 */
[----:B--2---:R-:W-:Y:S03]  /*6000*/  @!P1 IMAD.MOV.U32 R4, RZ, RZ, R241 ;  /* 0x000000ffff049224 */ /* 0x004fe600078e00f1 */
[----:B------:R1:W-:Y:S01]  /*6010*/  @P1 STS [R232+0x2004], RZ ;  /* 0x002004ffe8001388 */ /* 0x0003e20000000800 */
[----:B------:R-:W-:Y:S03]  /*6020*/  @!P1 IMAD.MOV.U32 R5, RZ, RZ, R239 ;  /* 0x000000ffff059224 */ /* 0x000fe600078e00ef */
[----:B------:R1:W-:Y:S04]  /*6030*/  @P1 STS [R232+0x2008], RZ ;  /* 0x002008ffe8001388 */ /* 0x0003e80000000800 */
[----:B------:R1:W-:Y:S04]  /*6040*/  @P1 STS [R232+0x200c], RZ ;  /* 0x00200cffe8001388 */ /* 0x0003e80000000800 */
[----:B------:R-:W-:Y:S01]  /*6050*/  @!PT LDS RZ, [RZ] ;  /* 0x00000000fffff984 */ /* 0x000fe20000000800 */
[----:B------:R-:W-:Y:S01]  /*6060*/  @!PT LDS RZ, [RZ] ;  /* 0x00000000fffff984 */ /* 0x000fe20000000800 */
[----:B------:R-:W-:Y:S01]  /*6070*/  @!PT LDS RZ, [RZ] ;  /* 0x00000000fffff984 */ /* 0x000fe20000000800 */
[----:B------:R1:W-:Y:S04]  /*6080*/  @!P1 LDGSTS.E.BYPASS.LTC128B.128 [R8+0x2000], [R4.64+0x80] ;  /* 0x0200008004089fae */ /* 0x0003e8000b901d4c */
[----:B------:R-:W0:Y:S02]  /*6090*/  LDGDEPBAR ;  /* 0x00000000000079af */ /* 0x000e240000000000 */
.L_x_29:
[----:B-1----:R-:W-:Y:S01]  /*60a0*/  F2FP.PACK_AB R16, R146, R147 ;  /* 0x000000939210723e */ /* 0x002fe200000000ff */
[----:B------:R1:W5:Y:S01]  /*60b0*/  LDL R151, [R1+0x28] ;  /* 0x0000280001977983 */ /* 0x0003620000100800 */
[----:B------:R-:W-:Y:S02]  /*60c0*/  F2FP.PACK_AB R15, R132, R148 ;  /* 0x00000094840f723e */ /* 0x000fe400000000ff */
[----:B------:R-:W-:Y:S01]  /*60d0*/  F2FP.PACK_AB R12, R138, R143 ;  /* 0x0000008f8a0c723e */ /* 0x000fe200000000ff */
[----:B------:R-:W-:Y:S01]  /*60e0*/  STS [R236+0xf000], R16 ;  /* 0x00f00010ec007388 */ /* 0x000fe20000000800 */
        /* <DEDUP_REMOVED lines=18> */
[----:B------:R-:W-:Y:S03]  /*6210*/  F2FP.PACK_AB R17, R21, R22 ;  /* 0x000000161511723e */ /* 0x000fe600000000ff */
[----:B------:R-:W-:Y:S04]  /*6220*/  STS [R234+0x10400], R9 ;  /* 0x01040009ea007388 */ /* 0x000fe80000000800 */
[----:B------:R-:W-:Y:S04]  /*6230*/  STS [R235+0xf000], R8 ;  /* 0x00f00008eb007388 */ /* 0x000fe80000000800 */
[----:B------:R-:W-:Y:S04]  /*6240*/  STS [R235+0xf400], R7 ;  /* 0x00f40007eb007388 */ /* 0x000fe80000000800 */
[----:B------:R-:W-:Y:S04]  /*6250*/  STS [R233+0xf000], R4 ;  /* 0x00f00004e9007388 */ /* 0x000fe80000000800 */
[----:B------:R2:W-:Y:S04]  /*6260*/  STS [R233+0xf400], R0 ;  /* 0x00f40000e9007388 */ /* 0x0005e80000000800 */
[----:B------:R-:W-:Y:S04]  /*6270*/  STS [R235+0x10000], R6 ;  /* 0x01000006eb007388 */ /* 0x000fe80000000800 */
[----:B------:R-:W-:Y:S04]  /*6280*/  STS [R235+0x10400], R5 ;  /* 0x01040005eb007388 */ /* 0x000fe80000000800 */
[----:B------:R-:W-:Y:S04]  /*6290*/  STS [R233+0x10000], R18 ;  /* 0x01000012e9007388 */ /* 0x000fe80000000800 */
[----:B------:R-:W-:Y:S04]  /*62a0*/  STS [R233+0x10400], R17 ;  /* 0x01040011e9007388 */ /* 0x000fe80000000800 */
[----:B------:R-:W-:Y:S01]  /*62b0*/  BAR.SYNC.DEFER_BLOCKING 0x0 ;  /* 0x0000000000007b1d */ /* 0x000fe20000010000 */
[----:B--2---:R-:W-:Y:S05]  /*62c0*/  IMAD.SHL.U32 R0, R229, 0x2, RZ ;  /* 0x00000002e5007824 */ /* 0x004fea00078e00ff */
[----:B------:R-:W-:Y:S04]  /*62d0*/  LDSM.16.MT88.4 R4, [R2+0x13000] ;  /* 0x013000000204783b */ /* 0x000fe80000004200 */
[----:B------:R-:W2:Y:S04]  /*62e0*/  LDSM.16.MT88.4 R8, [R0+0x6000] ;  /* 0x006000000008783b */ /* 0x000ea80000004200 */
[----:B------:R-:W3:Y:S04]  /*62f0*/  LDSM.16.MT88.4 R12, [R2+0x15000] ;  /* 0x01500000020c783b */ /* 0x000ee80000004200 */
[----:B------:R-:W4:Y:S04]  /*6300*/  LDSM.16.MT88.4 R16, [R0+0x7000] ;  /* 0x007000000010783b */ /* 0x000f280000004200 */
[----:B------:R-:W1:Y:S04]  /*6310*/  LDSM.16.MT88.4 R20, [R0+0x8000] ;  /* 0x008000000014783b */ /* 0x000e680000004200 */
[----:B------:R-:W-:Y:S04]  /*6320*/  LDSM.16.MT88.4 R24, [R2+0x13800] ;  /* 0x013800000218783b */ /* 0x000fe80000004200 */
[----:B------:R-:W1:Y:S04]  /*6330*/  LDSM.16.MT88.4 R28, [R0+0x6400] ;  /* 0x00640000001c783b */ /* 0x000e680000004200 */
[----:B------:R-:W1:Y:S04]  /*6340*/  LDSM.16.MT88.4 R32, [R2+0x15800] ;  /* 0x015800000220783b */ /* 0x000e680000004200 */
[----:B------:R-:W1:Y:S04]  /*6350*/  LDSM.16.MT88.4 R132, [R0+0x7400] ;  /* 0x007400000084783b */ /* 0x000e680000004200 */
[----:B------:R-:W-:Y:S01]  /*6360*/  LDSM.16.MT88.4 R136, [R2+0x16800] ;  /* 0x016800000288783b */ /* 0x000fe20000004200 */
[-C--:B--2---:R-:W-:Y:S08]  /*6370*/  HMMA.16816.F32 R36, R4, R8.reuse, R36 ;  /* 0x000000080424723c */ /* 0x084ff00000001824 */
[C---:B---3--:R-:W-:Y:S08]  /*6380*/  HMMA.16816.F32 R40, R12.reuse, R8, R40 ;  /* 0x000000080c28723c */ /* 0x048ff00000001828 */
[-C--:B------:R-:W-:Y:S08]  /*6390*/  HMMA.16816.F32 R44, R12, R10.reuse, R44 ;  /* 0x0000000a0c2c723c */ /* 0x080ff0000000182c */
[C---:B------:R-:W-:Y:S01]  /*63a0*/  HMMA.16816.F32 R48, R4.reuse, R10, R48 ;  /* 0x0000000a0430723c */ /* 0x040fe20000001830 */
[----:B------:R-:W2:Y:S07]  /*63b0*/  LDSM.16.MT88.4 R8, [R0+0x8400] ;  /* 0x008400000008783b */ /* 0x000eae0000004200 */
[-C--:B----4-:R-:W-:Y:S08]  /*63c0*/  HMMA.16816.F32 R52, R4, R16.reuse, R52 ;  /* 0x000000100434723c */ /* 0x090ff00000001834 */
[C---:B------:R-:W-:Y:S08]  /*63d0*/  HMMA.16816.F32 R56, R12.reuse, R16, R56 ;  /* 0x000000100c38723c */ /* 0x040ff00000001838 */
[-C--:B------:R-:W-:Y:S08]  /*63e0*/  HMMA.16816.F32 R60, R12, R18.reuse, R60 ;  /* 0x000000120c3c723c */ /* 0x080ff0000000183c */
[C---:B------:R-:W-:Y:S01]  /*63f0*/  HMMA.16816.F32 R64, R4.reuse, R18, R64 ;  /* 0x000000120440723c */ /* 0x040fe20000001840 */
[----:B------:R-:W-:Y:S07]  /*6400*/  LDSM.16.MT88.4 R16, [R2+0x16000] ;  /* 0x016000000210783b */ /* 0x000fee0000004200 */
[-C--:B-1----:R-:W-:Y:S08]  /*6410*/  HMMA.16816.F32 R68, R4, R20.reuse, R68 ;  /* 0x000000140444723c */ /* 0x082ff00000001844 */
[C---:B------:R-:W-:Y:S08]  /*6420*/  HMMA.16816.F32 R72, R12.reuse, R20, R72 ;  /* 0x000000140c48723c */ /* 0x040ff00000001848 */
[-C--:B------:R-:W-:Y:S01]  /*6430*/  HMMA.16816.F32 R76, R12, R22.reuse, R76 ;  /* 0x000000160c4c723c */ /* 0x080fe2000000184c */
[----:B------:R-:W-:Y:S07]  /*6440*/  LDSM.16.MT88.4 R12, [R0+0x6800] ;  /* 0x00680000000c783b */ /* 0x000fee0000004200 */
[----:B------:R-:W-:Y:S01]  /*6450*/  HMMA.16816.F32 R80, R4, R22, R80 ;  /* 0x000000160450723c */ /* 0x000fe20000001850 */
[----:B------:R-:W1:Y:S04]  /*6460*/  LDSM.16.MT88.4 R4, [R2+0x14000] ;  /* 0x014000000204783b */ /* 0x000e680000004200 */
[----:B------:R-:W3:Y:S03]  /*6470*/  LDSM.16.MT88.4 R20, [R0+0x7800] ;  /* 0x007800000014783b */ /* 0x000ee60000004200 */
[-C--:B------:R-:W-:Y:S08]  /*6480*/  HMMA.16816.F32 R36, R24, R28.reuse, R36 ;  /* 0x0000001c1824723c */ /* 0x080ff00000001824 */
[C---:B------:R-:W-:Y:S08]  /*6490*/  HMMA.16816.F32 R40, R32.reuse, R28, R40 ;  /* 0x0000001c2028723c */ /* 0x040ff00000001828 */
[-C--:B------:R-:W-:Y:S08]  /*64a0*/  HMMA.16816.F32 R44, R32, R30.reuse, R44 ;  /* 0x0000001e202c723c */ /* 0x080ff0000000182c */
[C---:B------:R-:W-:Y:S01]  /*64b0*/  HMMA.16816.F32 R48, R24.reuse, R30, R48 ;  /* 0x0000001e1830723c */ /* 0x040fe20000001830 */
[----:B------:R-:W4:Y:S07]  /*64c0*/  LDSM.16.MT88.4 R28, [R0+0x8800] ;  /* 0x00880000001c783b */ /* 0x000f2e0000004200 */
[-C--:B------:R-:W-:Y:S08]  /*64d0*/  HMMA.16816.F32 R52, R24, R132.reuse, R52 ;  /* 0x000000841834723c */ /* 0x080ff00000001834 */
[C---:B------:R-:W-:Y:S08]  /*64e0*/  HMMA.16816.F32 R56, R32.reuse, R132, R56 ;  /* 0x000000842038723c */ /* 0x040ff00000001838 */
[-C--:B------:R-:W-:Y:S08]  /*64f0*/  HMMA.16816.F32 R60, R32, R134.reuse, R60 ;  /* 0x00000086203c723c */ /* 0x080ff0000000183c */
[C---:B------:R-:W-:Y:S01]  /*6500*/  HMMA.16816.F32 R64, R24.reuse, R134, R64 ;  /* 0x000000861840723c */ /* 0x040fe20000001840 */
[----:B------:R-:W-:Y:S07]  /*6510*/  LDSM.16.MT88.4 R132, [R0+0x6c00] ;  /* 0x006c00000084783b */ /* 0x000fee0000004200 */
[-C--:B--2---:R-:W-:Y:S08]  /*6520*/  HMMA.16816.F32 R68, R24, R8.reuse, R68 ;  /* 0x000000081844723c */ /* 0x084ff00000001844 */
[C---:B------:R-:W-:Y:S08]  /*6530*/  HMMA.16816.F32 R72, R32.reuse, R8, R72 ;  /* 0x000000082048723c */ /* 0x040ff00000001848 */
[-C--:B------:R-:W-:Y:S01]  /*6540*/  HMMA.16816.F32 R76, R32, R10.reuse, R76 ;  /* 0x0000000a204c723c */ /* 0x080fe2000000184c */
[----:B------:R-:W2:Y:S07]  /*6550*/  LDSM.16.MT88.4 R32, [R2+0x14800] ;  /* 0x014800000220783b */ /* 0x000eae0000004200 */
[----:B------:R-:W-:Y:S01]  /*6560*/  HMMA.16816.F32 R80, R24, R10, R80 ;  /* 0x0000000a1850723c */ /* 0x000fe20000001850 */
[----:B------:R-:W2:Y:S04]  /*6570*/  LDSM.16.MT88.4 R8, [R0+0x7c00] ;  /* 0x007c00000008783b */ /* 0x000ea80000004200 */
[----:B------:R-:W2:Y:S03]  /*6580*/  LDSM.16.MT88.4 R24, [R0+0x8c00] ;  /* 0x008c00000018783b */ /* 0x000ea60000004200 */
[-C--:B-1----:R-:W-:Y:S01]  /*6590*/  HMMA.16816.F32 R36, R4, R12.reuse, R36 ;  /* 0x0000000c0424723c */ /* 0x082fe20000001824 */
[----:B------:R-:W-:Y:S07]  /*65a0*/  BAR.SYNC.DEFER_BLOCKING 0x0 ;  /* 0x0000000000007b1d */ /* 0x000fee0000010000 */
[C---:B------:R-:W-:Y:S08]  /*65b0*/  HMMA.16816.F32 R40, R16.reuse, R12, R40 ;  /* 0x0000000c1028723c */ /* 0x040ff00000001828 */
[-C--:B------:R-:W-:Y:S08]  /*65c0*/  HMMA.16816.F32 R44, R16, R14.reuse, R44 ;  /* 0x0000000e102c723c */ /* 0x080ff0000000182c */
[C---:B------:R-:W-:Y:S08]  /*65d0*/  HMMA.16816.F32 R48, R4.reuse, R14, R48 ;  /* 0x0000000e0430723c */ /* 0x040ff00000001830 */
[-C--:B---3--:R-:W-:Y:S08]  /*65e0*/  HMMA.16816.F32 R52, R4, R20.reuse, R52 ;  /* 0x000000140434723c */ /* 0x088ff00000001834 */
[C---:B------:R-:W-:Y:S08]  /*65f0*/  HMMA.16816.F32 R56, R16.reuse, R20, R56 ;  /* 0x000000141038723c */ /* 0x040ff00000001838 */
[-C--:B------:R-:W-:Y:S08]  /*6600*/  HMMA.16816.F32 R60, R16, R22.reuse, R60 ;  /* 0x00000016103c723c */ /* 0x080ff0000000183c */
[C---:B------:R-:W-:Y:S08]  /*6610*/  HMMA.16816.F32 R64, R4.reuse, R22, R64 ;  /* 0x000000160440723c */ /* 0x040ff00000001840 */
[-C--:B----4-:R-:W-:Y:S08]  /*6620*/  HMMA.16816.F32 R68, R4, R28.reuse, R68 ;  /* 0x0000001c0444723c */ /* 0x090ff00000001844 */
[C---:B------:R-:W-:Y:S08]  /*6630*/  HMMA.16816.F32 R72, R16.reuse, R28, R72 ;  /* 0x0000001c1048723c */ /* 0x040ff00000001848 */
[-C--:B------:R-:W-:Y:S08]  /*6640*/  HMMA.16816.F32 R76, R16, R30.reuse, R76 ;  /* 0x0000001e104c723c */ /* 0x080ff0000000184c */
[----:B------:R-:W-:Y:S08]  /*6650*/  HMMA.16816.F32 R80, R4, R30, R80 ;  /* 0x0000001e0450723c */ /* 0x000ff00000001850 */
[-C--:B--2---:R-:W-:Y:S08]  /*6660*/  HMMA.16816.F32 R36, R32, R132.reuse, R36 ;  /* 0x000000842024723c */ /* 0x084ff00000001824 */
[C---:B------:R-:W-:Y:S08]  /*6670*/  HMMA.16816.F32 R40, R136.reuse, R132, R40 ;  /* 0x000000848828723c */ /* 0x040ff00000001828 */
[-C--:B------:R-:W-:Y:S08]  /*6680*/  HMMA.16816.F32 R44, R136, R134.reuse, R44 ;  /* 0x00000086882c723c */ /* 0x080ff0000000182c */
        /* <DEDUP_REMOVED lines=8> */
[----:B------:R-:W-:Y:S01]  /*6710*/  HMMA.16816.F32 R80, R32, R26, R80 ;  /* 0x0000001a2050723c */ /* 0x000fe20000001850 */
[----:B------:R-:W-:-:S07]  /*6720*/  @!P0 BRA `(.L_x_30) ;  /* 0x0000021000008947 */ /* 0x000fce0003800000 */
[----:B------:R-:W-:Y:S01]  /*6730*/  IMAD.MOV.U32 R5, RZ, RZ, c[0x0][0x370] ;  /* 0x0000dc00ff057624 */ /* 0x000fe200078e00ff */
[----:B------:R-:W-:Y:S01]  /*6740*/  ISETP.GE.AND P3, PT, R250, c[0x0][0x220], PT ;  /* 0x00008800fa007a0c */ /* 0x000fe20003f66270 */
[----:B-----5:R-:W-:Y:S01]  /*6750*/  IMAD.SHL.U32 R4, R151, 0x2, RZ ;  /* 0x0000000297047824 */ /* 0x020fe200078e00ff */
[----:B------:R-:W-:Y:S01]  /*6760*/  ISETP.GE.AND P2, PT, R150, c[0x0][0x220], PT ;  /* 0x0000880096007a0c */ /* 0x000fe20003f46270 */
[----:B------:R-:W-:Y:S01]  /*6770*/  IMAD.U32 R5, R5, -0x40, RZ ;  /* 0xffffffc005057824 */ /* 0x000fe200078e00ff */
[----:B------:R-:W-:Y:S04]  /*6780*/  ISETP.GE.AND P1, PT, R149, c[0x0][0x220], PT ;  /* 0x0000880095007a0c */ /* 0x000fe80003f26270 */
[C---:B------:R-:W-:Y:S02]  /*6790*/  LEA R242, P4, R5.reuse, R242, 0x1 ;  /* 0x000000f205f27211 */ /* 0x040fe400078808ff */
[----:B------:R-:W-:Y:S03]  /*67a0*/  SHF.R.S32.HI R6, RZ, 0x1f, R5 ;  /* 0x0000001fff067819 */ /* 0x000fe60000011405 */
[----:B------:R1:W-:Y:S01]  /*67b0*/  @P3 STS [R4+0x6000], RZ ;  /* 0x006000ff04003388 */ /* 0x0003e20000000800 */
[----:B------:R-:W-:Y:S01]  /*67c0*/  LEA.HI.X R240, R5, R240, R6, 0x1, P4 ;  /* 0x000000f005f07211 */ /* 0x000fe200020f0c06 */
[----:B------:R-:W-:Y:S01]  /*67d0*/  @!P2 IMAD.MOV.U32 R8, RZ, RZ, R242 ;  /* 0x000000ffff08a224 */ /* 0x000fe200078e00f2 */
[----:B------:R-:W-:Y:S01]  /*67e0*/  @!P3 MOV R10, R242 ;  /* 0x000000f2000ab202 */ /* 0x000fe20000000f00 */
[----:B------:R1:W-:Y:S01]  /*67f0*/  @P3 STS [R4+0x6004], RZ ;  /* 0x006004ff04003388 */ /* 0x0003e20000000800 */
[-C--:B------:R-:W-:Y:S01]  /*6800*/  @!P2 MOV R9, R240.reuse ;  /* 0x000000f00009a202 */ /* 0x080fe20000000f00 */
[----:B------:R-:W-:Y:S01]  /*6810*/  @!P3 IMAD.MOV.U32 R11, RZ, RZ, R240 ;  /* 0x000000ffff0bb224 */ /* 0x000fe200078e00f0 */
[----:B------:R-:W-:Y:S01]  /*6820*/  @!P1 MOV R7, R240 ;  /* 0x000000f000079202 */ /* 0x000fe20000000f00 */
[----:B------:R1:W-:Y:S01]  /*6830*/  @P3 STS.64 [R4+0x6008], RZ ;  /* 0x006008ff04003388 */ /* 0x0003e20000000a00 */
[----:B------:R-:W-:Y:S03]  /*6840*/  @!P1 IMAD.MOV.U32 R6, RZ, RZ, R242 ;  /* 0x000000ffff069224 */ /* 0x000fe600078e00f2 */
        /* <DEDUP_REMOVED lines=9> */
[----:B------:R1:W-:Y:S04]  /*68e0*/  @P1 STS.128 [R4+0x8000], RZ ;  /* 0x008000ff04001388 */ /* 0x0003e80000000c00 */
[----:B------:R-:W-:Y:S01]  /*68f0*/  @!PT LDS RZ, [RZ] ;  /* 0x00000000fffff984 */ /* 0x000fe20000000800 */
[----:B------:R-:W-:Y:S01]  /*6900*/  @!PT LDS RZ, [RZ] ;  /* 0x00000000fffff984 */ /* 0x000fe20000000800 */
[----:B------:R-:W-:Y:S01]  /*6910*/  @!PT LDS RZ, [RZ] ;  /* 0x00000000fffff984 */ /* 0x000fe20000000800 */
[----:B------:R1:W-:Y:S04]  /*6920*/  @!P1 LDGSTS.E.BYPASS.LTC128B.128 [R4+0x8000], [R6.64+0x80] ;  /* 0x0800008006049fae */ /* 0x0003e8000b901d4c */
[----:B------:R-:W0:Y:S02]  /*6930*/  LDGDEPBAR ;  /* 0x00000000000079af */ /* 0x000e240000000000 */
.L_x_30:
[----:B------:R-:W-:Y:S01]  /*6940*/  LDSM.16.M88.4 R24, [R225] ;  /* 0x00000000e118783b */ /* 0x000fe20000000200 */
[----:B------:R-:W-:Y:S01]  /*6950*/  IMAD.MOV.U32 R142, RZ, RZ, c[0x0][0x22c] ;  /* 0x00008b00ff8e7624 */ /* 0x000fe200078e00ff */
[----:B------:R-:W-:Y:S02]  /*6960*/  ULOP3.LUT UR4, UR5, 0x1, URZ, 0xc0, !UPT ;  /* 0x0000000105047892 */ /* 0x000fe4000f8ec03f */
[----:B-1----:R-:W1:Y:S01]  /*6970*/  LDSM.16.MT88.4 R8, [R0+0x9000] ;  /* 0x009000000008783b */ /* 0x002e620000004200 */
[----:B------:R-:W-:Y:S01]  /*6980*/  IMAD R142, R142, c[0x0][0x1c0], RZ ;  /* 0x000070008e8e7a24 */ /* 0x000fe200078e02ff */
[----:B------:R-:W-:Y:S02]  /*6990*/  UISETP.NE.U32.AND UP0, UPT, UR4, 0x1, UPT ;  /* 0x000000010400788c */ /* 0x000fe4000bf05070 */
[----:B------:R-:W2:Y:S01]  /*69a0*/  LDSM.16.MT88.4 R16, [R0+0xb000] ;  /* 0x00b000000010783b */ /* 0x000ea20000004200 */
[----:B------:R-:W-:Y:S01]  /*69b0*/  IMAD.U32 R142, R142, -0x40, RZ ;  /* 0xffffffc08e8e7824 */ /* 0x000fe200078e00ff */
[----:B------:R-:W-:Y:S02]  /*69c0*/  UISETP.GT.AND UP2, UPT, UR5, UR11, UPT ;  /* 0x0000000b0500728c */ /* 0x000fe4000bf44270 */
[----:B------:R-:W3:Y:S01]  /*69d0*/  LDSM.16.MT88.4 R28, [R0+0xd000] ;  /* 0x00d00000001c783b */ /* 0x000ee20000004200 */
[----:B------:R-:W-:Y:S01]  /*69e0*/  UIADD3 UR4, UR5, -0x1, URZ ;  /* 0xffffffff05047890 */ /* 0x000fe2000fffe03f */
[C---:B------:R-:W-:Y:S02]  /*69f0*/  LEA R238, P1, R142.reuse, R140, 0x2 ;  /* 0x0000008c8eee7211 */ /* 0x040fe400078210ff */
[----:B------:R-:W4:Y:S02]  /*6a00*/  LDL R148, [R1+0x34] ;  /* 0x0000340001947983 */ /* 0x000f240000100800 */
[----:B------:R-:W-:Y:S01]  /*6a10*/  LEA.HI.X.SX32 R237, R142, R141, 0x2, P1 ;  /* 0x0000008d8eed7211 */ /* 0x000fe200008f16ff */
[----:B------:R-:W-:Y:S01]  /*6a20*/  IMAD.MOV.U32 R142, RZ, RZ, c[0x0][0x22c] ;  /* 0x00008b00ff8e7624 */ /* 0x000fe200078e00ff */
[----:B------:R-:W-:Y:S01]  /*6a30*/  LDSM.16.M88.4 R32, [R226] ;  /* 0x00000000e220783b */ /* 0x000fe20000000200 */
[----:B------:R-:W-:Y:S02]  /*6a40*/  UMOV UR5, UR4 ;  /* 0x0000000400057c82 */ /* 0x000fe40008000000 */
[----:B------:R-:W-:Y:S01]  /*6a50*/  IMAD R142, R142, c[0x0][0x1c0], RZ ;  /* 0x000070008e8e7a24 */ /* 0x000fe200078e02ff */
[----:B------:R-:W4:Y:S03]  /*6a60*/  LDL R147, [R1+0x44] ;  /* 0x0000440001937983 */ /* 0x000f260000100800 */
[----:B------:R-:W-:Y:S01]  /*6a70*/  IMAD.SHL.U32 R142, R142, 0x8, RZ ;  /* 0x000000088e8e7824 */ /* 0x000fe200078e00ff */
[----:B------:R-:W3:Y:S04]  /*6a80*/  LDSM.16.MT88.4 R132, [R0+0x9400] ;  /* 0x009400000084783b */ /* 0x000ee80000004200 */
[----:B------:R2:W4:Y:S04]  /*6a90*/  LDL R143, [R1+0xc] ;  /* 0x00000c00018f7983 */ /* 0x0005280000100800 */
[----:B------:R-:W3:Y:S04]  /*6aa0*/  LDSM.16.MT88.4 R136, [R0+0xb400] ;  /* 0x00b400000088783b */ /* 0x000ee80000004200 */
[----:B------:R3:W4:Y:S01]  /*6ab0*/  LDL R144, [R1+0x4] ;  /* 0x0000040001907983 */ /* 0x0007220000100800 */
[C---:B-1----:R-:W-:Y:S03]  /*6ac0*/  HMMA.16816.F32 R4, R24.reuse, R8, RZ ;  /* 0x000000081804723c */ /* 0x042fe600000018ff */
[----:B------:R1:W4:Y:S04]  /*6ad0*/  LDL R145, [R1] ;  /* 0x0000000001917983 */ /* 0x0003280000100800 */
[----:B------:R1:W4:Y:S01]  /*6ae0*/  LDL R146, [R1+0x8] ;  /* 0x0000080001927983 */ /* 0x0003220000100800 */
[C---:B------:R-:W-:Y:S08]  /*6af0*/  HMMA.16816.F32 R8, R24.reuse, R10, RZ ;  /* 0x0000000a1808723c */ /* 0x040ff000000018ff */
[C---:B--2---:R-:W-:Y:S08]  /*6b00*/  HMMA.16816.F32 R12, R24.reuse, R16, RZ ;  /* 0x00000010180c723c */ /* 0x044ff000000018ff */
[C---:B------:R-:W-:Y:S08]  /*6b10*/  HMMA.16816.F32 R16, R24.reuse, R18, RZ ;  /* 0x000000121810723c */ /* 0x040ff000000018ff */
[C---:B---3--:R-:W-:Y:S08]  /*6b20*/  HMMA.16816.F32 R20, R24.reuse, R28, RZ ;  /* 0x0000001c1814723c */ /* 0x048ff000000018ff */
[----:B------:R-:W-:Y:S01]  /*6b30*/  HMMA.16816.F32 R24, R24, R30, RZ ;  /* 0x0000001e1818723c */ /* 0x000fe200000018ff */
[----:B------:R-:W2:Y:S07]  /*6b40*/  LDSM.16.MT88.4 R28, [R0+0xd400] ;  /* 0x00d40000001c783b */ /* 0x000eae0000004200 */
[C---:B------:R-:W-:Y:S08]  /*6b50*/  HMMA.16816.F32 R4, R32.reuse, R132, R4 ;  /* 0x000000842004723c */ /* 0x040ff00000001804 */
[C---:B------:R-:W-:Y:S01]  /*6b60*/  HMMA.16816.F32 R8, R32.reuse, R134, R8 ;  /* 0x000000862008723c */ /* 0x040fe20000001808 */
[----:B------:R-:W-:Y:S07]  /*6b70*/  LDSM.16.M88.4 R132, [R228] ;  /* 0x00000000e484783b */ /* 0x000fee0000000200 */
[C---:B------:R-:W-:Y:S08]  /*6b80*/  HMMA.16816.F32 R12, R32.reuse, R136, R12 ;  /* 0x00000088200c723c */ /* 0x040ff0000000180c */
[C---:B------:R-:W-:Y:S01]  /*6b90*/  HMMA.16816.F32 R16, R32.reuse, R138, R16 ;  /* 0x0000008a2010723c */ /* 0x040fe20000001810 */
[----:B------:R-:W3:Y:S07]  /*6ba0*/  LDSM.16.MT88.4 R136, [R0+0x9800] ;  /* 0x009800000088783b */ /* 0x000eee0000004200 */
[C---:B--2---:R-:W-:Y:S08]  /*6bb0*/  HMMA.16816.F32 R20, R32.reuse, R28, R20 ;  /* 0x0000001c2014723c */ /* 0x044ff00000001814 */
[----:B------:R-:W-:Y:S01]  /*6bc0*/  HMMA.16816.F32 R24, R32, R30, R24 ;  /* 0x0000001e2018723c */ /* 0x000fe20000001818 */
[----:B------:R-:W2:Y:S04]  /*6bd0*/  LDSM.16.MT88.4 R28, [R0+0xb800] ;  /* 0x00b80000001c783b */ /* 0x000ea80000004200 */
[----:B------:R-:W1:Y:S03]  /*6be0*/  LDSM.16.MT88.4 R32, [R0+0xd800] ;  /* 0x00d800000020783b */ /* 0x000e660000004200 */
[C---:B---3--:R-:W-:Y:S08]  /*6bf0*/  HMMA.16816.F32 R4, R132.reuse, R136, R4 ;  /* 0x000000888404723c */ /* 0x048ff00000001804 */
[C---:B------:R-:W-:Y:S01]  /*6c00*/  HMMA.16816.F32 R8, R132.reuse, R138, R8 ;  /* 0x0000008a8408723c */ /* 0x040fe20000001808 */
[----:B------:R-:W-:Y:S07]  /*6c10*/  LDSM.16.MT88.4 R136, [R0+0x9c00] ;  /* 0x009c00000088783b */ /* 0x000fee0000004200 */
[C---:B--2---:R-:W-:Y:S08]  /*6c20*/  HMMA.16816.F32 R12, R132.reuse, R28, R12 ;  /* 0x0000001c840c723c */ /* 0x044ff0000000180c */
[C---:B------:R-:W-:Y:S01]  /*6c30*/  HMMA.16816.F32 R16, R132.reuse, R30, R16 ;  /* 0x0000001e8410723c */ /* 0x040fe20000001810 */
[----:B------:R-:W2:Y:S07]  /*6c40*/  LDSM.16.M88.4 R28, [R227] ;  /* 0x00000000e31c783b */ /* 0x000eae0000000200 */
[C---:B-1----:R-:W-:Y:S08]  /*6c50*/  HMMA.16816.F32 R20, R132.reuse, R32, R20 ;  /* 0x000000208414723c */ /* 0x042ff00000001814 */
[----:B------:R-:W-:Y:S01]  /*6c60*/  HMMA.16816.F32 R24, R132, R34, R24 ;  /* 0x000000228418723c */ /* 0x000fe20000001818 */
[----:B------:R-:W1:Y:S04]  /*6c70*/  LDSM.16.MT88.4 R32, [R0+0xbc00] ;  /* 0x00bc00000020783b */ /* 0x000e680000004200 */
[----:B------:R-:W3:Y:S03]  /*6c80*/  LDSM.16.MT88.4 R132, [R0+0xdc00] ;  /* 0x00dc00000084783b */ /* 0x000ee60000004200 */
[C---:B--2---:R-:W-:Y:S08]  /*6c90*/  HMMA.16816.F32 R4, R28.reuse, R136, R4 ;  /* 0x000000881c04723c */ /* 0x044ff00000001804 */
[C---:B------:R-:W-:Y:S01]  /*6ca0*/  HMMA.16816.F32 R8, R28.reuse, R138, R8 ;  /* 0x0000008a1c08723c */ /* 0x040fe20000001808 */
[----:B------:R-:W-:Y:S07]  /*6cb0*/  LDSM.16.MT88.4 R136, [R0+0xa000] ;  /* 0x00a000000088783b */ /* 0x000fee0000004200 */
[C---:B-1----:R-:W-:Y:S08]  /*6cc0*/  HMMA.16816.F32 R12, R28.reuse, R32, R12 ;  /* 0x000000201c0c723c */ /* 0x042ff0000000180c */
[C---:B------:R-:W-:Y:S01]  /*6cd0*/  HMMA.16816.F32 R16, R28.reuse, R34, R16 ;  /* 0x000000221c10723c */ /* 0x040fe20000001810 */
[----:B------:R-:W1:Y:S07]  /*6ce0*/  LDSM.16.M88.4 R32, [R225+0x2000] ;  /* 0x00200000e120783b */ /* 0x000e6e0000000200 */
[C---:B---3--:R-:W-:Y:S08]  /*6cf0*/  HMMA.16816.F32 R20, R28.reuse, R132, R20 ;  /* 0x000000841c14723c */ /* 0x048ff00000001814 */
[----:B------:R-:W-:Y:S01]  /*6d00*/  HMMA.16816.F32 R24, R28, R134, R24 ;  /* 0x000000861c18723c */ /* 0x000fe20000001818 */
[----:B------:R-:W2:Y:S04]  /*6d10*/  LDSM.16.MT88.4 R28, [R0+0xc000] ;  /* 0x00c00000001c783b */ /* 0x000ea80000004200 */
[----:B------:R-:W3:Y:S03]  /*6d20*/  LDSM.16.MT88.4 R132, [R0+0xe000] ;  /* 0x00e000000084783b */ /* 0x000ee60000004200 */
[C---:B-1----:R-:W-:Y:S08]  /*6d30*/  HMMA.16816.F32 R4, R32.reuse, R136, R4 ;  /* 0x000000882004723c */ /* 0x042ff00000001804 */
[C---:B------:R-:W-:Y:S01]  /*6d40*/  HMMA.16816.F32 R8, R32.reuse, R138, R8 ;  /* 0x0000008a2008723c */ /* 0x040fe20000001808 */
[----:B------:R-:W-:Y:S07]  /*6d50*/  LDSM.16.MT88.4 R136, [R0+0xa400] ;  /* 0x00a400000088783b */ /* 0x000fee0000004200 */
[C---:B--2---:R-:W-:Y:S08]  /*6d60*/  HMMA.16816.F32 R12, R32.reuse, R28, R12 ;  /* 0x0000001c200c723c */ /* 0x044ff0000000180c */
        /* <DEDUP_REMOVED lines=25> */
[----:B------:R3:W2:Y:S03]  /*6f00*/  LDSM.16.MT88.4 R132, [R0+0xec00] ;  /* 0x00ec00000084783b */ /* 0x0006a60000004200 */
[C---:B-1----:R-:W-:Y:S01]  /*6f10*/  HMMA.16816.F32 R4, R28.reuse, R136, R4 ;  /* 0x000000881c04723c */ /* 0x042fe20000001804 */
[----:B---3--:R-:W-:Y:S06]  /*6f20*/  IMAD.MOV.U32 R0, RZ, RZ, c[0x0][0x22c] ;  /* 0x00008b00ff007624 */ /* 0x008fec00078e00ff */
[----:B----4-:R-:W-:Y:S01]  /*6f30*/  @P0 IADD3 R136, P2, R148, UR8, RZ ;  /* 0x0000000894880c10 */ /* 0x010fe2000ff5e0ff */
[C---:B------:R-:W-:Y:S01]  /*6f40*/  HMMA.16816.F32 R8, R28.reuse, R138, R8 ;  /* 0x0000008a1c08723c */ /* 0x040fe20000001808 */
[----:B------:R-:W-:Y:S03]  /*6f50*/  @UP3 UIADD3 UR8, UP1, UR8, -0x100, URZ ;  /* 0xffffff0008083890 */ /* 0x000fe6000ff3e03f */
[----:B------:R-:W-:Y:S01]  /*6f60*/  @P0 IADD3.X R137, R147, UR7, RZ, P2, !PT ;  /* 0x0000000793890c10 */ /* 0x000fe200097fe4ff */
[----:B------:R-:W-:Y:S01]  /*6f70*/  IMAD R0, R0, c[0x0][0x1c0], RZ ;  /* 0x0000700000007a24 */ /* 0x000fe200078e02ff */
[----:B------:R-:W-:Y:S01]  /*6f80*/  @UP3 UIADD3.X UR7, UR7, -0x1, URZ, UP1, !UPT ;  /* 0xffffffff07073890 */ /* 0x000fe20008ffe43f */
[----:B------:R-:W-:Y:S01]  /*6f90*/  IMAD.MOV.U32 R147, RZ, RZ, c[0x0][0x22c] ;  /* 0x00008b00ff937624 */ /* 0x000fe200078e00ff */
[C---:B--2---:R-:W-:Y:S01]  /*6fa0*/  HMMA.16816.F32 R12, R28.reuse, R32, R12 ;  /* 0x000000201c0c723c */ /* 0x044fe2000000180c */
[----:B------:R-:W2:Y:S03]  /*6fb0*/  @P0 LDG.E R143, [R136.64+0x20] ;  /* 0x0000200c888f0981 */ /* 0x000ea6000c1e1900 */
[----:B------:R-:W-:Y:S01]  /*6fc0*/  IMAD R0, R0, 0x30, RZ ;  /* 0x0000003000007824 */ /* 0x000fe200078e02ff */
[----:B------:R-:W3:Y:S01]  /*6fd0*/  @P0 LDG.E R144, [R136.64+0xa0] ;  /* 0x0000a00c88900981 */ /* 0x000ee2000c1e1900 */
[----:B------:R-:W-:Y:S02]  /*6fe0*/  IMAD R147, R147, c[0x0][0x1c0], RZ ;  /* 0x0000700093937a24 */ /* 0x000fe400078e02ff */
[C---:B------:R-:W-:Y:S01]  /*6ff0*/  HMMA.16816.F32 R16, R28.reuse, R34, R16 ;  /* 0x000000221c10723c */ /* 0x040fe20000001810 */
[----:B------:R-:W4:Y:S03]  /*7000*/  @P0 LDG.E R145, [R136.64+0x80] ;  /* 0x0000800c88910981 */ /* 0x000f26000c1e1900 */
[----:B------:R-:W-:Y:S01]  /*7010*/  IMAD.MOV.U32 R32, RZ, RZ, R238 ;  /* 0x000000ffff207224 */ /* 0x000fe200078e00ee */
[----:B------:R-:W3:Y:S01]  /*7020*/  @P0 LDG.E R146, [R136.64] ;  /* 0x0000000c88920981 */ /* 0x000ee2000c1e1900 */
[----:B------:R-:W-:Y:S02]  /*7030*/  IMAD.MOV.U32 R33, RZ, RZ, R237 ;  /* 0x000000ffff217224 */ /* 0x000fe400078e00ed */
[C---:B------:R-:W-:Y:S03]  /*7040*/  HMMA.16816.F32 R20, R28.reuse, R132, R20 ;  /* 0x000000841c14723c */ /* 0x040fe60000001814 */
[----:B------:R-:W-:Y:S01]  /*7050*/  RED.E.ADD.F32.FTZ.RN.STRONG.GPU [R32.64], R4 ;  /* 0x000000042000798e */ /* 0x000fe2000c10e78c */
[CC--:B------:R-:W-:Y:S01]  /*7060*/  LEA R34, P1, R142.reuse, R32.reuse, 0x2 ;  /* 0x000000208e227211 */ /* 0x0c0fe200078210ff */
[----:B------:R-:W-:Y:S03]  /*7070*/  IMAD R147, R147, 0x38, RZ ;  /* 0x0000003893937824 */ /* 0x000fe600078e02ff */
[----:B------:R-:W-:Y:S04]  /*7080*/  HMMA.16816.F32 R24, R28, R134, R24 ;  /* 0x000000861c18723c */ /* 0x000fe80000001818 */
[-C--:B------:R-:W-:Y:S05]  /*7090*/  LEA.HI.X.SX32 R35, R142, R33.reuse, 0x2, P1 ;  /* 0x000000218e237211 */ /* 0x080fea00008f16ff */
[----:B------:R-:W-:Y:S04]  /*70a0*/  RED.E.ADD.F32.FTZ.RN.STRONG.GPU [R34.64], R5 ;  /* 0x000000052200798e */ /* 0x000fe8000c10e78c */
[----:B--2---:R1:W-:Y:S04]  /*70b0*/  @P0 STL [R1+0xc], R143 ;  /* 0x00000c8f01000387 */ /* 0x0043e80000100800 */
[----:B------:R-:W2:Y:S04]  /*70c0*/  LDL R139, [R1+0x1c] ;  /* 0x00001c00018b7983 */ /* 0x000ea80000100800 */
[----:B------:R-:W2:Y:S04]  /*70d0*/  LDL R138, [R1+0x24] ;  /* 0x00002400018a7983 */ /* 0x000ea80000100800 */
[----:B---3--:R3:W-:Y:S04]  /*70e0*/  @P0 STL [R1+0x4], R144 ;  /* 0x0000049001000387 */ /* 0x0087e80000100800 */
[----:B----4-:R4:W-:Y:S04]  /*70f0*/  @P0 STL [R1], R145 ;  /* 0x0000009101000387 */ /* 0x0109e80000100800 */
[----:B------:R4:W-:Y:S01]  /*7100*/  @P0 STL [R1+0x8], R146 ;  /* 0x0000089201000387 */ /* 0x0009e20000100800 */
[----:B-1----:R-:W-:Y:S04]  /*7110*/  IMAD.MOV.U32 R143, RZ, RZ, c[0x0][0x22c] ;  /* 0x00008b00ff8f7624 */ /* 0x002fe800078e00ff */
[----:B------:R-:W-:Y:S04]  /*7120*/  IMAD R143, R143, c[0x0][0x1c0], RZ ;  /* 0x000070008f8f7a24 */ /* 0x000fe800078e02ff */
[----:B------:R-:W-:Y:S02]  /*7130*/  IMAD.SHL.U32 R143, R143, 0x10, RZ ;  /* 0x000000108f8f7824 */ /* 0x000fe400078e00ff */
[----:B---3--:R-:W-:Y:S03]  /*7140*/  IMAD.MOV.U32 R144, RZ, RZ, c[0x0][0x22c] ;  /* 0x00008b00ff907624 */ /* 0x008fe600078e00ff */
[CC--:B------:R-:W-:Y:S02]  /*7150*/  LEA R136, P0, R143.reuse, R32.reuse, 0x2 ;  /* 0x000000208f887211 */ /* 0x0c0fe400078010ff */
[C---:B------:R-:W-:Y:S01]  /*7160*/  IADD3 R134, R143.reuse, 0x40, RZ ;  /* 0x000000408f867810 */ /* 0x040fe20007ffe0ff */
[----:B----4-:R-:W-:Y:S01]  /*7170*/  IMAD.MOV.U32 R145, RZ, RZ, c[0x0][0x22c] ;  /* 0x00008b00ff917624 */ /* 0x010fe200078e00ff */
[-C--:B------:R-:W-:Y:S01]  /*7180*/  LEA.HI.X.SX32 R137, R143, R33.reuse, 0x2, P0 ;  /* 0x000000218f897211 */ /* 0x080fe200000f16ff */
[----:B------:R-:W-:Y:S02]  /*7190*/  IMAD R144, R144, c[0x0][0x1c0], RZ ;  /* 0x0000700090907a24 */ /* 0x000fe400078e02ff */
[----:B------:R-:W-:Y:S02]  /*71a0*/  IMAD.MOV.U32 R146, RZ, RZ, c[0x0][0x22c] ;  /* 0x00008b00ff927624 */ /* 0x000fe400078e00ff */
[----:B------:R1:W-:Y:S01]  /*71b0*/  RED.E.ADD.F32.FTZ.RN.STRONG.GPU [R136.64], R6 ;  /* 0x000000068800798e */ /* 0x0003e2000c10e78c */
[----:B------:R-:W-:Y:S02]  /*71c0*/  IMAD R145, R145, c[0x0][0x1c0], RZ ;  /* 0x0000700091917a24 */ /* 0x000fe400078e02ff */
[----:B------:R-:W-:Y:S02]  /*71d0*/  IMAD R146, R146, c[0x0][0x1c0], RZ ;  /* 0x0000700092927a24 */ /* 0x000fe400078e02ff */
[----:B------:R-:W-:Y:S02]  /*71e0*/  IMAD.SHL.U32 R145, R145, 0x20, RZ ;  /* 0x0000002091917824 */ /* 0x000fe400078e00ff */
[----:B------:R-:W-:Y:S02]  /*71f0*/  IMAD R146, R146, 0x18, RZ ;  /* 0x0000001892927824 */ /* 0x000fe400078e02ff */
[----:B------:R-:W-:Y:S01]  /*7200*/  IMAD R144, R144, 0x28, RZ ;  /* 0x0000002890907824 */ /* 0x000fe200078e02ff */
[CC--:B------:R-:W-:Y:S02]  /*7210*/  LEA R30, P0, R145.reuse, R32.reuse, 0x2 ;  /* 0x00000020911e7211 */ /* 0x0c0fe400078010ff */
[-C--:B------:R-:W-:Y:S02]  /*7220*/  LEA R132, P1, R146, R32.reuse, 0x2 ;  /* 0x0000002092847211 */ /* 0x080fe400078210ff */
[-C--:B------:R-:W-:Y:S02]  /*7230*/  LEA R28, P2, R144, R32.reuse, 0x2 ;  /* 0x00000020901c7211 */ /* 0x080fe400078410ff */
[-C--:B------:R-:W-:Y:S01]  /*7240*/  LEA.HI.X.SX32 R133, R146, R33.reuse, 0x2, P1 ;  /* 0x0000002192857211 */ /* 0x080fe200008f16ff */
[----:B------:R-:W-:Y:S01]  /*7250*/  IMAD.MOV.U32 R146, RZ, RZ, c[0x0][0x22c] ;  /* 0x00008b00ff927624 */ /* 0x000fe200078e00ff */
[CC--:B------:R-:W-:Y:S02]  /*7260*/  LEA R4, P1, R0.reuse, R32.reuse, 0x2 ;  /* 0x0000002000047211 */ /* 0x0c0fe400078210ff */
[-C--:B------:R-:W-:Y:S01]  /*7270*/  LEA.HI.X.SX32 R31, R145, R33.reuse, 0x2, P0 ;  /* 0x00000021911f7211 */ /* 0x080fe200000f16ff */
[----:B------:R3:W-:Y:S01]  /*7280*/  RED.E.ADD.F32.FTZ.RN.STRONG.GPU [R132.64], R7 ;  /* 0x000000078400798e */ /* 0x0007e2000c10e78c */
[-C--:B------:R-:W-:Y:S01]  /*7290*/  LEA.HI.X.SX32 R5, R0, R33.reuse, 0x2, P1 ;  /* 0x0000002100057211 */ /* 0x080fe200008f16ff */
[----:B------:R-:W-:Y:S01]  /*72a0*/  IMAD R146, R146, c[0x0][0x1c0], RZ ;  /* 0x0000700092927a24 */ /* 0x000fe200078e02ff */
[-C--:B------:R-:W-:Y:S01]  /*72b0*/  LEA.HI.X.SX32 R29, R144, R33.reuse, 0x2, P2 ;  /* 0x00000021901d7211 */ /* 0x080fe200010f16ff */
[----:B------:R-:W4:Y:S01]  /*72c0*/  LDL R0, [R1+0x20] ;  /* 0x0000200001007983 */ /* 0x000f220000100800 */
[----:B------:R-:W-:Y:S01]  /*72d0*/  IMAD.MOV.U32 R144, RZ, RZ, c[0x0][0x22c] ;  /* 0x00008b00ff907624 */ /* 0x000fe200078e00ff */
[-C--:B-1----:R-:W-:Y:S01]  /*72e0*/  LEA R6, P0, R147, R32.reuse, 0x2 ;  /* 0x0000002093067211 */ /* 0x082fe200078010ff */
[----:B------:R-:W-:Y:S01]  /*72f0*/  IMAD.MOV.U32 R145, RZ, RZ, c[0x0][0x22c] ;  /* 0x00008b00ff917624 */ /* 0x000fe200078e00ff */
[----:B------:R1:W-:Y:S01]  /*7300*/  RED.E.ADD.F32.FTZ.RN.STRONG.GPU [R30.64], R8 ;  /* 0x000000081e00798e */ /* 0x0003e2000c10e78c */
[----:B------:R-:W-:Y:S02]  /*7310*/  IMAD R144, R144, c[0x0][0x1c0], RZ ;  /* 0x0000700090907a24 */ /* 0x000fe400078e02ff */
[----:B------:R-:W-:Y:S01]  /*7320*/  IMAD.SHL.U32 R146, R146, 0x10, RZ ;  /* 0x0000001092927824 */ /* 0x000fe200078e00ff */
[----:B------:R1:W-:Y:S01]  /*7330*/  RED.E.ADD.F32.FTZ.RN.STRONG.GPU [R28.64], R9 ;  /* 0x000000091c00798e */ /* 0x0003e2000c10e78c */
[----:B------:R-:W-:Y:S02]  /*7340*/  IMAD.SHL.U32 R144, R144, 0x10, RZ ;  /* 0x0000001090907824 */ /* 0x000fe400078e00ff */
[----:B------:R-:W-:Y:S01]  /*7350*/  IMAD R145, R145, c[0x0][0x1c0], RZ ;  /* 0x0000700091917a24 */ /* 0x000fe200078e02ff */
[----:B------:R1:W-:Y:S01]  /*7360*/  RED.E.ADD.F32.FTZ.RN.STRONG.GPU [R4.64], R10 ;  /* 0x0000000a0400798e */ /* 0x0003e2000c10e78c */
[----:B------:R-:W-:Y:S02]  /*7370*/  IADD3 R141, R146, 0x20, RZ ;  /* 0x00000020928d7810 */ /* 0x000fe40007ffe0ff */
[----:B------:R-:W-:Y:S01]  /*7380*/  IADD3 R140, R144, 0x20, RZ ;  /* 0x00000020908c7810 */ /* 0x000fe20007ffe0ff */
[----:B------:R-:W-:Y:S01]  /*7390*/  IMAD.SHL.U32 R145, R145, 0x8, RZ ;  /* 0x0000000891917824 */ /* 0x000fe200078e00ff */
[----:B------:R-:W-:Y:S03]  /*73a0*/  IADD3 R144, R146, 0x20, RZ ;  /* 0x0000002092907810 */ /* 0x000fe60007ffe0ff */
[C---:B------:R-:W-:Y:S02]  /*73b0*/  IMAD.IADD R141, R145.reuse, 0x1, R141 ;  /* 0x00000001918d7824 */ /* 0x040fe400078e028d */
[----:B------:R-:W-:Y:S01]  /*73c0*/  IMAD.IADD R144, R145, 0x1, R144 ;  /* 0x0000000191907824 */ /* 0x000fe200078e0290 */
[----:B---3--:R-:W3:Y:S01]  /*73d0*/  LDL R132, [R1+0x18] ;  /* 0x0000180001847983 */ /* 0x008ee20000100800 */
[-C--:B------:R-:W-:Y:S01]  /*73e0*/  LEA.HI.X.SX32 R7, R147, R33.reuse, 0x2, P0 ;  /* 0x0000002193077211 */ /* 0x080fe200000f16ff */
[----:B------:R-:W-:Y:S01]  /*73f0*/  IMAD.IADD R141, R145, 0x1, R141 ;  /* 0x00000001918d7824 */ /* 0x000fe200078e028d */
[C---:B------:R-:W-:Y:S03]  /*7400*/  IADD3 R133, R143.reuse, 0x40, RZ ;  /* 0x000000408f857810 */ /* 0x040fe60007ffe0ff */
[----:B------:R1:W-:Y:S02]  /*7410*/  RED.E.ADD.F32.FTZ.RN.STRONG.GPU [R6.64], R11 ;  /* 0x0000000b0600798e */ /* 0x0003e4000c10e78c */
[C---:B-1----:R-:W-:Y:S01]  /*7420*/  IADD3 R30, R143.reuse, 0x40, RZ ;  /* 0x000000408f1e7810 */ /* 0x042fe20007ffe0ff */
[----:B------:R-:W-:Y:S01]  /*7430*/  IMAD.IADD R133, R142, 0x1, R133 ;  /* 0x000000018e857824 */ /* 0x000fe200078e0285 */
[----:B------:R1:W-:Y:S01]  /*7440*/  RED.E.ADD.F32.FTZ.RN.STRONG.GPU [R32.64+0x80], R12 ;  /* 0x0000800c2000798e */ /* 0x0003e2000c10e78c */
[----:B------:R-:W-:Y:S02]  /*7450*/  IADD3 R31, R143, 0x40, RZ ;  /* 0x000000408f1f7810 */ /* 0x000fe40007ffe0ff */
[-C--:B------:R-:W-:Y:S01]  /*7460*/  LEA R28, P1, R144, R32.reuse, 0x2 ;  /* 0x00000020901c7211 */ /* 0x080fe200078210ff */
[----:B------:R1:W-:Y:S01]  /*7470*/  RED.E.ADD.F32.FTZ.RN.STRONG.GPU [R34.64+0x80], R13 ;  /* 0x0000800d2200798e */ /* 0x0003e2000c10e78c */
[----:B------:R-:W-:Y:S01]  /*7480*/  IMAD.IADD R30, R142, 0x1, R30 ;  /* 0x000000018e1e7824 */ /* 0x000fe200078e021e */
[-C--:B------:R-:W-:Y:S01]  /*7490*/  LEA R4, P0, R140, R32.reuse, 0x2 ;  /* 0x000000208c047211 */ /* 0x080fe200078010ff */
[----:B------:R-:W-:Y:S01]  /*74a0*/  IMAD.IADD R31, R142, 0x1, R31 ;  /* 0x000000018e1f7824 */ /* 0x000fe200078e021f */
[-C--:B------:R-:W-:Y:S01]  /*74b0*/  LEA.HI.X.SX32 R29, R144, R33.reuse, 0x2, P1 ;  /* 0x00000021901d7211 */ /* 0x080fe200008f16ff */
[----:B------:R-:W-:Y:S01]  /*74c0*/  IMAD.IADD R133, R142, 0x1, R133 ;  /* 0x000000018e857824 */ /* 0x000fe200078e0285 */
[-C--:B------:R-:W-:Y:S01]  /*74d0*/  LEA.HI.X.SX32 R5, R140, R33.reuse, 0x2, P0 ;  /* 0x000000218c057211 */ /* 0x080fe200000f16ff */
[----:B------:R-:W-:Y:S01]  /*74e0*/  IMAD.IADD R30, R142, 0x1, R30 ;  /* 0x000000018e1e7824 */ /* 0x000fe200078e021e */
[----:B------:R-:W-:Y:S01]  /*74f0*/  IADD3 R140, R146, 0x20, RZ ;  /* 0x00000020928c7810 */ /* 0x000fe20007ffe0ff */
[----:B------:R-:W-:Y:S01]  /*7500*/  IMAD.IADD R133, R142, 0x1, R133 ;  /* 0x000000018e857824 */ /* 0x000fe200078e0285 */
[-C--:B------:R-:W-:Y:S01]  /*7510*/  LEA R10, P0, R141, R32.reuse, 0x2 ;  /* 0x000000208d0a7211 */ /* 0x080fe200078010ff */
[----:B------:R1:W-:Y:S02]  /*7520*/  RED.E.ADD.F32.FTZ.RN.STRONG.GPU [R4.64], R14 ;  /* 0x0000000e0400798e */ /* 0x0003e4000c10e78c */
[C---:B------:R-:W-:Y:S02]  /*7530*/  IMAD.IADD R140, R145.reuse, 0x1, R140 ;  /* 0x00000001918c7824 */ /* 0x040fe400078e028c */
[----:B------:R1:W-:Y:S02]  /*7540*/  RED.E.ADD.F32.FTZ.RN.STRONG.GPU [R28.64], R15 ;  /* 0x0000000f1c00798e */ /* 0x0003e4000c10e78c */
[----:B------:R-:W-:Y:S01]  /*7550*/  IMAD.IADD R140, R145, 0x1, R140 ;  /* 0x00000001918c7824 */ /* 0x000fe200078e028c */
[-C--:B------:R-:W-:Y:S03]  /*7560*/  LEA.HI.X.SX32 R11, R141, R33.reuse, 0x2, P0 ;  /* 0x000000218d0b7211 */ /* 0x080fe600000f16ff */
[----:B------:R-:W-:Y:S01]  /*7570*/  IMAD.IADD R140, R145, 0x1, R140 ;  /* 0x00000001918c7824 */ /* 0x000fe200078e028c */
[CC--:B-1----:R-:W-:Y:S01]  /*7580*/  LEA R12, P4, R31.reuse, R32.reuse, 0x2 ;  /* 0x000000201f0c7211 */ /* 0x0c2fe200078810ff */
[----:B------:R1:W-:Y:S03]  /*7590*/  RED.E.ADD.F32.FTZ.RN.STRONG.GPU [R10.64], R16 ;  /* 0x000000100a00798e */ /* 0x0003e6000c10e78c */
[CC--:B------:R-:W-:Y:S02]  /*75a0*/  LEA R8, P2, R140.reuse, R32.reuse, 0x2 ;  /* 0x000000208c087211 */ /* 0x0c0fe400078410ff */
[-C--:B------:R-:W-:Y:S02]  /*75b0*/  LEA.HI.X.SX32 R13, R31, R33.reuse, 0x2, P4 ;  /* 0x000000211f0d7211 */ /* 0x080fe400020f16ff */
[-C--:B------:R-:W-:Y:S02]  /*75c0*/  LEA.HI.X.SX32 R9, R140, R33.reuse, 0x2, P2 ;  /* 0x000000218c097211 */ /* 0x080fe400010f16ff */
[----:B------:R-:W-:Y:S04]  /*75d0*/  LDSM.16.MT88.4 R140, [R3+0x1c00] ;  /* 0x001c0000038c783b */ /* 0x000fe80000004200 */
[----:B------:R1:W-:Y:S01]  /*75e0*/  RED.E.ADD.F32.FTZ.RN.STRONG.GPU [R8.64], R17 ;  /* 0x000000110800798e */ /* 0x0003e2000c10e78c */
[CC--:B------:R-:W-:Y:S04]  /*75f0*/  LEA R14, P5, R134.reuse, R32.reuse, 0x2 ;  /* 0x00000020860e7211 */ /* 0x0c0fe800078a10ff */
[-C--:B------:R-:W-:Y:S02]  /*7600*/  LEA.HI.X.SX32 R15, R134, R33.reuse, 0x2, P5 ;  /* 0x00000021860f7211 */ /* 0x080fe400028f16ff */
[CC--:B-1----:R-:W-:Y:S04]  /*7610*/  LEA R10, P3, R30.reuse, R32.reuse, 0x2 ;  /* 0x000000201e0a7211 */ /* 0x0c2fe800078610ff */
[-C--:B------:R-:W-:Y:S02]  /*7620*/  LEA.HI.X.SX32 R11, R30, R33.reuse, 0x2, P3 ;  /* 0x000000211e0b7211 */ /* 0x080fe400018f16ff */
[----:B------:R-:W-:Y:S01]  /*7630*/  LDSM.16.MT88.4 R28, [R3+0x2000] ;  /* 0x00200000031c783b */ /* 0x000fe20000004200 */
[CC--:B------:R-:W-:Y:S04]  /*7640*/  LEA R8, P2, R133.reuse, R32.reuse, 0x2 ;  /* 0x0000002085087211 */ /* 0x0c0fe800078410ff */
[-C--:B------:R-:W-:Y:S02]  /*7650*/  LEA.HI.X.SX32 R9, R133, R33.reuse, 0x2, P2 ;  /* 0x0000002185097211 */ /* 0x080fe400010f16ff */
[CC--:B--2---:R-:W-:Y:S02]  /*7660*/  LEA R6, P1, R139.reuse, R32.reuse, 0x2 ;  /* 0x000000208b067211 */ /* 0x0c4fe400078210ff */
[CC--:B------:R-:W-:Y:S02]  /*7670*/  LEA R4, P0, R138.reuse, R32.reuse, 0x2 ;  /* 0x000000208a047211 */ /* 0x0c0fe400078010ff */
[-C--:B------:R-:W-:Y:S02]  /*7680*/  LEA.HI.X.SX32 R7, R139, R33.reuse, 0x2, P1 ;  /* 0x000000218b077211 */ /* 0x080fe400008f16ff */
[-C--:B------:R-:W-:Y:S02]  /*7690*/  LEA.HI.X.SX32 R5, R138, R33.reuse, 0x2, P0 ;  /* 0x000000218a057211 */ /* 0x080fe400000f16ff */
[----:B------:R-:W-:Y:S04]  /*76a0*/  LDSM.16.MT88.4 R136, [R2+0x12800] ;  /* 0x012800000288783b */ /* 0x000fe80000004200 */
[----:B------:R-:W-:Y:S04]  /*76b0*/  RED.E.ADD.F32.FTZ.RN.STRONG.GPU [R6.64], R18 ;  /* 0x000000120600798e */ /* 0x000fe8000c10e78c */
[----:B------:R4:W-:Y:S04]  /*76c0*/  RED.E.ADD.F32.FTZ.RN.STRONG.GPU [R4.64], R19 ;  /* 0x000000130400798e */ /* 0x0009e8000c10e78c */
[----:B------:R-:W-:Y:S04]  /*76d0*/  RED.E.ADD.F32.FTZ.RN.STRONG.GPU [R32.64+0x100], R20 ;  /* 0x000100142000798e */ /* 0x000fe8000c10e78c */
[----:B------:R-:W-:Y:S04]  /*76e0*/  RED.E.ADD.F32.FTZ.RN.STRONG.GPU [R34.64+0x100], R21 ;  /* 0x000100152200798e */ /* 0x000fe8000c10e78c */
[----:B------:R-:W-:Y:S04]  /*76f0*/  RED.E.ADD.F32.FTZ.RN.STRONG.GPU [R14.64], R22 ;  /* 0x000000160e00798e */ /* 0x000fe8000c10e78c */
[----:B------:R-:W-:Y:S04]  /*7700*/  RED.E.ADD.F32.FTZ.RN.STRONG.GPU [R12.64], R23 ;  /* 0x000000170c00798e */ /* 0x000fe8000c10e78c */
[----:B------:R-:W-:Y:S04]  /*7710*/  RED.E.ADD.F32.FTZ.RN.STRONG.GPU [R10.64], R24 ;  /* 0x000000180a00798e */ /* 0x000fe8000c10e78c */
[----:B------:R-:W-:Y:S04]  /*7720*/  RED.E.ADD.F32.FTZ.RN.STRONG.GPU [R8.64], R25 ;  /* 0x000000190800798e */ /* 0x000fe8000c10e78c */
[----:B------:R-:W-:Y:S04]  /*7730*/  LDSM.16.MT88.4 R8, [R3] ;  /* 0x000000000308783b */ /* 0x000fe80000004200 */
[----:B------:R-:W-:Y:S04]  /*7740*/  LDSM.16.MT88.4 R12, [R2+0x11000] ;  /* 0x01100000020c783b */ /* 0x000fe80000004200 */
[----:B------:R-:W-:Y:S04]  /*7750*/  LDSM.16.MT88.4 R16, [R3+0x1000] ;  /* 0x001000000310783b */ /* 0x000fe80000004200 */
[----:B------:R-:W-:Y:S01]  /*7760*/  LDSM.16.MT88.4 R20, [R3+0x400] ;  /* 0x000400000314783b */ /* 0x000fe20000004200 */
[CC--:B----4-:R-:W-:Y:S04]  /*7770*/  LEA R4, P0, R0.reuse, R32.reuse, 0x2 ;  /* 0x0000002000047211 */ /* 0x0d0fe800078010ff */
[-C--:B------:R-:W-:Y:S02]  /*7780*/  LEA.HI.X.SX32 R5, R0, R33.reuse, 0x2, P0 ;  /* 0x0000002100057211 */ /* 0x080fe400000f16ff */
[----:B------:R-:W-:Y:S02]  /*7790*/  PLOP3.LUT P0, PT, PT, PT, UP2, 0x80, 0x0 ;  /* 0x000000000000781c */ /* 0x000fe40003f0f028 */
[C---:B------:R-:W-:Y:S02]  /*77a0*/  IADD3 R0, R3.reuse, -0x3000, RZ ;  /* 0xffffd00003007810 */ /* 0x040fe40007ffe0ff */
[C---:B---3--:R-:W-:Y:S04]  /*77b0*/  LEA R6, P1, R132.reuse, R32, 0x2 ;  /* 0x0000002084067211 */ /* 0x048fe800078210ff */
[----:B------:R-:W-:Y:S02]  /*77c0*/  LEA.HI.X.SX32 R7, R132, R33, 0x2, P1 ;  /* 0x0000002184077211 */ /* 0x000fe400008f16ff */
[----:B------:R-:W-:Y:S01]  /*77d0*/  LDSM.16.MT88.4 R32, [R2+0xf800] ;  /* 0x00f800000220783b */ /* 0x000fe20000004200 */
[----:B------:R-:W-:Y:S01]  /*77e0*/  PLOP3.LUT P1, PT, PT, PT, UP0, 0x80, 0x0 ;  /* 0x000000000000781c */ /* 0x000fe20003f2f008 */
[----:B------:R-:W-:Y:S02]  /*77f0*/  @UP3 UIADD3 UR10, UP0, UR10, -0x100, URZ ;  /* 0xffffff000a0a3890 */ /* 0x000fe4000ff1e03f */
[----:B------:R-:W-:Y:S02]  /*7800*/  RED.E.ADD.F32.FTZ.RN.STRONG.GPU [R6.64], R26 ;  /* 0x0000001a0600798e */ /* 0x000fe4000c10e78c */
[----:B------:R-:W-:Y:S02]  /*7810*/  @UP3 UIADD3.X UR9, UR9, -0x1, URZ, UP0, !UPT ;  /* 0xffffffff09093890 */ /* 0x000fe400087fe43f */
[----:B------:R-:W-:Y:S04]  /*7820*/  RED.E.ADD.F32.FTZ.RN.STRONG.GPU [R4.64], R27 ;  /* 0x0000001b0400798e */ /* 0x000fe8000c10e78c */
[----:B------:R-:W1:Y:S02]  /*7830*/  LDSM.16.MT88.4 R4, [R2+0xf000] ;  /* 0x00f000000204783b */ /* 0x000e640000004200 */
[----:B------:R-:W-:Y:S02]  /*7840*/  @P1 IADD3 R0, R3, 0x3000, RZ ;  /* 0x0000300003001810 */ /* 0x000fe40007ffe0ff */
[----:B------:R-:W2:Y:S04]  /*7850*/  LDSM.16.MT88.4 R132, [R2+0x11800] ;  /* 0x011800000284783b */ /* 0x000ea80000004200 */
[----:B------:R-:W3:Y:S01]  /*7860*/  LDSM.16.MT88.4 R24, [R3+0x1400] ;  /* 0x001400000318783b */ /* 0x000ee20000004200 */
[-C--:B-1----:R-:W-:Y:S08]  /*7870*/  HMMA.16816.F32 R84, R4, R8.reuse, R84 ;  /* 0x000000080454723c */ /* 0x082ff00000001854 */
[C---:B------:R-:W-:Y:S08]  /*7880*/  HMMA.16816.F32 R88, R12.reuse, R8, R88 ;  /* 0x000000080c58723c */ /* 0x040ff00000001858 */
[-C--:B------:R-:W-:Y:S08]  /*7890*/  HMMA.16816.F32 R92, R12, R10.reuse, R92 ;  /* 0x0000000a0c5c723c */ /* 0x080ff0000000185c */
[C---:B------:R-:W-:Y:S01]  /*78a0*/  HMMA.16816.F32 R96, R4.reuse, R10, R96 ;  /* 0x0000000a0460723c */ /* 0x040fe20000001860 */
[----:B------:R-:W1:Y:S07]  /*78b0*/  LDSM.16.MT88.4 R8, [R3+0x2400] ;  /* 0x002400000308783b */ /* 0x000e6e0000004200 */
[-C--:B------:R-:W-:Y:S08]  /*78c0*/  HMMA.16816.F32 R100, R4, R16.reuse, R100 ;  /* 0x000000100464723c */ /* 0x080ff00000001864 */
[C---:B------:R-:W-:Y:S08]  /*78d0*/  HMMA.16816.F32 R104, R12.reuse, R16, R104 ;  /* 0x000000100c68723c */ /* 0x040ff00000001868 */
[-C--:B------:R-:W-:Y:S08]  /*78e0*/  HMMA.16816.F32 R108, R12, R18.reuse, R108 ;  /* 0x000000120c6c723c */ /* 0x080ff0000000186c */
[C---:B------:R-:W-:Y:S01]  /*78f0*/  HMMA.16816.F32 R112, R4.reuse, R18, R112 ;  /* 0x000000120470723c */ /* 0x040fe20000001870 */
[----:B------:R-:W-:Y:S07]  /*7900*/  LDSM.16.MT88.4 R16, [R2+0x12000] ;  /* 0x012000000210783b */ /* 0x000fee0000004200 */
[-C--:B------:R-:W-:Y:S08]  /*7910*/  HMMA.16816.F32 R116, R4, R28.reuse, R116 ;  /* 0x0000001c0474723c */ /* 0x080ff00000001874 */
[C---:B------:R-:W-:Y:S08]  /*7920*/  HMMA.16816.F32 R120, R12.reuse, R28, R120 ;  /* 0x0000001c0c78723c */ /* 0x040ff00000001878 */
[-C--:B------:R-:W-:Y:S01]  /*7930*/  HMMA.16816.F32 R124, R12, R30.reuse, R124 ;  /* 0x0000001e0c7c723c */ /* 0x080fe2000000187c */
[----:B------:R-:W-:Y:S07]  /*7940*/  LDSM.16.MT88.4 R12, [R3+0x800] ;  /* 0x00080000030c783b */ /* 0x000fee0000004200 */
[----:B------:R-:W-:Y:S01]  /*7950*/  HMMA.16816.F32 R128, R4, R30, R128 ;  /* 0x0000001e0480723c */ /* 0x000fe20000001880 */
[----:B------:R-:W4:Y:S04]  /*7960*/  LDSM.16.MT88.4 R4, [R2+0x10000] ;  /* 0x010000000204783b */ /* 0x000f280000004200 */
[----:B------:R-:W1:Y:S03]  /*7970*/  LDSM.16.MT88.4 R28, [R3+0x1800] ;  /* 0x00180000031c783b */ /* 0x000e660000004200 */
[-C--:B------:R-:W-:Y:S08]  /*7980*/  HMMA.16816.F32 R84, R32, R20.reuse, R84 ;  /* 0x000000142054723c */ /* 0x080ff00000001854 */
[C---:B--2---:R-:W-:Y:S08]  /*7990*/  HMMA.16816.F32 R88, R132.reuse, R20, R88 ;  /* 0x000000148458723c */ /* 0x044ff00000001858 */
[-C--:B------:R-:W-:Y:S08]  /*79a0*/  HMMA.16816.F32 R92, R132, R22.reuse, R92 ;  /* 0x00000016845c723c */ /* 0x080ff0000000185c */
[C---:B------:R-:W-:Y:S01]  /*79b0*/  HMMA.16816.F32 R96, R32.reuse, R22, R96 ;  /* 0x000000162060723c */ /* 0x040fe20000001860 */
[----:B------:R-:W2:Y:S07]  /*79c0*/  LDSM.16.MT88.4 R20, [R3+0x2800] ;  /* 0x002800000314783b */ /* 0x000eae0000004200 */
[-C--:B---3--:R-:W-:Y:S08]  /*79d0*/  HMMA.16816.F32 R100, R32, R24.reuse, R100 ;  /* 0x000000182064723c */ /* 0x088ff00000001864 */
[C---:B------:R-:W-:Y:S08]  /*79e0*/  HMMA.16816.F32 R104, R132.reuse, R24, R104 ;  /* 0x000000188468723c */ /* 0x040ff00000001868 */
[-C--:B------:R-:W-:Y:S08]  /*79f0*/  HMMA.16816.F32 R108, R132, R26.reuse, R108 ;  /* 0x0000001a846c723c */ /* 0x080ff0000000186c */
[C---:B------:R-:W-:Y:S01]  /*7a00*/  HMMA.16816.F32 R112, R32.reuse, R26, R112 ;  /* 0x0000001a2070723c */ /* 0x040fe20000001870 */
[----:B------:R-:W-:Y:S07]  /*7a10*/  LDSM.16.MT88.4 R24, [R2+0x10800] ;  /* 0x010800000218783b */ /* 0x000fee0000004200 */
[-C--:B-1----:R-:W-:Y:S08]  /*7a20*/  HMMA.16816.F32 R116, R32, R8.reuse, R116 ;  /* 0x000000082074723c */ /* 0x082ff00000001874 */
[C---:B------:R-:W-:Y:S08]  /*7a30*/  HMMA.16816.F32 R120, R132.reuse, R8, R120 ;  /* 0x000000088478723c */ /* 0x040ff00000001878 */
[-C--:B------:R-:W-:Y:S01]  /*7a40*/  HMMA.16816.F32 R124, R132, R10.reuse, R124 ;  /* 0x0000000a847c723c */ /* 0x080fe2000000187c */
[----:B------:R-:W1:Y:S07]  /*7a50*/  LDSM.16.MT88.4 R132, [R3+0xc00] ;  /* 0x000c00000384783b */ /* 0x000e6e0000004200 */
[----:B------:R-:W-:Y:S01]  /*7a60*/  HMMA.16816.F32 R128, R32, R10, R128 ;  /* 0x0000000a2080723c */ /* 0x000fe20000001880 */
[----:B------:R3:W1:Y:S07]  /*7a70*/  LDSM.16.MT88.4 R8, [R3+0x2c00] ;  /* 0x002c00000308783b */ /* 0x00066e0000004200 */
[-C--:B----4-:R-:W-:Y:S08]  /*7a80*/  HMMA.16816.F32 R84, R4, R12.reuse, R84 ;  /* 0x0000000c0454723c */ /* 0x090ff00000001854 */
[C---:B------:R-:W-:Y:S08]  /*7a90*/  HMMA.16816.F32 R88, R16.reuse, R12, R88 ;  /* 0x0000000c1058723c */ /* 0x040ff00000001858 */
[-C--:B------:R-:W-:Y:S04]  /*7aa0*/  HMMA.16816.F32 R92, R16, R14.reuse, R92 ;  /* 0x0000000e105c723c */ /* 0x080fe8000000185c */
[----:B---3--:R-:W-:Y:S04]  /*7ab0*/  IMAD.MOV.U32 R3, RZ, RZ, R0 ;  /* 0x000000ffff037224 */ /* 0x008fe800078e0000 */
[C---:B------:R-:W-:Y:S08]  /*7ac0*/  HMMA.16816.F32 R96, R4.reuse, R14, R96 ;  /* 0x0000000e0460723c */ /* 0x040ff00000001860 */
[-C--:B------:R-:W-:Y:S08]  /*7ad0*/  HMMA.16816.F32 R100, R4, R28.reuse, R100 ;  /* 0x0000001c0464723c */ /* 0x080ff00000001864 */
[C---:B------:R-:W-:Y:S08]  /*7ae0*/  HMMA.16816.F32 R104, R16.reuse, R28, R104 ;  /* 0x0000001c1068723c */ /* 0x040ff00000001868 */
[-C--:B------:R-:W-:Y:S08]  /*7af0*/  HMMA.16816.F32 R108, R16, R30.reuse, R108 ;  /* 0x0000001e106c723c */ /* 0x080ff0000000186c */
[C---:B------:R-:W-:Y:S08]  /*7b00*/  HMMA.16816.F32 R112, R4.reuse, R30, R112 ;  /* 0x0000001e0470723c */ /* 0x040ff00000001870 */
[-C--:B--2---:R-:W-:Y:S08]  /*7b10*/  HMMA.16816.F32 R116, R4, R20.reuse, R116 ;  /* 0x000000140474723c */ /* 0x084ff00000001874 */
[C---:B------:R-:W-:Y:S08]  /*7b20*/  HMMA.16816.F32 R120, R16.reuse, R20, R120 ;  /* 0x000000141078723c */ /* 0x040ff00000001878 */
[-C--:B------:R-:W-:Y:S08]  /*7b30*/  HMMA.16816.F32 R124, R16, R22.reuse, R124 ;  /* 0x00000016107c723c */ /* 0x080ff0000000187c */
[----:B------:R-:W-:Y:S08]  /*7b40*/  HMMA.16816.F32 R128, R4, R22, R128 ;  /* 0x000000160480723c */ /* 0x000ff00000001880 */
[-C--:B-1----:R-:W-:Y:S08]  /*7b50*/  HMMA.16816.F32 R84, R24, R132.reuse, R84 ;  /* 0x000000841854723c */ /* 0x082ff00000001854 */
        /* <DEDUP_REMOVED lines=11> */
[----:B------:R-:W-:-:S07]  /*7c10*/  @P0 BRA `(.L_x_31) ;  /* 0xffffc74000000947 */ /* 0x000fce000383ffff */
[----:B------:R-:W2:Y:S04]  /*7c20*/  LDL R145, [R1+0x2c] ;  /* 0x00002c0001917983 */ /* 0x000ea80000100800 */
[----:B------:R-:W3:Y:S01]  /*7c30*/  LDL R144, [R1+0x30] ;  /* 0x0000300001907983 */ /* 0x000ee20000100800 */
[----:B------:R-:W-:Y:S01]  /*7c40*/  FMUL.FTZ R84, R84, c[0x0][0x2e0] ;  /* 0x0000b80054547a20 */ /* 0x000fe20000410000 */
[----:B------:R-:W-:Y:S01]  /*7c50*/  F2FP.PACK_AB R36, R37, R36 ;  /* 0x000000242524723e */ /* 0x000fe200000000ff */
[----:B------:R-:W-:Y:S01]  /*7c60*/  FMUL.FTZ R25, R85, c[0x0][0x2e0] ;  /* 0x0000b80055197a20 */ /* 0x000fe20000410000 */
[----:B------:R-:W-:Y:S01]  /*7c70*/  F2FP.PACK_AB R38, R39, R38 ;  /* 0x000000262726723e */ /* 0x000fe200000000ff */
[----:B------:R-:W-:Y:S01]  /*7c80*/  FMUL.FTZ R86, R86, c[0x0][0x2e0] ;  /* 0x0000b80056567a20 */ /* 0x000fe20000410000 */
[----:B------:R-:W-:Y:S01]  /*7c90*/  F2FP.PACK_AB R48, R49, R48 ;  /* 0x000000303130723e */ /* 0x000fe200000000ff */
[----:B------:R-:W-:Y:S01]  /*7ca0*/  FMUL.FTZ R24, R87, c[0x0][0x2e0] ;  /* 0x0000b80057187a20 */ /* 0x000fe20000410000 */
[----:B------:R-:W-:Y:S01]  /*7cb0*/  F2FP.PACK_AB R25, R25, R84 ;  /* 0x000000541919723e */ /* 0x000fe200000000ff */
[----:B------:R-:W-:Y:S01]  /*7cc0*/  BAR.SYNC.DEFER_BLOCKING 0x0 ;  /* 0x0000000000007b1d */ /* 0x000fe20000010000 */
        /* <DEDUP_REMOVED lines=85> */
[----:B------:R-:W-:Y:S01]  /*8220*/  UISETP.NE.AND UP0, UPT, UR26, -0x1, UPT ;  /* 0xffffffff1a00788c */ /* 0x000fe2000bf05270 */
[----:B------:R-:W-:Y:S01]  /*8230*/  FMUL.FTZ R0, R127, c[0x0][0x2e0] ;  /* 0x0000b8007f007a20 */ /* 0x000fe20000410000 */
[----:B------:R-:W-:Y:S01]  /*8240*/  F2FP.PACK_AB R3, R3, R124 ;  /* 0x0000007c0303723e */ /* 0x000fe200000000ff */
[----:B------:R-:W-:-:S03]  /*8250*/  ULDC.64 UR8, c[0x0][0x3a0] ;  /* 0x0000e80000087ab9 */ /* 0x000fc60000000a00 */
[----:B------:R-:W-:Y:S02]  /*8260*/  F2FP.PACK_AB R0, R0, R126 ;  /* 0x0000007e0000723e */ /* 0x000fe400000000ff */
[----:B------:R-:W-:-:S03]  /*8270*/  PLOP3.LUT P0, PT, PT, PT, UP0, 0x80, 0x0 ;  /* 0x000000000000781c */ /* 0x000fc60003f0f008 */
[----:B------:R-:W-:-:S04]  /*8280*/  @UP0 UIADD3 UR6, UR19, UR26, URZ ;  /* 0x0000001a13060290 */ /* 0x000fc8000fffe03f */
[----:B------:R-:W-:-:S04]  /*8290*/  @UP0 UIMAD.WIDE.U32 UR4, UR6, UR8, URZ ;  /* 0x00000008060402a5 */ /* 0x000fc8000f8e003f */
[----:B------:R-:W-:-:S03]  /*82a0*/  @UP0 UIMAD UR15, UR6, UR9, UR5 ;  /* 0x00000009060f02a4 */ /* 0x000fc6000f8e0205 */
[----:B------:R-:W-:Y:S01]  /*82b0*/  @UP0 UMOV UR11, UR4 ;  /* 0x00000004000b0c82 */ /* 0x000fe20008000000 */
[----:B--2---:R1:W-:Y:S04]  /*82c0*/  STS [R145], R25 ;  /* 0x0000001991007388 */ /* 0x0043e80000000800 */
[----:B------:R1:W-:Y:S04]  /*82d0*/  STS [R145+0x200], R24 ;  /* 0x0002001891007388 */ /* 0x0003e80000000800 */
[----:B---3--:R1:W-:Y:S04]  /*82e0*/  STS [R144], R21 ;  /* 0x0000001590007388 */ /* 0x0083e80000000800 */
[----:B------:R1:W-:Y:S04]  /*82f0*/  STS [R144+0x200], R20 ;  /* 0x0002001490007388 */ /* 0x0003e80000000800 */
        /* <DEDUP_REMOVED lines=43> */
[----:B------:R1:W-:Y:S01]  /*85b0*/  STS [R144+0xb200], R78 ;  /* 0x00b2004e90007388 */ /* 0x0003e20000000800 */
        /* <DEDUP_REMOVED lines=13> */
.L_x_32:
        /* <DEDUP_REMOVED lines=18> */
.L_x_33:
[----:B------:R-:W-:Y:S01]  /*87b0*/  BAR.SYNC.DEFER_BLOCKING 0x0 ;  /* 0x0000000000007b1d */ /* 0x000fe20000010000 */
[----:B-1---5:R-:W-:Y:S01]  /*87c0*/  IMAD.SHL.U32 R3, R151, 0x2, RZ ;  /* 0x0000000297037824 */ /* 0x022fe200078e00ff */
[----:B------:R-:W-:Y:S01]  /*87d0*/  USHF.L.U32 UR4, UR18, 0x7, URZ ;  /* 0x0000000712047899 */ /* 0x000fe2000800063f */
[--C-:B------:R-:W-:Y:S01]  /*87e0*/  SHF.R.S32.HI R7, RZ, 0x1f, R250.reuse ;  /* 0x0000001fff077819 */ /* 0x100fe200000114fa */
[----:B------:R-:W-:Y:S02]  /*87f0*/  IMAD.MOV.U32 R6, RZ, RZ, R250 ;  /* 0x000000ffff067224 */ /* 0x000fe400078e00fa */
[----:B------:R-:W1:Y:S01]  /*8800*/  S2R R9, SR_TID.X ;  /* 0x0000000000097919 */ /* 0x000e620000002100 */
[----:B------:R-:W-:Y:S01]  /*8810*/  USHF.R.S32.HI UR8, URZ, 0x1f, UR4 ;  /* 0x0000001f3f087899 */ /* 0x000fe20008011404 */
[----:B------:R-:W-:Y:S01]  /*8820*/  IMAD.U32 R25, RZ, RZ, UR4 ;  /* 0x00000004ff197e24 */ /* 0x000fe2000f8e00ff */
[----:B------:R-:W-:Y:S01]  /*8830*/  ULDC.64 UR6, c[0x0][0x3a0] ;  /* 0x0000e80000067ab9 */ /* 0x000fe20000000a00 */
[----:B------:R-:W-:Y:S01]  /*8840*/  BSSY B0, `(.L_x_34) ;  /* 0x000002e000007945 */ /* 0x000fe20003800000 */
[----:B------:R-:W-:Y:S01]  /*8850*/  UIMAD UR5, UR8, UR6, URZ ;  /* 0x00000006080572a4 */ /* 0x000fe2000f8e023f */
[----:B------:R-:W-:-:S03]  /*8860*/  IMAD.WIDE.U32 R4, R25, c[0x0][0x3a0], R6 ;  /* 0x0000e80019047a25 */ /* 0x000fc600078e0006 */
[----:B------:R-:W-:Y:S02]  /*8870*/  UIMAD UR5, UR4, UR7, UR5 ;  /* 0x00000007040572a4 */ /* 0x000fe4000f8e0205 */
[----:B------:R-:W-:Y:S01]  /*8880*/  IADD3 R4, P0, R4, UR11, RZ ;  /* 0x0000000b04047c10 */ /* 0x000fe2000ff1e0ff */
[----:B------:R-:W-:Y:S02]  /*8890*/  ULDC.64 UR6, c[0x0][0x3b8] ;  /* 0x0000ee0000067ab9 */ /* 0x000fe40000000a00 */
[----:B------:R-:W-:Y:S01]  /*88a0*/  UIMAD UR6, UR58, UR6, URZ ;  /* 0x000000063a0672a4 */ /* 0x000fe2000f8e023f */
[----:B------:R-:W-:Y:S01]  /*88b0*/  IMAD.U32 R8, RZ, RZ, UR5 ;  /* 0x00000005ff087e24 */ /* 0x000fe2000f8e00ff */
[----:B------:R-:W-:Y:S01]  /*88c0*/  UIMAD UR5, UR18, -0x80, UR14 ;  /* 0xffffff80120578a4 */ /* 0x000fe2000f8e020e */
[----:B------:R2:W3:Y:S01]  /*88d0*/  LDS.128 R36, [R3+0xa000] ;  /* 0x00a0000003247984 */ /* 0x0004e20000000c00 */
[----:B------:R-:W-:Y:S02]  /*88e0*/  UIMAD UR6, UR35, UR7, UR6 ;  /* 0x00000007230672a4 */ /* 0x000fe4000f8e0206 */
[----:B------:R-:W-:Y:S01]  /*88f0*/  IADD3.X R5, R5, UR15, R8, P0, !PT ;  /* 0x0000000f05057c10 */ /* 0x000fe200087fe408 */
[----:B------:R-:W-:Y:S01]  /*8900*/  IMAD.U32 R8, RZ, RZ, UR35 ;  /* 0x00000023ff087e24 */ /* 0x000fe2000f8e00ff */
[----:B------:R2:W4:Y:S01]  /*8910*/  LDS.128 R32, [R3+0xc000] ;  /* 0x00c0000003207984 */ /* 0x0005220000000c00 */
[----:B-1----:R-:W-:-:S03]  /*8920*/  SHF.R.S32.HI R0, RZ, 0x1f, R9 ;  /* 0x0000001fff007819 */ /* 0x002fc60000011409 */
[----:B------:R2:W1:Y:S01]  /*8930*/  LDS.128 R28, [R3+0xe000] ;  /* 0x00e00000031c7984 */ /* 0x0004620000000c00 */
[----:B------:R-:W-:Y:S01]  /*8940*/  LEA.HI R0, R0, R9, RZ, 0x2 ;  /* 0x0000000900007211 */ /* 0x000fe200078f10ff */
[----:B------:R-:W-:Y:S02]  /*8950*/  IMAD.WIDE.U32 R8, R8, c[0x0][0x3b8], R4 ;  /* 0x0000ee0008087a25 */ /* 0x000fe400078e0004 */
[----:B------:R2:W1:Y:S01]  /*8960*/  LDS.128 R48, [R3+0xf000] ;  /* 0x00f0000003307984 */ /* 0x0004620000000c00 */
[----:B------:R-:W-:-:S03]  /*8970*/  SHF.R.S32.HI R0, RZ, 0x2, R0 ;  /* 0x00000002ff007819 */ /* 0x000fc60000011400 */
[----:B------:R2:W1:Y:S01]  /*8980*/  LDS.128 R60, [R3+0x10000] ;  /* 0x01000000033c7984 */ /* 0x0004620000000c00 */
[----:B------:R-:W-:Y:S02]  /*8990*/  IADD3 R24, R9, UR6, RZ ;  /* 0x0000000609187c10 */ /* 0x000fe4000fffe0ff */
[----:B------:R-:W-:Y:S01]  /*89a0*/  ISETP.GE.AND P4, PT, R0, UR5, PT ;  /* 0x0000000500007c0c */ /* 0x000fe2000bf86270 */
[----:B------:R2:W1:Y:S01]  /*89b0*/  LDS.128 R44, [R3+0x11000] ;  /* 0x01100000032c7984 */ /* 0x0004620000000c00 */
[----:B------:R-:W-:-:S03]  /*89c0*/  SHF.R.S32.HI R26, RZ, 0x1f, R0 ;  /* 0x0000001fff1a7819 */ /* 0x000fc60000011400 */
[----:B------:R2:W1:Y:S04]  /*89d0*/  LDS.128 R56, [R3+0x12000] ;  /* 0x0120000003387984 */ /* 0x0004680000000c00 */
[----:B------:R2:W1:Y:S04]  /*89e0*/  LDS.128 R40, [R3+0x13000] ;  /* 0x0130000003287984 */ /* 0x0004680000000c00 */
[----:B------:R2:W1:Y:S01]  /*89f0*/  LDS.128 R52, [R3+0x14000] ;  /* 0x0140000003347984 */ /* 0x0004620000000c00 */
[----:B------:R-:W-:Y:S05]  /*8a00*/  @P4 BRA `(.L_x_35) ;  /* 0x0000011000004947 */ /* 0x000fea0003800000 */
[----:B------:R-:W-:Y:S01]  /*8a10*/  ISETP.GE.AND P2, PT, R250, c[0x0][0x220], PT ;  /* 0x00008800fa007a0c */ /* 0x000fe20003f46270 */
[----:B------:R-:W5:Y:S01]  /*8a20*/  LDS.128 R20, [R3+0xb000] ;  /* 0x00b0000003147984 */ /* 0x000f620000000c00 */
[----:B------:R-:W-:Y:S01]  /*8a30*/  MOV R5, R24 ;  /* 0x0000001800057202 */ /* 0x000fe20000000f00 */
[----:B------:R-:W-:Y:S01]  /*8a40*/  IMAD.MOV.U32 R4, RZ, RZ, R8 ;  /* 0x000000ffff047224 */ /* 0x000fe200078e0008 */
[----:B------:R-:W-:Y:S01]  /*8a50*/  ISETP.GE.AND P1, PT, R150, c[0x0][0x220], PT ;  /* 0x0000880096007a0c */ /* 0x000fe20003f26270 */
[----:B------:R-:W-:Y:S01]  /*8a60*/  LDS.128 R12, [R3+0xd000] ;  /* 0x00d00000030c7984 */ /* 0x000fe20000000c00 */
[----:B------:R-:W-:Y:S01]  /*8a70*/  ISETP.GE.AND P0, PT, R149, c[0x0][0x220], PT ;  /* 0x0000880095007a0c */ /* 0x000fe20003f06270 */
[----:B------:R-:W-:-:S05]  /*8a80*/  IMAD.WIDE.U32 R10, R0, c[0x0][0x3a0], R4 ;  /* 0x0000e800000a7a25 */ /* 0x000fca00078e0004 */
[----:B------:R-:W-:Y:S01]  /*8a90*/  LEA R4, P3, R10, c[0x0][0x340], 0x1 ;  /* 0x0000d0000a047a11 */ /* 0x000fe200078608ff */
[----:B------:R2:W4:Y:S02]  /*8aa0*/  @!P2 LDS.128 R16, [R3+0x9000] ;  /* 0x009000000310a984 */ /* 0x0005240000000c00 */
[----:B--2---:R-:W-:-:S04]  /*8ab0*/  IMAD R3, R26, c[0x0][0x3a0], RZ ;  /* 0x0000e8001a037a24 */ /* 0x004fc800078e02ff */
[----:B------:R-:W-:-:S04]  /*8ac0*/  IMAD R3, R0, c[0x0][0x3a4], R3 ;  /* 0x0000e90000037a24 */ /* 0x000fc800078e0203 */
[----:B------:R-:W-:-:S05]  /*8ad0*/  IMAD.IADD R3, R3, 0x1, R11 ;  /* 0x0000000103037824 */ /* 0x000fca00078e020b */
[----:B------:R-:W-:-:S05]  /*8ae0*/  LEA.HI.X R5, R10, c[0x0][0x344], R3, 0x1, P3 ;  /* 0x0000d1000a057a11 */ /* 0x000fca00018f0c03 */
[----:B-----5:R2:W-:Y:S04]  /*8af0*/  @!P1 STG.E.128 [R4.64+0x40], R20 ;  /* 0x0000401404009986 */ /* 0x0205e8000c101d0c */
[----:B----4-:R2:W-:Y:S04]  /*8b00*/  @!P2 STG.E.128 [R4.64], R16 ;  /* 0x000000100400a986 */ /* 0x0105e8000c101d0c */
[----:B------:R2:W-:Y:S02]  /*8b10*/  @!P0 STG.E.128 [R4.64+0x80], R12 ;  /* 0x0000800c04008986 */ /* 0x0005e4000c101d0c */
.L_x_35:
[----:B------:R-:W-:Y:S05]  /*8b20*/  BSYNC B0 ;  /* 0x0000000000007941 */ /* 0x000fea0003800000 */
.L_x_34:
[----:B--2---:R-:W-:Y:S01]  /*8b30*/  IADD3 R3, R0, 0x40, RZ ;  /* 0x0000004000037810 */ /* 0x004fe20007ffe0ff */
[----:B------:R-:W-:Y:S03]  /*8b40*/  BSSY B0, `(.L_x_36) ;  /* 0x0000013000007945 */ /* 0x000fe60003800000 */
[----:B------:R-:W-:-:S13]  /*8b50*/  ISETP.GE.AND P3, PT, R3, UR5, PT ;  /* 0x0000000503007c0c */ /* 0x000fda000bf66270 */
[----:B------:R-:W-:Y:S05]  /*8b60*/  @P3 BRA `(.L_x_37) ;  /* 0x0000010000003947 */ /* 0x000fea0003800000 */
[----:B------:R-:W-:Y:S02]  /*8b70*/  IADD3 R3, P0, R0, 0x40, RZ ;  /* 0x0000004000037810 */ /* 0x000fe40007f1e0ff */
[----:B------:R-:W-:Y:S02]  /*8b80*/  MOV R5, R24 ;  /* 0x0000001800057202 */ /* 0x000fe40000000f00 */
[----:B------:R-:W-:Y:S01]  /*8b90*/  ISETP.GE.AND P2, PT, R250, c[0x0][0x220], PT ;  /* 0x00008800fa007a0c */ /* 0x000fe20003f46270 */
[----:B------:R-:W-:Y:S01]  /*8ba0*/  IMAD.X R4, RZ, RZ, R26, P0 ;  /* 0x000000ffff047224 */ /* 0x000fe200000e061a */
[----:B------:R-:W-:Y:S02]  /*8bb0*/  ISETP.GE.AND P1, PT, R150, c[0x0][0x220], PT ;  /* 0x0000880096007a0c */ /* 0x000fe40003f26270 */
[----:B------:R-:W-:Y:S01]  /*8bc0*/  ISETP.GE.AND P0, PT, R149, c[0x0][0x220], PT ;  /* 0x0000880095007a0c */ /* 0x000fe20003f06270 */
[----:B------:R-:W-:Y:S02]  /*8bd0*/  IMAD R9, R4, c[0x0][0x3a0], RZ ;  /* 0x0000e80004097a24 */ /* 0x000fe400078e02ff */
[----:B------:R-:W-:-:S04]  /*8be0*/  IMAD.MOV.U32 R4, RZ, RZ, R8 ;  /* 0x000000ffff047224 */ /* 0x000fc800078e0008 */
[----:B------:R-:W-:-:S04]  /*8bf0*/  IMAD.WIDE.U32 R10, R3, c[0x0][0x3a0], R4 ;  /* 0x0000e800030a7a25 */ /* 0x000fc800078e0004 */
[----:B------:R-:W-:Y:S01]  /*8c00*/  IMAD R3, R3, c[0x0][0x3a4], R9 ;  /* 0x0000e90003037a24 */ /* 0x000fe200078e0209 */
[----:B------:R-:W-:-:S03]  /*8c10*/  LEA R4, P5, R10, c[0x0][0x340], 0x1 ;  /* 0x0000d0000a047a11 */ /* 0x000fc600078a08ff */
[----:B------:R-:W-:-:S05]  /*8c20*/  IMAD.IADD R3, R3, 0x1, R11 ;  /* 0x0000000103037824 */ /* 0x000fca00078e020b */
[----:B------:R-:W-:-:S05]  /*8c30*/  LEA.HI.X R5, R10, c[0x0][0x344], R3, 0x1, P5 ;  /* 0x0000d1000a057a11 */ /* 0x000fca00028f0c03 */
[----:B---3--:R2:W-:Y:S04]  /*8c40*/  @!P2 STG.E.128 [R4.64], R36 ;  /* 0x000000240400a986 */ /* 0x0085e8000c101d0c */
[----:B----4-:R2:W-:Y:S04]  /*8c50*/  @!P1 STG.E.128 [R4.64+0x40], R32 ;  /* 0x0000402004009986 */ /* 0x0105e8000c101d0c */
[----:B-1----:R2:W-:Y:S02]  /*8c60*/  @!P0 STG.E.128 [R4.64+0x80], R28 ;  /* 0x0000801c04008986 */ /* 0x0025e4000c101d0c */
.L_x_37:
[----:B------:R-:W-:Y:S05]  /*8c70*/  BSYNC B0 ;  /* 0x0000000000007941 */ /* 0x000fea0003800000 */
.L_x_36:
[----:B------:R-:W-:Y:S01]  /*8c80*/  ULDC.64 UR6, c[0x0][0x3a8] ;  /* 0x0000ea0000067ab9 */ /* 0x000fe20000000a00 */
[----:B------:R-:W-:Y:S01]  /*8c90*/  IMAD.WIDE.U32 R6, R25, c[0x0][0x3a8], R6 ;  /* 0x0000ea0019067a25 */ /* 0x000fe200078e0006 */
[----:B------:R-:W-:Y:S01]  /*8ca0*/  UIMAD UR5, UR8, UR6, URZ ;  /* 0x00000006080572a4 */ /* 0x000fe2000f8e023f */
[----:B------:R-:W-:Y:S03]  /*8cb0*/  BSSY B0, `(.L_x_38) ;  /* 0x000001a000007945 */ /* 0x000fe60003800000 */
[----:B------:R-:W-:Y:S01]  /*8cc0*/  UIMAD UR4, UR4, UR7, UR5 ;  /* 0x00000007040472a4 */ /* 0x000fe2000f8e0205 */
[----:B------:R-:W-:-:S05]  /*8cd0*/  IADD3 R6, P0, R6, UR9, RZ ;  /* 0x0000000906067c10 */ /* 0x000fca000ff1e0ff */
[----:B------:R-:W-:Y:S01]  /*8ce0*/  IMAD.U32 R3, RZ, RZ, UR4 ;  /* 0x00000004ff037e24 */ /* 0x000fe2000f8e00ff */
[----:B------:R-:W-:Y:S02]  /*8cf0*/  ULDC.64 UR4, c[0x0][0x3c0] ;  /* 0x0000f00000047ab9 */ /* 0x000fe40000000a00 */
[----:B------:R-:W-:Y:S02]  /*8d00*/  UIMAD UR4, UR58, UR4, URZ ;  /* 0x000000043a0472a4 */ /* 0x000fe4000f8e023f */
[----:B------:R-:W-:Y:S02]  /*8d10*/  IADD3.X R7, R7, UR10, R3, P0, !PT ;  /* 0x0000000a07077c10 */ /* 0x000fe400087fe403 */
[----:B------:R-:W-:Y:S01]  /*8d20*/  MOV R3, UR35 ;  /* 0x0000002300037c02 */ /* 0x000fe20008000f00 */
[----:B------:R-:W-:-:S04]  /*8d30*/  UIMAD UR4, UR35, UR5, UR4 ;  /* 0x00000005230472a4 */ /* 0x000fc8000f8e0204 */
[----:B------:R-:W-:-:S05]  /*8d40*/  IMAD.WIDE.U32 R6, R3, c[0x0][0x3c0], R6 ;  /* 0x0000f00003067a25 */ /* 0x000fca00078e0006 */
[----:B------:R-:W-:Y:S01]  /*8d50*/  IADD3 R3, R7, UR4, RZ ;  /* 0x0000000407037c10 */ /* 0x000fe2000fffe0ff */
[----:B------:R-:W-:Y:S05]  /*8d60*/  @P4 BRA `(.L_x_39) ;  /* 0x000000e000004947 */ /* 0x000fea0003800000 */
[----:B--2---:R-:W-:Y:S01]  /*8d70*/  MOV R5, R3 ;  /* 0x0000000300057202 */ /* 0x004fe20000000f00 */
[----:B------:R-:W-:Y:S01]  /*8d80*/  IMAD.MOV.U32 R4, RZ, RZ, R6 ;  /* 0x000000ffff047224 */ /* 0x000fe200078e0006 */
[----:B------:R-:W-:Y:S01]  /*8d90*/  ISETP.GE.AND P2, PT, R250, c[0x0][0x220], PT ;  /* 0x00008800fa007a0c */ /* 0x000fe20003f46270 */
[----:B------:R-:W-:Y:S01]  /*8da0*/  IMAD R10, R26, c[0x0][0x3a8], RZ ;  /* 0x0000ea001a0a7a24 */ /* 0x000fe200078e02ff */
[----:B------:R-:W-:Y:S01]  /*8db0*/  ISETP.GE.AND P1, PT, R150, c[0x0][0x220], PT ;  /* 0x0000880096007a0c */ /* 0x000fe20003f26270 */
[----:B------:R-:W-:Y:S01]  /*8dc0*/  IMAD.WIDE.U32 R8, R0, c[0x0][0x3a8], R4 ;  /* 0x0000ea0000087a25 */ /* 0x000fe200078e0004 */
[----:B------:R-:W-:-:S03]  /*8dd0*/  ISETP.GE.AND P0, PT, R149, c[0x0][0x220], PT ;  /* 0x0000880095007a0c */ /* 0x000fc60003f06270 */
[----:B------:R-:W-:-:S04]  /*8de0*/  IMAD R4, R0, c[0x0][0x3ac], R10 ;  /* 0x0000eb0000047a24 */ /* 0x000fc800078e020a */
[----:B------:R-:W-:Y:S01]  /*8df0*/  IMAD.IADD R5, R4, 0x1, R9 ;  /* 0x0000000104057824 */ /* 0x000fe200078e0209 */
[----:B------:R-:W-:-:S04]  /*8e00*/  LEA R4, P4, R8, c[0x0][0x348], 0x1 ;  /* 0x0000d20008047a11 */ /* 0x000fc800078808ff */
[----:B------:R-:W-:-:S05]  /*8e10*/  LEA.HI.X R5, R8, c[0x0][0x34c], R5, 0x1, P4 ;  /* 0x0000d30008057a11 */ /* 0x000fca00020f0c05 */
[----:B-1----:R1:W-:Y:S04]  /*8e20*/  @!P2 STG.E.128 [R4.64], R48 ;  /* 0x000000300400a986 */ /* 0x0023e8000c101d0c */
[----:B------:R1:W-:Y:S04]  /*8e30*/  @!P1 STG.E.128 [R4.64+0x40], R44 ;  /* 0x0000402c04009986 */ /* 0x0003e8000c101d0c */
[----:B------:R1:W-:Y:S02]  /*8e40*/  @!P0 STG.E.128 [R4.64+0x80], R40 ;  /* 0x0000802804008986 */ /* 0x0003e4000c101d0c */
.L_x_39:
[----:B------:R-:W-:Y:S05]  /*8e50*/  BSYNC B0 ;  /* 0x0000000000007941 */ /* 0x000fea0003800000 */
.L_x_38:
[----:B------:R-:W-:Y:S05]  /*8e60*/  @P3 BRA `(.L_x_15) ;  /* 0x000000f000003947 */ /* 0x000fea0003800000 */
[----:B------:R-:W-:Y:S01]  /*8e70*/  IADD3 R0, P0, R0, 0x40, RZ ;  /* 0x0000004000007810 */ /* 0x000fe20007f1e0ff */
[----:B------:R-:W-:Y:S01]  /*8e80*/  IMAD.MOV.U32 R7, RZ, RZ, R3 ;  /* 0x000000ffff077224 */ /* 0x000fe200078e0003 */
[----:B------:R-:W-:-:S02]  /*8e90*/  ISETP.GE.AND P2, PT, R250, c[0x0][0x220], PT ;  /* 0x00008800fa007a0c */ /* 0x000fc40003f46270 */
[----:B------:R-:W-:Y:S01]  /*8ea0*/  ISETP.GE.AND P1, PT, R150, c[0x0][0x220], PT ;  /* 0x0000880096007a0c */ /* 0x000fe20003f26270 */
[----:B-12---:R-:W-:Y:S01]  /*8eb0*/  IMAD.X R4, RZ, RZ, R26, P0 ;  /* 0x000000ffff047224 */ /* 0x006fe200000e061a */
[----:B------:R-:W-:Y:S01]  /*8ec0*/  ISETP.GE.AND P0, PT, R149, c[0x0][0x220], PT ;  /* 0x0000880095007a0c */ /* 0x000fe20003f06270 */
[----:B------:R-:W-:-:S04]  /*8ed0*/  IMAD.WIDE.U32 R6, R0, c[0x0][0x3a8], R6 ;  /* 0x0000ea0000067a25 */ /* 0x000fc800078e0006 */
[----:B------:R-:W-:-:S04]  /*8ee0*/  IMAD R4, R4, c[0x0][0x3a8], RZ ;  /* 0x0000ea0004047a24 */ /* 0x000fc800078e02ff */
[----:B------:R-:W-:Y:S01]  /*8ef0*/  IMAD R0, R0, c[0x0][0x3ac], R4 ;  /* 0x0000eb0000007a24 */ /* 0x000fe200078e0204 */
[----:B------:R-:W-:-:S03]  /*8f00*/  LEA R4, P3, R6, c[0x0][0x348], 0x1 ;  /* 0x0000d20006047a11 */ /* 0x000fc600078608ff */
[----:B------:R-:W-:-:S05]  /*8f10*/  IMAD.IADD R0, R0, 0x1, R7 ;  /* 0x0000000100007824 */ /* 0x000fca00078e0207 */
[----:B------:R-:W-:-:S05]  /*8f20*/  LEA.HI.X R5, R6, c[0x0][0x34c], R0, 0x1, P3 ;  /* 0x0000d30006057a11 */ /* 0x000fca00018f0c00 */
[----:B------:R1:W-:Y:S04]  /*8f30*/  @!P2 STG.E.128 [R4.64], R60 ;  /* 0x0000003c0400a986 */ /* 0x0003e8000c101d0c */
[----:B------:R1:W-:Y:S04]  /*8f40*/  @!P1 STG.E.128 [R4.64+0x40], R56 ;  /* 0x0000403804009986 */ /* 0x0003e8000c101d0c */
[----:B------:R1:W-:Y:S02]  /*8f50*/  @!P0 STG.E.128 [R4.64+0x80], R52 ;  /* 0x0000803404008986 */ /* 0x0003e4000c101d0c */
.L_x_15:
[----:B------:R-:W-:Y:S05]  /*8f60*/  BSYNC B1 ;  /* 0x0000000000017941 */ /* 0x000fea0003800000 */
.L_x_1:
[----:B------:R-:W-:Y:S02]  /*8f70*/  ULDC UR5, c[0x0][0x218] ;  /* 0x0000860000057ab9 */ /* 0x000fe40000000800 */
[----:B------:R-:W-:-:S04]  /*8f80*/  UIADD3 UR5, UR5, 0x7f, URZ ;  /* 0x0000007f05057890 */ /* 0x000fc8000fffe03f */
[----:B------:R-:W-:-:S04]  /*8f90*/  USHF.R.S32.HI UR4, URZ, 0x1f, UR5 ;  /* 0x0000001f3f047899 */ /* 0x000fc80008011405 */
[----:B------:R-:W-:-:S03]  /*8fa0*/  ULEA.HI UR4, UR4, UR5, URZ, 0x7 ;  /* 0x0000000504047291 */ /* 0x000fc6000f8f383f */
[----:B------:R-:W-:Y:S02]  /*8fb0*/  ULDC UR5, c[0x0][0xc] ;  /* 0x0000030000057ab9 */ /* 0x000fe40000000800 */
[----:B------:R-:W-:Y:S02]  /*8fc0*/  UIADD3 UR18, UR18, UR5, URZ ;  /* 0x0000000512127290 */ /* 0x000fe4000fffe03f */
[----:B------:R-:W-:-:S04]  /*8fd0*/  USHF.R.S32.HI UR4, URZ, 0x7, UR4 ;  /* 0x000000073f047899 */ /* 0x000fc80008011404 */
[----:B------:R-:W-:-:S06]  /*8fe0*/  UISETP.GE.AND UP0, UPT, UR18, UR4, UPT ;  /* 0x000000041200728c */ /* 0x000fcc000bf06270 */
[----:B------:R-:W-:-:S13]  /*8ff0*/  PLOP3.LUT P0, PT, PT, PT, UP0, 0x80, 0x0 ;  /* 0x000000000000781c */ /* 0x000fda0003f0f008 */
[----:B------:R-:W-:Y:S01]  /*9000*/  @P0 CALL.REL.NOINC `(.L_x_40) ;  /* 0x0000001000000944 */ /* 0x000fe20003c00000 */
[----:B------:R-:W-:Y:S05]  /*9010*/  BRA `(.L_x_41) ;  /* 0xffff7e3000007947 */ /* 0x000fea000383ffff */
.L_x_40:
[----:B------:R-:W-:Y:S05]  /*9020*/  EXIT ;  /* 0x000000000000794d */ /* 0x000fea0003800000 */
.L_x_42:
[----:B------:R-:W-:-:S00]  /*9030*/  BRA `(.L_x_42) ;  /* 0xfffffff000007947 */ /* 0x000fc0000383ffff */
[----:B------:R-:W-:-:S00]  /*9040*/  NOP ;  /* 0x0000000000007918 */ /* 0x000fc00000000000 */
        /* <DEDUP_REMOVED lines=11> */
.L_x_664:


//--------------------- .text._ZN5flash44flash_bwd_dq_dk_dv_loop_seqk_parallel_kernelI23Flash_bwd_kernel_traitsILi96ELi64ELi128ELi8ELi2ELi4ELi4ELb1ELb0EN7cutlass6half_tE19Flash_kernel_traitsILi96ELi64ELi128ELi8ES3_EELb0ELb1ELb0ELb0ELb1ELb1ELb0EEEvNS_16Flash_bwd_paramsE --------------------------
	.section	.text._ZN5flash44flash_bwd_dq_dk_dv_loop_seqk_parallel_kernelI23Flash_bwd_kernel_traitsILi96ELi64ELi128ELi8ELi2ELi4ELi4ELb1ELb0EN7cutlass6half_tE19Flash_kernel_traitsILi96ELi64ELi128ELi8ES3_EELb0ELb1ELb0ELb0ELb1ELb1ELb0EEEvNS_16Flash_bwd_paramsE,"ax",@progbits
	.sectioninfo	@"SHI_REGISTERS=255"
	.align	128
        .global         _ZN5flash44flash_bwd_dq_dk_dv_loop_seqk_parallel_kernelI23Flash_bwd_kernel_traitsILi96ELi64ELi128ELi8ELi2ELi4ELi4ELb1ELb0EN7cutlass6half_tE19Flash_kernel_traitsILi96ELi64ELi128ELi8ES3_EELb0ELb1ELb0ELb0ELb1ELb1ELb0EEEvNS_16Flash_bwd_paramsE
        .type           _ZN5flash44flash_bwd_dq_dk_dv_loop_seqk_parallel_kernelI23Flash_bwd_kernel_traitsILi96ELi64ELi128ELi8ELi2ELi4ELi4ELb1ELb0EN7cutlass6half_tE19Flash_kernel_traitsILi96ELi64ELi128ELi8ES3_EELb0ELb1ELb0ELb0ELb1ELb1ELb0EEEvNS_16Flash_bwd_paramsE,@function
        .size           _ZN5flash44flash_bwd_dq_dk_dv_loop_seqk_parallel_kernelI23Flash_bwd_kernel_traitsILi96ELi64ELi128ELi8ELi2ELi4ELi4ELb1ELb0EN7cutlass6half_tE19Flash_kernel_traitsILi96ELi64ELi128ELi8ES3_EELb0ELb1ELb0ELb0ELb1ELb1ELb0EEEvNS_16Flash_bwd_paramsE,(.L_x_665 - _ZN5flash44flash_bwd_dq_dk_dv_loop_seqk_parallel_kernelI23Flash_bwd_kernel_traitsILi96ELi64ELi128ELi8ELi2ELi4ELi4ELb1ELb0EN7cutlass6half_tE19Flash_kernel_traitsILi96ELi64ELi128ELi8ES3_EELb0ELb1ELb0ELb0ELb1ELb1ELb0EEEvNS_16Flash_bwd_paramsE)
        .other          _ZN5flash44flash_bwd_dq_dk_dv_loop_seqk_parallel_kernelI23Flash_bwd_kernel_traitsILi96ELi64ELi128ELi8ELi2ELi4ELi4ELb1ELb0EN7cutlass6half_tE19Flash_kernel_traitsILi96ELi64ELi128ELi8ES3_EELb0ELb1ELb0ELb0ELb1ELb1ELb0EEEvNS_16Flash_bwd_paramsE,@"STO_CUDA_ENTRY STV_DEFAULT"
_ZN5flash44flash_bwd_dq_dk_dv_loop_seqk_parallel_kernelI23Flash_bwd_kernel_traitsILi96ELi64ELi128ELi8ELi2ELi4ELi4ELb1ELb0EN7cutlass6half_tE19Flash_kernel_traitsILi96ELi64ELi128ELi8ES3_EELb0ELb1ELb0ELb0ELb1ELb1ELb0EEEvNS_16Flash_bwd_paramsE:
.text._ZN5flash44flash_bwd_dq_dk_dv_loop_seqk_parallel_kernelI23Flash_bwd_kernel_traitsILi96ELi64ELi128ELi8ELi2ELi4ELi4ELb1ELb0EN7cutlass6half_tE19Flash_kernel_traitsILi96ELi64ELi128ELi8ES3_EELb0ELb1ELb0ELb0ELb1ELb1ELb0EEEvNS_16Flash_bwd_paramsE:
        /* <DEDUP_REMOVED lines=12> */
[----:B------:R-:W-:Y:S01]  /*00c0*/  IMAD.MOV.U32 R226, RZ, RZ, 0x20 ;  /* 0x00000020ffe27424 */ /* 0x000fe200078e00ff */
[----:B------:R-:W-:Y:S01]  /*00d0*/  ULDC UR30, c[0x0][0x22c] ;  /* 0x00008b00001e7ab9 */ /* 0x000fe20000000800 */
[----:B------:R-:W-:Y:S01]  /*00e0*/  IMAD.MOV.U32 R230, RZ, RZ, -0x10 ;  /* 0xfffffff0ffe67424 */ /* 0x000fe200078e00ff */
[----:B------:R-:W-:Y:S01]  /*00f0*/  ULDC UR17, c[0x0][0x1c0] ;  /* 0x0000700000117ab9 */ /* 0x000fe20000000800 */
[----:B------:R-:W-:Y:S01]  /*0100*/  IMAD.MOV.U32 R223, RZ, RZ, -0x40 ;  /* 0xffffffc0ffdf7424 */ /* 0x000fe200078e00ff */
[----:B------:R-:W-:Y:S02]  /*0110*/  UIMAD UR20, UR30, UR17, URZ ;  /* 0x000000111e1472a4 */ /* 0x000fe4000f8e023f */
[----:B------:R-:W-:Y:S02]  /*0120*/  UMOV UR4, 0x80 ;  /* 0x0000008000047882 */ /* 0x000fe40000000000 */
[----:B------:R-:W-:-:S02]  /*0130*/  ULDC UR5, c[0x0][0x210] ;  /* 0x0000840000057ab9 */ /* 0x000fc40000000800 */
[----:B------:R-:W-:Y:S02]  /*0140*/  ULDC UR22, c[0x0][0x234] ;  /* 0x00008d0000167ab9 */ /* 0x000fe40000000800 */
[----:B------:R-:W-:Y:S02]  /*0150*/  ULDC UR21, c[0x0][0x224] ;  /* 0x0000890000157ab9 */ /* 0x000fe40000000800 */
[----:B------:R-:W-:Y:S02]  /*0160*/  UIMAD UR22, UR4, UR5, UR22 ;  /* 0x00000005041672a4 */ /* 0x000fe4000f8e0216 */
[----:B------:R-:W-:Y:S02]  /*0170*/  UIADD3 UR21, UR4, UR21, URZ ;  /* 0x0000001504157290 */ /* 0x000fe4000fffe03f */
[----:B------:R-:W-:Y:S02]  /*0180*/  USHF.R.S32.HI UR4, URZ, 0x1f, UR30 ;  /* 0x0000001f3f047899 */ /* 0x000fe4000801141e */
[----:B------:R-:W-:Y:S01]  /*0190*/  USHF.L.U32 UR19, UR20, 0x6, URZ ;  /* 0x0000000614137899 */ /* 0x000fe2000800063f */
[----:B-1----:R-:W-:Y:S01]  /*01a0*/  SHF.R.S32.HI R20, RZ, 0x1f, R21 ;  /* 0x0000001fff147819 */ /* 0x002fe20000011415 */
[----:B------:R-:W-:-:S02]  /*01b0*/  UIMAD.WIDE.U32 UR30, UR30, UR17, URZ ;  /* 0x000000111e1e72a5 */ /* 0x000fc4000f8e003f */
[----:B------:R-:W-:Y:S01]  /*01c0*/  ULDC.64 UR34, c[0x0][0x118] ;  /* 0x0000460000227ab9 */ /* 0x000fe20000000a00 */
[CC--:B------:R-:W-:Y:S01]  /*01d0*/  LEA.HI R5, R20.reuse, R21.reuse, RZ, 0x2 ;  /* 0x0000001514057211 */ /* 0x0c0fe200078f10ff */
[----:B------:R-:W-:Y:S01]  /*01e0*/  ULDC UR14, c[0x0][0x1c0] ;  /* 0x00007000000e7ab9 */ /* 0x000fe20000000800 */
[CC--:B------:R-:W-:Y:S01]  /*01f0*/  LEA.HI R11, R20.reuse, R21.reuse, RZ, 0x4 ;  /* 0x00000015140b7211 */ /* 0x0c0fe200078f20ff */
[----:B------:R-:W-:Y:S01]  /*0200*/  ULDC UR13, c[0x0][0x224] ;  /* 0x00008900000d7ab9 */ /* 0x000fe20000000800 */
[--C-:B------:R-:W-:Y:S01]  /*0210*/  SHF.R.S32.HI R7, RZ, 0x2, R5.reuse ;  /* 0x00000002ff077819 */ /* 0x100fe20000011405 */
[----:B------:R-:W-:Y:S01]  /*0220*/  UMOV UR15, 0x4 ;  /* 0x00000004000f7882 */ /* 0x000fe20000000000 */
[----:B------:R-:W-:Y:S01]  /*0230*/  LEA.HI R10, R20, R21, RZ, 0x5 ;  /* 0x00000015140a7211 */ /* 0x000fe200078f28ff */
[----:B------:R-:W-:Y:S01]  /*0240*/  ULDC.64 UR26, c[0x0][0x200] ;  /* 0x00008000001a7ab9 */ /* 0x000fe20000000a00 */
[----:B------:R-:W-:Y:S01]  /*0250*/  SHF.R.S32.HI R0, RZ, 0x1f, R5 ;  /* 0x0000001fff007819 */ /* 0x000fe20000011405 */
[----:B------:R-:W-:Y:S01]  /*0260*/  ULDC.64 UR24, c[0x0][0x3c8] ;  /* 0x0000f20000187ab9 */ /* 0x000fe20000000a00 */
[----:B------:R-:W-:Y:S01]  /*0270*/  SHF.R.S32.HI R8, RZ, 0x4, R11 ;  /* 0x00000004ff087819 */ /* 0x000fe2000001140b */
[----:B------:R-:W-:Y:S01]  /*0280*/  ULDC UR12, c[0x0][0x224] ;  /* 0x00008900000c7ab9 */ /* 0x000fe20000000800 */
[-C--:B------:R-:W-:Y:S01]  /*0290*/  LEA.HI R4, R5, R7.reuse, RZ, 0x1 ;  /* 0x0000000705047211 */ /* 0x080fe200078f08ff */
[----:B------:R-:W-:Y:S01]  /*02a0*/  ULDC UR11, c[0x0][0x22c] ;  /* 0x00008b00000b7ab9 */ /* 0x000fe20000000800 */
[----:B------:R-:W-:Y:S01]  /*02b0*/  LOP3.LUT R3, R10, 0xffffffe0, RZ, 0xc0, !PT ;  /* 0xffffffe00a037812 */ /* 0x000fe200078ec0ff */
[----:B------:R-:W-:Y:S01]  /*02c0*/  ULDC UR10, c[0x0][0x214] ;  /* 0x00008500000a7ab9 */ /* 0x000fe20000000800 */
[----:B------:R-:W-:Y:S01]  /*02d0*/  LEA.HI R0, R0, R7, RZ, 0x3 ;  /* 0x0000000700007211 */ /* 0x000fe200078f18ff */
[----:B------:R-:W-:Y:S01]  /*02e0*/  ULDC UR9, c[0x0][0x2e8] ;  /* 0x0000ba0000097ab9 */ /* 0x000fe20000000800 */
[----:B------:R-:W-:Y:S01]  /*02f0*/  LEA.HI R2, R11, R8, RZ, 0x1 ;  /* 0x000000080b027211 */ /* 0x000fe200078f08ff */
[----:B------:R-:W-:Y:S01]  /*0300*/  IMAD.IADD R3, R21, 0x1, -R3 ;  /* 0x0000000115037824 */ /* 0x000fe200078e0a03 */
[----:B------:R-:W-:Y:S01]  /*0310*/  LOP3.LUT R4, R4, 0x7fffffe, RZ, 0xc0, !PT ;  /* 0x07fffffe04047812 */ /* 0x000fe200078ec0ff */
[----:B------:R-:W-:Y:S01]  /*0320*/  ULDC UR8, c[0x0][0x214] ;  /* 0x0000850000087ab9 */ /* 0x000fe20000000800 */
[----:B------:R-:W-:Y:S01]  /*0330*/  LOP3.LUT R0, R0, 0xfffffff8, RZ, 0xc0, !PT ;  /* 0xfffffff800007812 */ /* 0x000fe200078ec0ff */
[----:B------:R-:W-:Y:S01]  /*0340*/  UIMAD UR17, UR4, UR17, URZ ;  /* 0x00000011041172a4 */ /* 0x000fe2000f8e023f */
[----:B------:R-:W-:Y:S01]  /*0350*/  LOP3.LUT R2, R2, 0xfffffffe, RZ, 0xc0, !PT ;  /* 0xfffffffe02027812 */ /* 0x000fe200078ec0ff */
[C---:B------:R-:W-:Y:S01]  /*0360*/  IMAD.IADD R6, R7.reuse, 0x1, -R4 ;  /* 0x0000000107067824 */ /* 0x040fe200078e0a04 */
[----:B------:R-:W-:Y:S01]  /*0370*/  SHF.R.S32.HI R4, RZ, 0x1f, R3 ;  /* 0x0000001fff047819 */ /* 0x000fe20000011403 */
[----:B------:R-:W-:Y:S01]  /*0380*/  IMAD.IADD R9, R7, 0x1, -R0 ;  /* 0x0000000107097824 */ /* 0x000fe200078e0a00 */
[----:B------:R-:W-:Y:S01]  /*0390*/  SHF.R.S32.HI R0, RZ, 0x5, R10 ;  /* 0x00000005ff007819 */ /* 0x000fe2000001140a */
[----:B------:R-:W-:Y:S01]  /*03a0*/  IMAD.IADD R14, R8, 0x1, -R2 ;  /* 0x00000001080e7824 */ /* 0x000fe200078e0a02 */
[----:B------:R-:W-:Y:S01]  /*03b0*/  SHF.R.S32.HI R2, RZ, 0x1f, R10 ;  /* 0x0000001fff027819 */ /* 0x000fe2000001140a */
[----:B------:R-:W-:Y:S01]  /*03c0*/  USHF.R.S32.HI UR18, URZ, 0x1f, UR19 ;  /* 0x0000001f3f127899 */ /* 0x000fe20008011413 */
[----:B------:R-:W-:Y:S01]  /*03d0*/  LEA.HI R12, R20, R21, RZ, 0x3 ;  /* 0x00000015140c7211 */ /* 0x000fe200078f18ff */
[----:B------:R-:W-:Y:S01]  /*03e0*/  IMAD R8, R0, 0x8, R6 ;  /* 0x0000000800087824 */ /* 0x000fe200078e0206 */
[----:B------:R-:W-:Y:S01]  /*03f0*/  LEA.HI R22, R4, R3, RZ, 0x2 ;  /* 0x0000000304167211 */ /* 0x000fe200078f10ff */
[----:B------:R-:W-:Y:S01]  /*0400*/  UMOV UR16, 0xffffd000 ;  /* 0xffffd00000107882 */ /* 0x000fe20000000000 */
[----:B------:R-:W-:-:S02]  /*0410*/  LEA.HI R3, R10, R0, RZ, 0x1 ;  /* 0x000000000a037211 */ /* 0x000fc400078f08ff */
[----:B------:R-:W-:Y:S02]  /*0420*/  LEA.HI R2, R2, R0, RZ, 0x2 ;  /* 0x0000000002027211 */ /* 0x000fe400078f10ff */
[----:B------:R-:W-:Y:S02]  /*0430*/  SHF.R.S32.HI R7, RZ, 0x3, R12 ;  /* 0x00000003ff077819 */ /* 0x000fe4000001140c */
[----:B------:R-:W-:Y:S02]  /*0440*/  LOP3.LUT R5, R5, 0xfffffffc, RZ, 0xc0, !PT ;  /* 0xfffffffc05057812 */ /* 0x000fe400078ec0ff */
[----:B------:R-:W-:Y:S01]  /*0450*/  LOP3.LUT R4, R3, 0xfffffffe, RZ, 0xc0, !PT ;  /* 0xfffffffe03047812 */ /* 0x000fe200078ec0ff */
[----:B------:R-:W-:Y:S01]  /*0460*/  IMAD.SHL.U32 R3, R7, 0x40, RZ ;  /* 0x0000004007037824 */ /* 0x000fe200078e00ff */
[----:B------:R-:W-:Y:S01]  /*0470*/  LOP3.LUT R2, R2, 0xfffffffc, RZ, 0xc0, !PT ;  /* 0xfffffffc02027812 */ /* 0x000fe200078ec0ff */
[----:B------:R-:W-:Y:S01]  /*0480*/  IMAD.IADD R16, R21, 0x1, -R5 ;  /* 0x0000000115107824 */ /* 0x000fe200078e0a05 */
[----:B------:R-:W-:Y:S01]  /*0490*/  LOP3.LUT P4, RZ, R9, 0x2, RZ, 0xc0, !PT ;  /* 0x0000000209ff7812 */ /* 0x000fe2000788c0ff */
[----:B------:R-:W-:-:S02]  /*04a0*/  IMAD.IADD R227, R0, 0x1, -R4 ;  /* 0x0000000100e37824 */ /* 0x000fc400078e0a04 */
[----:B------:R-:W-:Y:S01]  /*04b0*/  IMAD.IADD R13, R0, 0x1, -R2 ;  /* 0x00000001000d7824 */ /* 0x000fe200078e0a02 */
[----:B------:R-:W-:Y:S01]  /*04c0*/  LOP3.LUT R0, R3, 0xc0, RZ, 0xc0, !PT ;  /* 0x000000c003007812 */ /* 0x000fe200078ec0ff */
[----:B------:R-:W-:Y:S01]  /*04d0*/  IMAD.SHL.U32 R18, R16, 0x8, RZ ;  /* 0x0000000810127824 */ /* 0x000fe200078e00ff */
[----:B------:R-:W-:Y:S02]  /*04e0*/  LOP3.LUT R3, R11, 0xfffffff0, RZ, 0xc0, !PT ;  /* 0xfffffff00b037812 */ /* 0x000fe400078ec0ff */
[----:B------:R-:W-:Y:S02]  /*04f0*/  LOP3.LUT R2, R12, 0xfffffff8, RZ, 0xc0, !PT ;  /* 0xfffffff80c027812 */ /* 0x000fe400078ec0ff */
[----:B------:R-:W-:Y:S01]  /*0500*/  SHF.R.U32.HI R5, RZ, 0x3, R0 ;  /* 0x00000003ff057819 */ /* 0x000fe20000011600 */
[----:B------:R1:W-:Y:S01]  /*0510*/  STL [R1+0x40], R18 ;  /* 0x0000401201007387 */ /* 0x0003e20000100800 */
[----:B------:R-:W-:Y:S01]  /*0520*/  LOP3.LUT R4, R0, 0x18, R18, 0xf8, !PT ;  /* 0x0000001800047812 */ /* 0x000fe200078ef812 */
[C---:B------:R-:W-:Y:S01]  /*0530*/  IMAD.IADD R0, R21.reuse, 0x1, -R3 ;  /* 0x0000000115007824 */ /* 0x040fe200078e0a03 */
[----:B------:R-:W-:Y:S01]  /*0540*/  LEA.HI R3, R20, R21, RZ, 0x6 ;  /* 0x0000001514037211 */ /* 0x000fe200078f30ff */
[----:B------:R-:W-:Y:S01]  /*0550*/  IMAD.IADD R2, R21, 0x1, -R2 ;  /* 0x0000000115027824 */ /* 0x000fe200078e0a02 */
[----:B------:R-:W-:-:S02]  /*0560*/  LOP3.LUT R7, R4, R5, RZ, 0x3c, !PT ;  /* 0x0000000504077212 */ /* 0x000fc400078e3cff */
[----:B------:R-:W-:Y:S02]  /*0570*/  SHF.R.S32.HI R5, RZ, 0x1f, R0 ;  /* 0x0000001fff057819 */ /* 0x000fe40000011400 */
[----:B------:R-:W-:Y:S01]  /*0580*/  SHF.R.S32.HI R10, RZ, 0x6, R3 ;  /* 0x00000006ff0a7819 */ /* 0x000fe20000011403 */
[----:B------:R-:W-:Y:S01]  /*0590*/  IMAD.U32 R15, R8, 0x20, R7 ;  /* 0x00000020080f7824 */ /* 0x000fe200078e0007 */
[----:B------:R-:W-:Y:S02]  /*05a0*/  LEA.HI R6, R2, R2, RZ, 0x1 ;  /* 0x0000000202067211 */ /* 0x000fe400078f08ff */
[-C--:B------:R-:W-:Y:S02]  /*05b0*/  LEA.HI R3, R0, R0.reuse, RZ, 0x1 ;  /* 0x0000000000037211 */ /* 0x080fe400078f08ff */
[----:B------:R-:W-:Y:S01]  /*05c0*/  LEA.HI R11, R5, R0, RZ, 0x3 ;  /* 0x00000000050b7211 */ /* 0x000fe200078f18ff */
[----:B------:R2:W-:Y:S01]  /*05d0*/  STL [R1+0x24], R15 ;  /* 0x0000240f01007387 */ /* 0x0005e20000100800 */
[----:B------:R-:W-:-:S02]  /*05e0*/  LOP3.LUT R4, R6, 0x3fffffe, RZ, 0xc0, !PT ;  /* 0x03fffffe06047812 */ /* 0x000fc400078ec0ff */
[----:B------:R-:W-:Y:S02]  /*05f0*/  LOP3.LUT R8, R3, 0x7fffffe, RZ, 0xc0, !PT ;  /* 0x07fffffe03087812 */ /* 0x000fe400078ec0ff */
[----:B------:R-:W-:Y:S01]  /*0600*/  LOP3.LUT R7, R11, 0xfffffff8, RZ, 0xc0, !PT ;  /* 0xfffffff80b077812 */ /* 0x000fe200078ec0ff */
[C---:B------:R-:W-:Y:S02]  /*0610*/  IMAD.IADD R5, R2.reuse, 0x1, -R4 ;  /* 0x0000000102057824 */ /* 0x040fe400078e0a04 */
[----:B------:R-:W-:Y:S02]  /*0620*/  IMAD.SHL.U32 R2, R2, 0x40, RZ ;  /* 0x0000004002027824 */ /* 0x000fe400078e00ff */
[----:B-1----:R-:W-:Y:S01]  /*0630*/  IMAD.IADD R18, R0, 0x1, -R8 ;  /* 0x0000000100127824 */ /* 0x002fe200078e0a08 */
[----:B------:R-:W-:Y:S01]  /*0640*/  LEA.HI R8, R20, R21, RZ, 0x7 ;  /* 0x0000001514087211 */ /* 0x000fe200078f38ff */
[----:B------:R-:W-:Y:S02]  /*0650*/  IMAD R4, R10, 0x4, R14 ;  /* 0x000000040a047824 */ /* 0x000fe400078e020e */
[----:B------:R-:W-:-:S02]  /*0660*/  IMAD.SHL.U32 R21, R21, 0x2, RZ ;  /* 0x0000000215157824 */ /* 0x000fc400078e00ff */
[----:B------:R-:W-:Y:S01]  /*0670*/  IMAD R19, R4, 0x8, R5 ;  /* 0x0000000804137824 */ /* 0x000fe200078e0205 */
[----:B------:R-:W-:Y:S01]  /*0680*/  SHF.R.S32.HI R4, RZ, 0x1f, R3 ;  /* 0x0000001fff047819 */ /* 0x000fe20000011403 */
[----:B--2---:R-:W-:Y:S01]  /*0690*/  IMAD.IADD R15, R0, 0x1, -R7 ;  /* 0x00000001000f7824 */ /* 0x004fe200078e0a07 */
[----:B------:R-:W-:Y:S02]  /*06a0*/  SHF.R.S32.HI R0, RZ, 0x1, R6 ;  /* 0x00000001ff007819 */ /* 0x000fe40000011406 */
[----:B------:R-:W-:Y:S01]  /*06b0*/  LOP3.LUT R6, R2, 0x1c0, RZ, 0xc0, !PT ;  /* 0x000001c002067812 */ /* 0x000fe200078ec0ff */
[----:B------:R-:W-:Y:S01]  /*06c0*/  IMAD.SHL.U32 R2, R13, 0x10, RZ ;  /* 0x000000100d027824 */ /* 0x000fe200078e00ff */
[C---:B------:R-:W-:Y:S01]  /*06d0*/  LOP3.LUT P6, RZ, R0.reuse, 0x2, RZ, 0xc0, !PT ;  /* 0x0000000200ff7812 */ /* 0x040fe200078cc0ff */
[----:B------:R-:W-:Y:S01]  /*06e0*/  IMAD.SHL.U32 R0, R0, 0x40, RZ ;  /* 0x0000004000007824 */ /* 0x000fe200078e00ff */
[----:B------:R-:W-:Y:S02]  /*06f0*/  SHF.R.S32.HI R7, RZ, 0x1, R3 ;  /* 0x00000001ff077819 */ /* 0x000fe40000011403 */
[----:B------:R-:W-:-:S02]  /*0700*/  LOP3.LUT R3, R9, 0x1, RZ, 0xc0, !PT ;  /* 0x0000000109037812 */ /* 0x000fc400078ec0ff */
[----:B------:R-:W-:Y:S02]  /*0710*/  LOP3.LUT R0, R0, 0xc0, RZ, 0xc0, !PT ;  /* 0x000000c000007812 */ /* 0x000fe400078ec0ff */
[----:B------:R-:W-:Y:S02]  /*0720*/  LOP3.LUT R2, R6, 0x30, R2, 0xf8, !PT ;  /* 0x0000003006027812 */ /* 0x000fe400078ef802 */
[----:B------:R-:W-:Y:S02]  /*0730*/  ISETP.NE.U32.AND P5, PT, R3, 0x1, PT ;  /* 0x000000010300780c */ /* 0x000fe40003fa5070 */
[----:B------:R-:W-:Y:S02]  /*0740*/  LOP3.LUT R5, R0, 0x8, R12, 0xf8, !PT ;  /* 0x0000000800057812 */ /* 0x000fe400078ef80c */
[----:B------:R-:W-:Y:S02]  /*0750*/  SHF.R.U32.HI R3, RZ, 0x3, R0 ;  /* 0x00000003ff037819 */ /* 0x000fe40000011600 */
[----:B------:R-:W-:-:S02]  /*0760*/  LEA.HI R4, R4, R7, RZ, 0x2 ;  /* 0x0000000704047211 */ /* 0x000fc400078f10ff */
[----:B------:R-:W-:Y:S02]  /*0770*/  LOP3.LUT R2, R2, 0x8, R12, 0xf8, !PT ;  /* 0x0000000802027812 */ /* 0x000fe400078ef80c */
[----:B------:R-:W-:Y:S02]  /*0780*/  SHF.R.U32.HI R0, RZ, 0x3, R6 ;  /* 0x00000003ff007819 */ /* 0x000fe40000011606 */
[C---:B------:R-:W-:Y:S02]  /*0790*/  LEA.HI R6, R9.reuse, R9, RZ, 0x1 ;  /* 0x0000000909067211 */ /* 0x040fe400078f08ff */
[----:B------:R-:W-:Y:S02]  /*07a0*/  LOP3.LUT R4, R4, 0xfffffffc, RZ, 0xc0, !PT ;  /* 0xfffffffc04047812 */ /* 0x000fe400078ec0ff */
[----:B------:R-:W-:Y:S01]  /*07b0*/  LOP3.LUT R17, R2, R0, RZ, 0x3c, !PT ;  /* 0x0000000002117212 */ /* 0x000fe200078e3cff */
[----:B------:R-:W-:Y:S01]  /*07c0*/  IMAD.SHL.U32 R2, R9, 0x40, RZ ;  /* 0x0000004009027824 */ /* 0x000fe200078e00ff */
[----:B------:R-:W-:Y:S01]  /*07d0*/  LOP3.LUT R0, R6, 0x3fffffe, RZ, 0xc0, !PT ;  /* 0x03fffffe06007812 */ /* 0x000fe200078ec0ff */
[----:B------:R-:W-:Y:S01]  /*07e0*/  IMAD.IADD R12, R7, 0x1, -R4 ;  /* 0x00000001070c7824 */ /* 0x000fe200078e0a04 */
[----:B------:R-:W-:Y:S01]  /*07f0*/  LOP3.LUT R218, R5, R3, RZ, 0x3c, !PT ;  /* 0x0000000305da7212 */ /* 0x000fe200078e3cff */
[----:B------:R-:W-:Y:S01]  /*0800*/  IMAD.SHL.U32 R5, R16, 0x2, RZ ;  /* 0x0000000210057824 */ /* 0x000fe200078e00ff */
[----:B------:R-:W-:Y:S01]  /*0810*/  LOP3.LUT R2, R2, 0x1c0, RZ, 0xc0, !PT ;  /* 0x000001c002027812 */ /* 0x000fe200078ec0ff */
[----:B------:R-:W-:Y:S01]  /*0820*/  IMAD.IADD R7, R9, 0x1, -R0 ;  /* 0x0000000109077824 */ /* 0x000fe200078e0a00 */
[----:B------:R-:W-:Y:S01]  /*0830*/  SHF.R.S32.HI R3, RZ, 0x3, R11 ;  /* 0x00000003ff037819 */ /* 0x000fe2000001140b */
[----:B------:R-:W-:Y:S01]  /*0840*/  IMAD.SHL.U32 R0, R10, 0x20, RZ ;  /* 0x000000200a007824 */ /* 0x000fe200078e00ff */
[----:B------:R-:W-:Y:S01]  /*0850*/  SEL R217, R226, 0xffffffe0, !P6 ;  /* 0xffffffe0e2d97807 */ /* 0x000fe20007000000 */
[----:B------:R-:W-:Y:S01]  /*0860*/  IMAD.U32 R218, R19, 0x20, R218 ;  /* 0x0000002013da7824 */ /* 0x000fe200078e00da */
[----:B------:R-:W-:Y:S01]  /*0870*/  SEL R230, R230, 0x10, !P5 ;  /* 0x00000010e6e67807 */ /* 0x000fe20006800000 */
[----:B------:R-:W-:Y:S01]  /*0880*/  IMAD R18, R3, 0x8, R18 ;  /* 0x0000000803127824 */ /* 0x000fe200078e0212 */
[----:B------:R-:W-:Y:S01]  /*0890*/  LOP3.LUT R9, R0, 0x6, R21, 0xf8, !PT ;  /* 0x0000000600097812 */ /* 0x000fe200078ef815 */
[C---:B------:R-:W-:Y:S01]  /*08a0*/  IMAD R221, R13.reuse, 0x2, R3 ;  /* 0x000000020ddd7824 */ /* 0x040fe200078e0203 */
[----:B------:R-:W-:Y:S01]  /*08b0*/  LOP3.LUT R4, R2, 0x20, R0, 0xf8, !PT ;  /* 0x0000002002047812 */ /* 0x000fe200078ef800 */
[----:B------:R-:W-:Y:S01]  /*08c0*/  IMAD R0, R13, 0x200, R5 ;  /* 0x000002000d007824 */ /* 0x000fe200078e0205 */
[----:B------:R-:W-:Y:S01]  /*08d0*/  SHF.R.U32.HI R2, RZ, 0x3, R2 ;  /* 0x00000003ff027819 */ /* 0x000fe20000011602 */
[----:B------:R1:W-:Y:S01]  /*08e0*/  STL [R1+0x3c], R9 ;  /* 0x00003c0901007387 */ /* 0x0003e20000100800 */
[----:B------:R-:W-:-:S02]  /*08f0*/  IMAD R217, R218, 0x2, R217 ;  /* 0x00000002dad97824 */ /* 0x000fc400078e02d9 */
[----:B------:R-:W-:Y:S01]  /*0900*/  IMAD R10, R7, 0x20, R0 ;  /* 0x00000020070a7824 */ /* 0x000fe200078e0200 */
[----:B------:R-:W-:Y:S01]  /*0910*/  SHF.R.S32.HI R0, RZ, 0x1, R6 ;  /* 0x00000001ff007819 */ /* 0x000fe20000011406 */
[----:B------:R-:W-:-:S03]  /*0920*/  IMAD.SHL.U32 R218, R218, 0x2, RZ ;  /* 0x00000002dada7824 */ /* 0x000fc600078e00ff */
[C---:B------:R-:W-:Y:S01]  /*0930*/  LOP3.LUT P3, RZ, R0.reuse, 0x2, RZ, 0xc0, !PT ;  /* 0x0000000200ff7812 */ /* 0x040fe2000786c0ff */
[----:B------:R-:W-:-:S03]  /*0940*/  IMAD.SHL.U32 R0, R0, 0x40, RZ ;  /* 0x0000004000007824 */ /* 0x000fc600078e00ff */
[----:B------:R-:W-:Y:S02]  /*0950*/  R2P PR, R15, 0x6 ;  /* 0x000000060f007804 */ /* 0x000fe40000000000 */
[----:B------:R-:W-:Y:S02]  /*0960*/  LOP3.LUT R0, R0, 0xc0, RZ, 0xc0, !PT ;  /* 0x000000c000007812 */ /* 0x000fe400078ec0ff */
[----:B------:R-:W-:Y:S02]  /*0970*/  LOP3.LUT P0, RZ, R12, 0x2, RZ, 0xc0, !PT ;  /* 0x000000020cff7812 */ /* 0x000fe4000780c0ff */
[C---:B------:R-:W-:Y:S02]  /*0980*/  SEL R222, R226.reuse, 0xffffffe0, !P1 ;  /* 0xffffffe0e2de7807 */ /* 0x040fe40004800000 */
[----:B------:R-:W-:Y:S02]  /*0990*/  SEL R223, R223, 0x40, P2 ;  /* 0x00000040dfdf7807 */ /* 0x000fe40001000000 */
[----:B------:R-:W-:-:S02]  /*09a0*/  SEL R226, R226, 0xffffffe0, !P0 ;  /* 0xffffffe0e2e27807 */ /* 0x000fc40004000000 */
[----:B-1----:R-:W-:Y:S01]  /*09b0*/  LOP3.LUT R9, R4, R2, RZ, 0x3c, !PT ;  /* 0x0000000204097212 */ /* 0x002fe200078e3cff */
[----:B------:R-:W-:Y:S01]  /*09c0*/  IMAD.SHL.U32 R4, R14, 0x10, RZ ;  /* 0x000000100e047824 */ /* 0x000fe200078e00ff */
[----:B------:R-:W-:-:S05]  /*09d0*/  SHF.R.S32.HI R2, RZ, 0x7, R8 ;  /* 0x00000007ff027819 */ /* 0x000fca0000011408 */
[C---:B------:R-:W-:Y:S02]  /*09e0*/  IMAD R3, R2.reuse, 0x1000, R5 ;  /* 0x0000100002037824 */ /* 0x040fe400078e0205 */
[----:B------:R-:W-:Y:S02]  /*09f0*/  IMAD.SHL.U32 R2, R2, 0x8, RZ ;  /* 0x0000000802027824 */ /* 0x000fe400078e00ff */
[----:B------:R-:W-:Y:S01]  /*0a00*/  IMAD R5, R227, 0x400, R3 ;  /* 0x00000400e3057824 */ /* 0x000fe200078e0203 */
[----:B------:R-:W-:Y:S02]  /*0a10*/  SHF.R.U32.HI R3, RZ, 0x3, R0 ;  /* 0x00000003ff037819 */ /* 0x000fe40000011600 */
[----:B------:R-:W-:Y:S01]  /*0a20*/  LOP3.LUT R2, R2, 0x8, RZ, 0xc0, !PT ;  /* 0x0000000802027812 */ /* 0x000fe200078ec0ff */
[----:B------:R-:W-:Y:S02]  /*0a30*/  IMAD.IADD R9, R9, 0x1, R5 ;  /* 0x0000000109097824 */ /* 0x000fe400078e0205 */
[----:B------:R-:W-:Y:S01]  /*0a40*/  IMAD.SHL.U32 R5, R14, 0x8, RZ ;  /* 0x000000080e057824 */ /* 0x000fe200078e00ff */
[----:B------:R-:W-:Y:S01]  /*0a50*/  LOP3.LUT R8, R3, R0, R2, 0x1e, !PT ;  /* 0x0000000003087212 */ /* 0x000fe200078e1e02 */
[----:B------:R-:W-:Y:S01]  /*0a60*/  IMAD.SHL.U32 R0, R15, 0x40, RZ ;  /* 0x000000400f007824 */ /* 0x000fe200078e00ff */
[----:B------:R-:W-:Y:S01]  /*0a70*/  LOP3.LUT R7, R2, 0x10, R4, 0xf8, !PT ;  /* 0x0000001002077812 */ /* 0x000fe200078ef804 */
[----:B------:R-:W-:Y:S01]  /*0a80*/  IMAD.SHL.U32 R2, R12, 0x40, RZ ;  /* 0x000000400c027824 */ /* 0x000fe200078e00ff */
[----:B------:R-:W-:Y:S01]  /*0a90*/  LOP3.LUT R5, R5, 0x8, RZ, 0xc0, !PT ;  /* 0x0000000805057812 */ /* 0x000fe200078ec0ff */
[----:B------:R-:W-:Y:S01]  /*0aa0*/  IMAD.IADD R8, R8, 0x1, R10 ;  /* 0x0000000108087824 */ /* 0x000fe200078e020a */
[----:B------:R-:W-:Y:S01]  /*0ab0*/  LOP3.LUT R0, R0, 0x1c0, RZ, 0xc0, !PT ;  /* 0x000001c000007812 */ /* 0x000fe200078ec0ff */
[----:B------:R-:W-:Y:S01]  /*0ac0*/  IMAD.SHL.U32 R233, R9, 0x2, RZ ;  /* 0x0000000209e97824 */ /* 0x000fe200078e00ff */
[----:B------:R-:W-:Y:S01]  /*0ad0*/  LOP3.LUT R2, R2, 0xc0, RZ, 0xc0, !PT ;  /* 0x000000c002027812 */ /* 0x000fe200078ec0ff */
[----:B------:R-:W-:Y:S01]  /*0ae0*/  IMAD R3, R14, 0x200, R17 ;  /* 0x000002000e037824 */ /* 0x000fe200078e0211 */
[----:B------:R-:W-:Y:S01]  /*0af0*/  SHF.R.U32.HI R6, RZ, 0x3, R0 ;  /* 0x00000003ff067819 */ /* 0x000fe20000011600 */
[----:B------:R-:W-:Y:S01]  /*0b00*/  IMAD.IADD R231, R233, 0x1, R230 ;  /* 0x00000001e9e77824 */ /* 0x000fe200078e02e6 */
[----:B------:R-:W-:-:S02]  /*0b10*/  SHF.R.U32.HI R4, RZ, 0x3, R2 ;  /* 0x00000003ff047819 */ /* 0x000fc40000011602 */
[--C-:B------:R-:W-:Y:S01]  /*0b20*/  LOP3.LUT R6, R6, R0, R5.reuse, 0x1e, !PT ;  /* 0x0000000006067212 */ /* 0x100fe200078e1e05 */
[----:B------:R-:W-:Y:S01]  /*0b30*/  IMAD.SHL.U32 R0, R18, 0x20, RZ ;  /* 0x0000002012007824 */ /* 0x000fe200078e00ff */
[C---:B------:R-:W-:Y:S02]  /*0b40*/  LOP3.LUT R5, R4.reuse, R2, R5, 0x1e, !PT ;  /* 0x0000000204057212 */ /* 0x040fe400078e1e05 */
[----:B------:R-:W-:Y:S01]  /*0b50*/  LOP3.LUT R2, R4, R7, R2, 0x1e, !PT ;  /* 0x0000000704027212 */ /* 0x000fe200078e1e02 */
[----:B------:R-:W-:Y:S01]  /*0b60*/  IMAD.U32 R221, R221, 0x200, R6 ;  /* 0x00000200dddd7824 */ /* 0x000fe200078e0006 */
[----:B------:R-:W-:Y:S02]  /*0b70*/  SHF.R.S32.HI R4, RZ, 0x2, R22 ;  /* 0x00000002ff047819 */ /* 0x000fe40000011416 */
[----:B------:R-:W-:Y:S01]  /*0b80*/  IADD3 R232, R233, 0x20, RZ ;  /* 0x00000020e9e87810 */ /* 0x000fe20007ffe0ff */
[----:B------:R-:W-:Y:S01]  /*0b90*/  IMAD.IADD R225, R0, 0x1, R2 ;  /* 0x0000000100e17824 */ /* 0x000fe200078e0202 */
[----:B------:R-:W-:Y:S01]  /*0ba0*/  LEA R221, R221, 0xf000, 0x1 ;  /* 0x0000f000dddd7811 */ /* 0x000fe200078e08ff */
[----:B------:R-:W-:Y:S01]  /*0bb0*/  IMAD R11, R227, 0x10, R4 ;  /* 0x00000010e30b7824 */ /* 0x000fe200078e0204 */
[----:B------:R-:W-:Y:S01]  /*0bc0*/  @P4 IADD3 R232, R233, -0x20, RZ ;  /* 0xffffffe0e9e84810 */ /* 0x000fe20007ffe0ff */
[----:B------:R-:W-:-:S02]  /*0bd0*/  IMAD R227, R227, 0x200, R0 ;  /* 0x00000200e3e37824 */ /* 0x000fc400078e0200 */
[----:B------:R-:W-:Y:S01]  /*0be0*/  IMAD.MOV.U32 R4, RZ, RZ, 0x1 ;  /* 0x00000001ff047424 */ /* 0x000fe200078e00ff */
[----:B------:R-:W-:Y:S01]  /*0bf0*/  IADD3 R0, R11, -0x40, RZ ;  /* 0xffffffc00b007810 */ /* 0x000fe20007ffe0ff */
[----:B------:R-:W-:Y:S01]  /*0c00*/  STL [R1+0x48], R11 ;  /* 0x0000480b01007387 */ /* 0x000fe20000100800 */
[C---:B------:R-:W-:Y:S02]  /*0c10*/  IMAD.IADD R222, R221.reuse, 0x1, R222 ;  /* 0x00000001ddde7824 */ /* 0x040fe400078e02de */
[----:B------:R-:W-:Y:S01]  /*0c20*/  SHF.R.S32.HI R2, RZ, 0x1f, R0 ;  /* 0x0000001fff027819 */ /* 0x000fe20000011400 */
[----:B------:R-:W-:Y:S01]  /*0c30*/  IMAD.IADD R224, R221, 0x1, R223 ;  /* 0x00000001dde07824 */ /* 0x000fe200078e02df */
[----:B------:R-:W-:Y:S01]  /*0c40*/  IADD3 R4, R11, -c[0x0][0x214], R4 ;  /* 0x800085000b047a10 */ /* 0x000fe20007ffe004 */
[----:B------:R-:W-:Y:S01]  /*0c50*/  IMAD.IADD R227, R227, 0x1, R5 ;  /* 0x00000001e3e37824 */ /* 0x000fe200078e0205 */
[C---:B------:R-:W-:Y:S01]  /*0c60*/  SHF.L.U64.HI R2, R0.reuse, 0x2, R2 ;  /* 0x0000000200027819 */ /* 0x040fe20000010202 */
[----:B------:R-:W-:-:S02]  /*0c70*/  IMAD.SHL.U32 R0, R0, 0x4, RZ ;  /* 0x0000000400007824 */ /* 0x000fc400078e00ff */
[----:B------:R1:W-:Y:S01]  /*0c80*/  STL [R1+0x38], R4 ;  /* 0x0000380401007387 */ /* 0x0003e20000100800 */
[----:B------:R-:W-:Y:S02]  /*0c90*/  IMAD.IADD R230, R230, 0x1, R232 ;  /* 0x00000001e6e67824 */ /* 0x000fe400078e02e8 */
[----:B------:R-:W-:Y:S01]  /*0ca0*/  IMAD.IADD R223, R222, 0x1, R223 ;  /* 0x00000001dedf7824 */ /* 0x000fe200078e02df */
[----:B------:R2:W-:Y:S04]  /*0cb0*/  STL [R1+0x34], R2 ;  /* 0x0000340201007387 */ /* 0x0005e80000100800 */
[----:B------:R3:W-:Y:S01]  /*0cc0*/  STL [R1+0x30], R0 ;  /* 0x0000300001007387 */ /* 0x0007e20000100800 */
[----:B-1----:R-:W-:Y:S01]  /*0cd0*/  LEA R4, R8, 0x9000, 0x1 ;  /* 0x0000900008047811 */ /* 0x002fe200078e08ff */
[----:B--2---:R-:W-:-:S04]  /*0ce0*/  IMAD.SHL.U32 R2, R3, 0x2, RZ ;  /* 0x0000000203027824 */ /* 0x004fc800078e00ff */
[----:B------:R1:W-:Y:S01]  /*0cf0*/  STL [R1+0x1c], R4 ;  /* 0x00001c0401007387 */ /* 0x0003e20000100800 */
[C---:B---3--:R-:W-:Y:S02]  /*0d00*/  IADD3 R0, R4.reuse, 0x20, RZ ;  /* 0x0000002004007810 */ /* 0x048fe40007ffe0ff */
[----:B------:R-:W-:-:S05]  /*0d10*/  @P3 IADD3 R0, R4, -0x20, RZ ;  /* 0xffffffe004003810 */ /* 0x000fca0007ffe0ff */
[----:B------:R1:W-:Y:S02]  /*0d20*/  STL [R1+0x20], R0 ;  /* 0x0000200001007387 */ /* 0x0003e40000100800 */
.L_x_51:
[----:B------:R-:W-:Y:S01]  /*0d30*/  ULDC.64 UR4, c[0x0][0x258] ;  /* 0x0000960000047ab9 */ /* 0x000fe20000000a00 */
[----:B------:R-:W-:Y:S01]  /*0d40*/  ISETP.NE.U32.AND P1, PT, RZ, c[0x0][0x250], PT ;  /* 0x00009400ff007a0c */ /* 0x000fe20003f25070 */
[----:B------:R-:W-:Y:S02]  /*0d50*/  UISETP.NE.U32.AND UP1, UPT, URZ, UR4, UPT ;  /* 0x000000043f00728c */ /* 0x000fe4000bf25070 */
[----:B------:R-:W-:Y:S01]  /*0d60*/  ULDC.64 UR6, c[0x0][0x258] ;  /* 0x0000960000067ab9 */ /* 0x000fe20000000a00 */
[----:B------:R-:W-:Y:S01]  /*0d70*/  ISETP.NE.AND.EX P1, PT, RZ, c[0x0][0x254], PT, P1 ;  /* 0x00009500ff007a0c */ /* 0x000fe20003f25310 */
[----:B------:R-:W-:-:S06]  /*0d80*/  UISETP.NE.AND.EX UP1, UPT, URZ, UR5, UPT, UP1 ;  /* 0x000000053f00728c */ /* 0x000fcc000bf25310 */
[----:B------:R-:W-:-:S05]  /*0d90*/  PLOP3.LUT P0, PT, PT, PT, UP1, 0x80, 0x0 ;  /* 0x000000000000781c */ /* 0x000fca0003f0f018 */
[----:B------:R-:W-:Y:S01]  /*0da0*/  @UP1 UMOV UR4, 0x4 ;  /* 0x0000000400041882 */ /* 0x000fe20000000000 */
[----:B-1----:R-:W2:Y:S01]  /*0db0*/  @P1 S2R R7, SR_CTAID.Y ;  /* 0x0000000000071919 */ /* 0x002ea20000002600 */
[----:B------:R-:W-:-:S06]  /*0dc0*/  @P1 IMAD.MOV.U32 R6, RZ, RZ, 0x4 ;  /* 0x00000004ff061424 */ /* 0x000fcc00078e00ff */
[----:B-1----:R-:W1:Y:S01]  /*0dd0*/  @P0 S2R R0, SR_CTAID.Y ;  /* 0x0000000000000919 */ /* 0x002e620000002600 */
[----:B--2---:R-:W-:-:S06]  /*0de0*/  @P1 IMAD.WIDE R6, R7, R6, c[0x0][0x250] ;  /* 0x0000940007061625 */ /* 0x004fcc00078e0206 */
[----:B------:R-:W2:Y:S01]  /*0df0*/  @P1 LDG.E R6, [R6.64] ;  /* 0x0000002206061981 */ /* 0x000ea2000c1e1900 */
[----:B-1----:R-:W1:Y:S02]  /*0e00*/  @P0 R2UR UR5, R0 ;  /* 0x00000000000503c2 */ /* 0x002e6400000e0000 */
[----:B-1----:R-:W-:-:S06]  /*0e10*/  @UP1 UIMAD.WIDE UR4, UR5, UR4, UR6 ;  /* 0x00000004050412a5 */ /* 0x002fcc000f8e0206 */
[----:B------:R-:W-:Y:S02]  /*0e20*/  IMAD.U32 R4, RZ, RZ, UR4 ;  /* 0x00000004ff047e24 */ /* 0x000fe4000f8e00ff */
[----:B------:R-:W-:Y:S01]  /*0e30*/  IMAD.U32 R5, RZ, RZ, UR5 ;  /* 0x00000005ff057e24 */ /* 0x000fe2000f8e00ff */
[----:B------:R-:W-:Y:S02]  /*0e40*/  UMOV UR28, URZ ;  /* 0x0000003f001c7c82 */ /* 0x000fe40008000000 */
[----:B------:R-:W-:Y:S02]  /*0e50*/  ULDC.64 UR4, c[0x0][0x268] ;  /* 0x00009a0000047ab9 */ /* 0x000fe40000000a00 */
[----:B------:R-:W3:Y:S01]  /*0e60*/  @P0 LDG.E R0, [R4.64] ;  /* 0x0000002204000981 */ /* 0x000ee2000c1e1900 */
[----:B------:R-:W-:-:S04]  /*0e70*/  @!UP1 UISETP.NE.U32.AND UP0, UPT, URZ, UR4, UPT ;  /* 0x000000043f00928c */ /* 0x000fc8000bf05070 */
[----:B------:R-:W-:-:S03]  /*0e80*/  @!UP1 UISETP.NE.AND.EX UP0, UPT, URZ, UR5, UPT, UP0 ;  /* 0x000000053f00928c */ /* 0x000fc6000bf05300 */
[----:B------:R-:W-:Y:S02]  /*0e90*/  ULDC.64 UR4, c[0x0][0x218] ;  /* 0x0000860000047ab9 */ /* 0x000fe40000000a00 */
[----:B------:R-:W-:Y:S02]  /*0ea0*/  @!UP1 USEL UR5, URZ, UR5, !UP0 ;  /* 0x000000053f059287 */ /* 0x000fe4000c000000 */
[----:B------:R-:W-:Y:S01]  /*0eb0*/  USHF.L.U32 UR36, UR23, 0x7, URZ ;  /* 0x0000000717247899 */ /* 0x000fe2000800063f */
[----:B--2---:R-:W1:Y:S08]  /*0ec0*/  @P1 R2UR UR28, R6 ;  /* 0x00000000061c13c2 */ /* 0x004e7000000e0000 */
[----:B---3--:R-:W1:Y:S02]  /*0ed0*/  @P0 R2UR UR37, R0 ;  /* 0x00000000002503c2 */ /* 0x008e6400000e0000 */
[----:B-1----:R-:W-:-:S02]  /*0ee0*/  @UP1 UIADD3 UR37, UR37, -UR28, URZ ;  /* 0x8000001c25251290 */ /* 0x002fc4000fffe03f */
[----:B------:R-:W-:-:S04]  /*0ef0*/  @!UP1 UIADD3 UR37, UR5, UR4, -UR28 ;  /* 0x0000000405259290 */ /* 0x000fc8000fffe81c */
[----:B------:R-:W-:-:S06]  /*0f00*/  UISETP.GE.AND UP0, UPT, UR36, UR37, UPT ;  /* 0x000000252400728c */ /* 0x000fcc000bf06270 */
[----:B------:R-:W-:-:S13]  /*0f10*/  PLOP3.LUT P0, PT, PT, PT, UP0, 0x80, 0x0 ;  /* 0x000000000000781c */ /* 0x000fda0003f0f008 */
[----:B------:R-:W-:Y:S05]  /*0f20*/  @P0 BRA `(.L_x_43) ;  /* 0x00005a4000000947 */ /* 0x000fea0003800000 */
[----:B------:R-:W-:Y:S01]  /*0f30*/  IABS R6, c[0x0][0x1c8] ;  /* 0x0000720000067a13 */ /* 0x000fe20000000000 */
[----:B------:R-:W1:Y:S01]  /*0f40*/  S2R R3, SR_CTAID.Z ;  /* 0x0000000000037919 */ /* 0x000e620000002700 */
[----:B------:R-:W2:Y:S01]  /*0f50*/  S2UR UR33, SR_CTAID.Z ;  /* 0x00000000002179c3 */ /* 0x000ea20000002700 */
[----:B------:R-:W-:Y:S01]  /*0f60*/  ULDC UR39, c[0x0][0x1c8] ;  /* 0x0000720000277ab9 */ /* 0x000fe20000000800 */
[----:B------:R-:W3:Y:S01]  /*0f70*/  I2F.RP R4, R6 ;  /* 0x0000000600047306 */ /* 0x000ee20000209400 */
[----:B------:R-:W-:Y:S01]  /*0f80*/  ULDC UR43, c[0x0][0x214] ;  /* 0x00008500002b7ab9 */ /* 0x000fe20000000800 */
[----:B------:R-:W-:Y:S01]  /*0f90*/  ISETP.NE.AND P2, PT, RZ, c[0x0][0x1c8], PT ;  /* 0x00007200ff007a0c */ /* 0x000fe20003f45270 */
[----:B------:R-:W-:Y:S02]  /*0fa0*/  ULDC.U8 UR6, c[0x0][0x328] ;  /* 0x0000ca0000067ab9 */ /* 0x000fe40000000000 */
[----:B------:R-:W-:Y:S01]  /*0fb0*/  UIADD3 UR43, UR43, 0x3f, URZ ;  /* 0x0000003f2b2b7890 */ /* 0x000fe2000fffe03f */
[----:B------:R-:W4:Y:S01]  /*0fc0*/  S2UR UR29, SR_CTAID.Y ;  /* 0x00000000001d79c3 */ /* 0x000f220000002600 */
[----:B------:R-:W-:-:S02]  /*0fd0*/  ULDC.64 UR4, c[0x0][0x240] ;  /* 0x0000900000047ab9 */ /* 0x000fc40000000a00 */
[----:B------:R-:W-:Y:S02]  /*0fe0*/  UISETP.NE.AND UP0, UPT, UR6, URZ, UPT ;  /* 0x0000003f0600728c */ /* 0x000fe4000bf05270 */
[----:B------:R-:W-:Y:S02]  /*0ff0*/  UISETP.NE.U32.AND UP1, UPT, URZ, UR4, UPT ;  /* 0x000000043f00728c */ /* 0x000fe4000bf25070 */
[----:B------:R-:W-:Y:S02]  /*1000*/  USHF.R.S32.HI UR46, URZ, 0x1f, UR43 ;  /* 0x0000001f3f2e7899 */ /* 0x000fe4000801142b */
[----:B------:R-:W-:Y:S01]  /*1010*/  UISETP.NE.AND.EX UP1, UPT, URZ, UR5, UPT, UP1 ;  /* 0x000000053f00728c */ /* 0x000fe2000bf25310 */
[----:B---3--:R-:W3:Y:S01]  /*1020*/  MUFU.RCP R4, R4 ;  /* 0x0000000400047308 */ /* 0x008ee20000001000 */
[----:B------:R-:W-:Y:S02]  /*1030*/  ULEA.HI UR46, UR46, UR43, URZ, 0x6 ;  /* 0x0000002b2e2e7291 */ /* 0x000fe4000f8f303f */
[----:B------:R-:W-:Y:S01]  /*1040*/  ULDC UR4, c[0x0][0x214] ;  /* 0x0000850000047ab9 */ /* 0x000fe20000000800 */
[----:B-1----:R-:W-:Y:S01]  /*1050*/  IABS R3, R3 ;  /* 0x0000000300037213 */ /* 0x002fe20000000000 */
[----:B--2---:R-:W-:-:S02]  /*1060*/  ULOP3.LUT UR39, UR33, UR39, URZ, 0x3c, !UPT ;  /* 0x0000002721277292 */ /* 0x004fc4000f8e3c3f */
[----:B------:R-:W-:Y:S02]  /*1070*/  ULDC UR45, c[0x0][0x22c] ;  /* 0x00008b00002d7ab9 */ /* 0x000fe40000000800 */
[----:B------:R-:W-:Y:S02]  /*1080*/  ULDC UR5, c[0x0][0x1c0] ;  /* 0x0000700000057ab9 */ /* 0x000fe40000000800 */
[----:B------:R-:W-:Y:S01]  /*1090*/  ISETP.LE.AND P1, PT, RZ, UR39, PT ;  /* 0x00000027ff007c0c */ /* 0x000fe2000bf23270 */
[----:B------:R-:W-:Y:S02]  /*10a0*/  ULDC.U8 UR38, c[0x0][0x3d0] ;  /* 0x0000f40000267ab9 */ /* 0x000fe40000000000 */
[----:B----4-:R-:W-:Y:S01]  /*10b0*/  UIMAD.WIDE UR48, UR29, 0x80, URZ ;  /* 0x000000801d3078a5 */ /* 0x010fe2000f8e023f */
[----:B---3--:R-:W-:Y:S01]  /*10c0*/  IADD3 R4, R4, 0xffffffe, RZ ;  /* 0x0ffffffe04047810 */ /* 0x008fe20007ffe0ff */
[----:B------:R-:W-:Y:S01]  /*10d0*/  @UP0 UIMAD UR6, UR29, UR4, URZ ;  /* 0x000000041d0602a4 */ /* 0x000fe2000f8e023f */
[----:B------:R-:W-:Y:S01]  /*10e0*/  ISETP.NE.AND P4, PT, RZ, UR38, PT ;  /* 0x00000026ff007c0c */ /* 0x000fe2000bf85270 */
[----:B------:R-:W-:Y:S01]  /*10f0*/  USEL UR39, UR48, URZ, UP1 ;  /* 0x0000003f30277287 */ /* 0x000fe20008800000 */
[----:B------:R-:W1:Y:S01]  /*1100*/  F2I.FTZ.U32.TRUNC.NTZ R5, R4 ;  /* 0x0000000400057305 */ /* 0x000e62000021f000 */
[----:B------:R-:W-:-:S02]  /*1110*/  ULOP3.LUT UR48, UR46, 0xffffffc0, URZ, 0xc0, !UPT ;  /* 0xffffffc02e307892 */ /* 0x000fc4000f8ec03f */
[----:B------:R-:W-:Y:S02]  /*1120*/  UIMAD UR45, UR33, UR45, URZ ;  /* 0x0000002d212d72a4 */ /* 0x000fe4000f8e023f */
[----:B------:R-:W-:Y:S02]  /*1130*/  @!UP0 UIMAD UR5, UR29, UR5, UR33 ;  /* 0x000000051d0582a4 */ /* 0x000fe4000f8e0221 */
[----:B------:R-:W-:Y:S02]  /*1140*/  UIADD3 UR48, UR48, -0x40, URZ ;  /* 0xffffffc030307890 */ /* 0x000fe4000fffe03f */
[----:B------:R-:W-:Y:S02]  /*1150*/  ULDC UR44, c[0x0][0x234] ;  /* 0x00008d00002c7ab9 */ /* 0x000fe40000000800 */
[----:B------:R-:W-:Y:S02]  /*1160*/  ULDC UR41, c[0x0][0x1c0] ;  /* 0x0000700000297ab9 */ /* 0x000fe40000000800 */
[----:B------:R-:W-:-:S02]  /*1170*/  USEL UR38, UR49, URZ, UP1 ;  /* 0x0000003f31267287 */ /* 0x000fc40008800000 */
[----:B------:R-:W-:Y:S01]  /*1180*/  @UP0 UIMAD UR44, UR33, UR44, UR6 ;  /* 0x0000002c212c02a4 */ /* 0x000fe2000f8e0206 */
[--C-:B-1----:R-:W-:Y:S01]  /*1190*/  IMAD.MOV R0, RZ, RZ, -R5.reuse ;  /* 0x000000ffff007224 */ /* 0x102fe200078e0a05 */
[----:B------:R-:W-:Y:S01]  /*11a0*/  USHF.R.S32.HI UR7, URZ, 0x1f, UR28 ;  /* 0x0000001f3f077899 */ /* 0x000fe2000801141c */
[----:B------:R-:W-:Y:S01]  /*11b0*/  IMAD.MOV.U32 R4, RZ, RZ, RZ ;  /* 0x000000ffff047224 */ /* 0x000fe200078e00ff */
[----:B------:R-:W-:Y:S01]  /*11c0*/  USHF.R.S32.HI UR32, URZ, 0x1f, UR36 ;  /* 0x0000001f3f207899 */ /* 0x000fe20008011424 */
[----:B------:R-:W-:Y:S01]  /*11d0*/  IMAD R0, R0, R6, RZ ;  /* 0x0000000600007224 */ /* 0x000fe200078e02ff */
[----:B------:R-:W-:Y:S02]  /*11e0*/  USHF.R.S32.HI UR47, URZ, 0x1f, UR29 ;  /* 0x0000001f3f2f7899 */ /* 0x000fe4000801141d */
[----:B------:R-:W-:Y:S01]  /*11f0*/  USHF.R.S32.HI UR42, URZ, 0x1f, UR33 ;  /* 0x0000001f3f2a7899 */ /* 0x000fe20008011421 */
[----:B------:R-:W-:Y:S01]  /*1200*/  IMAD.HI.U32 R0, R5, R0, R4 ;  /* 0x0000000005007227 */ /* 0x000fe200078e0004 */
[----:B------:R-:W-:-:S02]  /*1210*/  USHF.R.S32.HI UR41, URZ, 0x1f, UR41 ;  /* 0x0000001f3f297899 */ /* 0x000fc40008011429 */
[----:B------:R-:W-:Y:S01]  /*1220*/  USHF.R.S32.HI UR40, URZ, 0x1f, UR45 ;  /* 0x0000001f3f287899 */ /* 0x000fe2000801142d */
[----:B------:R-:W-:Y:S01]  /*1230*/  IMAD.MOV.U32 R4, RZ, RZ, R3 ;  /* 0x000000ffff047224 */ /* 0x000fe200078e0003 */
[----:B------:R-:W-:Y:S02]  /*1240*/  USHF.R.S32.HI UR46, URZ, 0x6, UR46 ;  /* 0x000000063f2e7899 */ /* 0x000fe4000801142e */
[----:B------:R-:W-:Y:S01]  /*1250*/  @!UP0 UIMAD UR44, UR5, UR4, URZ ;  /* 0x00000004052c82a4 */ /* 0x000fe2000f8e023f */
[----:B------:R-:W-:Y:S01]  /*1260*/  IMAD.HI.U32 R0, R0, R4, RZ ;  /* 0x0000000400007227 */ /* 0x000fe200078e00ff */
[----:B------:R-:W-:-:S03]  /*1270*/  USHF.R.S32.HI UR49, URZ, 0x1f, UR48 ;  /* 0x0000001f3f317899 */ /* 0x000fc60008011430 */
[----:B------:R-:W-:-:S04]  /*1280*/  IMAD.MOV R3, RZ, RZ, -R0 ;  /* 0x000000ffff037224 */ /* 0x000fc800078e0a00 */
[C---:B------:R-:W-:Y:S02]  /*1290*/  IMAD R3, R6.reuse, R3, R4 ;  /* 0x0000000306037224 */ /* 0x040fe400078e0204 */
[----:B------:R-:W1:Y:S03]  /*12a0*/  S2R R4, SR_CTAID.X ;  /* 0x0000000000047919 */ /* 0x000e660000002500 */
[----:B------:R-:W-:-:S13]  /*12b0*/  ISETP.GT.U32.AND P3, PT, R6, R3, PT ;  /* 0x000000030600720c */ /* 0x000fda0003f64070 */
[----:B------:R-:W-:Y:S01]  /*12c0*/  @!P3 IMAD.IADD R3, R3, 0x1, -R6 ;  /* 0x000000010303b824 */ /* 0x000fe200078e0a06 */
[----:B------:R-:W-:-:S04]  /*12d0*/  @!P3 IADD3 R0, R0, 0x1, RZ ;  /* 0x000000010000b810 */ /* 0x000fc80007ffe0ff */
[----:B------:R-:W-:Y:S01]  /*12e0*/  ISETP.GE.U32.AND P0, PT, R3, R6, PT ;  /* 0x000000060300720c */ /* 0x000fe20003f06070 */
[----:B-1----:R-:W-:-:S04]  /*12f0*/  IMAD.WIDE.U32 R20, R4, c[0x0][0x3d8], RZ ;  /* 0x0000f60004147a25 */ /* 0x002fc800078e00ff */
[----:B------:R-:W-:Y:S01]  /*1300*/  IMAD R3, R4, c[0x0][0x3dc], R21 ;  /* 0x0000f70004037a24 */ /* 0x000fe200078e0215 */
[----:B------:R-:W-:-:S04]  /*1310*/  SEL R20, R20, RZ, P4 ;  /* 0x000000ff14147207 */ /* 0x000fc80002000000 */
[----:B------:R-:W-:-:S03]  /*1320*/  SEL R19, R3, RZ, P4 ;  /* 0x000000ff03137207 */ /* 0x000fc60002000000 */
[----:B------:R-:W-:Y:S02]  /*1330*/  @P0 IADD3 R0, R0, 0x1, RZ ;  /* 0x0000000100000810 */ /* 0x000fe40007ffe0ff */
[----:B------:R-:W-:-:S03]  /*1340*/  PLOP3.LUT P0, PT, PT, PT, UP0, 0x80, 0x0 ;  /* 0x000000000000781c */ /* 0x000fc60003f0f008 */
[----:B------:R-:W-:Y:S01]  /*1350*/  @!P1 IMAD.MOV R0, RZ, RZ, -R0 ;  /* 0x000000ffff009224 */ /* 0x000fe200078e0a00 */
[----:B------:R-:W-:-:S04]  /*1360*/  @!P2 LOP3.LUT R0, RZ, c[0x0][0x1c8], RZ, 0x33, !PT ;  /* 0x00007200ff00aa12 */ /* 0x000fc800078e33ff */
[----:B------:R-:W-:-:S05]  /*1370*/  SHF.R.S32.HI R15, RZ, 0x1f, R0 ;  /* 0x0000001fff0f7819 */ /* 0x000fca0000011400 */
[----:B------:R-:W-:Y:S05]  /*1380*/  @!P0 BRA `(.L_x_44) ;  /* 0x0000003000008947 */ /* 0x000fea0003800000 */
[----:B------:R-:W-:-:S04]  /*1390*/  UIMAD UR43, UR21, UR29, URZ ;  /* 0x0000001d152b72a4 */ /* 0x000fc8000f8e023f */
[----:B------:R-:W-:Y:S01]  /*13a0*/  UIMAD UR43, UR22, UR33, UR43 ;  /* 0x00000021162b72a4 */ /* 0x000fe2000f8e022b */
[----:B------:R-:W-:Y:S05]  /*13b0*/  BRA `(.L_x_45) ;  /* 0x0000002000007947 */ /* 0x000fea0003800000 */
.L_x_44:
[----:B------:R-:W-:-:S04]  /*13c0*/  UIMAD UR43, UR29, UR14, UR33 ;  /* 0x0000000e1d2b72a4 */ /* 0x000fc8000f8e0221 */
[----:B------:R-:W-:Y:S02]  /*13d0*/  UIMAD UR43, UR43, UR13, URZ ;  /* 0x0000000d2b2b72a4 */ /* 0x000fe4000f8e023f */
.L_x_45:
[----:B------:R-:W2:Y:S01]  /*13e0*/  LDL.64 R4, [R1+0x40] ;  /* 0x0000400001047983 */ /* 0x000ea20000100a00 */
[----:B------:R-:W-:-:S03]  /*13f0*/  ULDC.64 UR4, c[0x0][0x368] ;  /* 0x0000da0000047ab9 */ /* 0x000fc60000000a00 */
[----:B------:R1:W2:Y:S01]  /*1400*/  LDL.64 R10, [R1+0x40] ;  /* 0x00004000010a7983 */ /* 0x0002a20000100a00 */
[----:B------:R-:W-:Y:S02]  /*1410*/  UIMAD UR4, UR47, UR4, URZ ;  /* 0x000000042f0472a4 */ /* 0x000fe4000f8e023f */
[----:B------:R-:W-:Y:S01]  /*1420*/  UIADD3 UR28, UP0, UR36, UR28, URZ ;  /* 0x0000001c241c7290 */ /* 0x000fe2000ff1e03f */
[----:B------:R-:W3:Y:S01]  /*1430*/  S2R R21, SR_TID.X ;  /* 0x0000000000157919 */ /* 0x000ee20000002100 */
[----:B------:R-:W-:Y:S02]  /*1440*/  UIMAD UR6, UR29, UR5, UR4 ;  /* 0x000000051d0672a4 */ /* 0x000fe4000f8e0204 */
[----:B------:R-:W-:Y:S01]  /*1450*/  UIADD3.X UR32, UR7, UR32, URZ, UP0, !UPT ;  /* 0x0000002007207290 */ /* 0x000fe200087fe43f */
[----:B------:R-:W4:Y:S01]  /*1460*/  S2R R23, SR_CTAID.Y ;  /* 0x0000000000177919 */ /* 0x000f220000002600 */
[----:B------:R-:W-:Y:S01]  /*1470*/  ULDC.64 UR4, c[0x0][0x1a0] ;  /* 0x0000680000047ab9 */ /* 0x000fe20000000a00 */
[----:B------:R-:W-:Y:S01]  /*1480*/  IMAD.U32 R6, RZ, RZ, UR28 ;  /* 0x0000001cff067e24 */ /* 0x000fe2000f8e00ff */
[----:B------:R-:W-:-:S04]  /*1490*/  UIMAD UR4, UR32, UR4, URZ ;  /* 0x00000004200472a4 */ /* 0x000fc8000f8e023f */
[----:B------:R-:W-:-:S03]  /*14a0*/  UIMAD UR50, UR28, UR5, UR4 ;  /* 0x000000051c3272a4 */ /* 0x000fc6000f8e0204 */
[----:B------:R-:W-:Y:S02]  /*14b0*/  ULDC.64 UR4, c[0x0][0x198] ;  /* 0x0000660000047ab9 */ /* 0x000fe40000000a00 */
[----:B------:R-:W-:-:S04]  /*14c0*/  UIMAD UR4, UR32, UR4, URZ ;  /* 0x00000004200472a4 */ /* 0x000fc8000f8e023f */
[----:B------:R-:W-:-:S03]  /*14d0*/  UIMAD UR51, UR28, UR5, UR4 ;  /* 0x000000051c3372a4 */ /* 0x000fc6000f8e0204 */
[----:B------:R-:W-:Y:S01]  /*14e0*/  ULDC.64 UR4, c[0x0][0x180] ;  /* 0x0000600000047ab9 */ /* 0x000fe20000000a00 */
[----:B---3--:R-:W-:Y:S01]  /*14f0*/  SHF.R.S32.HI R22, RZ, 0x1f, R21 ;  /* 0x0000001fff167819 */ /* 0x008fe20000011415 */
[----:B------:R-:W-:-:S03]  /*1500*/  UIMAD UR4, UR47, UR4, URZ ;  /* 0x000000042f0472a4 */ /* 0x000fc6000f8e023f */
[----:B------:R-:W-:Y:S01]  /*1510*/  LEA.HI R3, R22, R21, RZ, 0x2 ;  /* 0x0000001516037211 */ /* 0x000fe200078f10ff */
[----:B------:R-:W-:-:S03]  /*1520*/  UIMAD UR4, UR29, UR5, UR4 ;  /* 0x000000051d0472a4 */ /* 0x000fc6000f8e0204 */
[----:B------:R-:W-:-:S04]  /*1530*/  SHF.R.S32.HI R3, RZ, 0x2, R3 ;  /* 0x00000002ff037819 */ /* 0x000fc80000011403 */
[----:B------:R-:W-:Y:S02]  /*1540*/  SHF.R.S32.HI R18, RZ, 0x1f, R3 ;  /* 0x0000001fff127819 */ /* 0x000fe40000011403 */
[----:B------:R-:W-:-:S04]  /*1550*/  IADD3 R14, P0, R3, UR48, RZ ;  /* 0x00000030030e7c10 */ /* 0x000fc8000ff1e0ff */
[----:B------:R-:W-:-:S05]  /*1560*/  IADD3.X R12, R18, UR49, RZ, P0, !PT ;  /* 0x00000031120c7c10 */ /* 0x000fca00087fe4ff */
[----:B------:R-:W-:Y:S01]  /*1570*/  IMAD R13, R12, c[0x0][0x190], RZ ;  /* 0x000064000c0d7a24 */ /* 0x000fe200078e02ff */
[----:B------:R-:W-:Y:S01]  /*1580*/  UIADD3 UR44, UR48, UR44, URZ ;  /* 0x0000002c302c7290 */ /* 0x000fe2000fffe03f */
[----:B------:R-:W-:Y:S01]  /*1590*/  @P4 BAR.SYNC.DEFER_BLOCKING 0x0 ;  /* 0x0000000000004b1d */ /* 0x000fe20000010000 */
[----:B--2---:R-:W-:-:S05]  /*15a0*/  IMAD.MOV.U32 R10, RZ, RZ, R4 ;  /* 0x000000ffff0a7224 */ /* 0x004fca00078e0004 */
[----:B------:R-:W-:-:S05]  /*15b0*/  SHF.R.S32.HI R11, RZ, 0x1f, R10 ;  /* 0x0000001fff0b7819 */ /* 0x000fca000001140a */
[----:B------:R2:W-:Y:S01]  /*15c0*/  STL [R1+0x44], R11 ;  /* 0x0000440b01007387 */ /* 0x0005e20000100800 */
[----:B----4-:R-:W-:-:S03]  /*15d0*/  IMAD.WIDE.U32 R4, R23, c[0x0][0x368], R10 ;  /* 0x0000da0017047a25 */ /* 0x010fc600078e000a */
[----:B------:R-:W3:Y:S01]  /*15e0*/  LDL R25, [R1+0x24] ;  /* 0x0000240001197983 */ /* 0x000ee20000100800 */
[----:B------:R-:W-:Y:S01]  /*15f0*/  IMAD.MOV.U32 R8, RZ, RZ, R4 ;  /* 0x000000ffff087224 */ /* 0x000fe200078e0004 */
[----:B------:R-:W-:Y:S01]  /*1600*/  IADD3 R9, R5, UR6, RZ ;  /* 0x0000000605097c10 */ /* 0x000fe2000fffe0ff */
[----:B------:R-:W-:Y:S01]  /*1610*/  IMAD.U32 R4, RZ, RZ, UR28 ;  /* 0x0000001cff047e24 */ /* 0x000fe2000f8e00ff */
[----:B------:R-:W4:Y:S01]  /*1620*/  LDL R24, [R1+0x48] ;  /* 0x0000480001187983 */ /* 0x000f220000100800 */
[--C-:B------:R-:W-:Y:S01]  /*1630*/  IMAD.WIDE.U32 R6, R6, c[0x0][0x1a0], R10.reuse ;  /* 0x0000680006067a25 */ /* 0x100fe200078e000a */
[----:B------:R-:W-:Y:S02]  /*1640*/  ULDC.64 UR6, c[0x0][0x188] ;  /* 0x0000620000067ab9 */ /* 0x000fe40000000a00 */
[----:B------:R-:W-:Y:S01]  /*1650*/  UIMAD UR6, UR47, UR6, URZ ;  /* 0x000000062f0672a4 */ /* 0x000fe2000f8e023f */
[----:B------:R-:W-:Y:S01]  /*1660*/  IMAD.WIDE.U32 R4, R4, c[0x0][0x198], R10 ;  /* 0x0000660004047a25 */ /* 0x000fe200078e000a */
[----:B------:R-:W-:-:S02]  /*1670*/  IADD3 R7, R7, UR50, RZ ;  /* 0x0000003207077c10 */ /* 0x000fc4000fffe0ff */
[----:B------:R-:W-:Y:S01]  /*1680*/  UIMAD UR6, UR29, UR7, UR6 ;  /* 0x000000071d0672a4 */ /* 0x000fe2000f8e0206 */
[----:B------:R-:W-:Y:S01]  /*1690*/  IMAD R16, R14, c[0x0][0x194], R13 ;  /* 0x000065000e107a24 */ /* 0x000fe200078e020d */
[----:B------:R-:W-:Y:S01]  /*16a0*/  IADD3 R5, R5, UR51, RZ ;  /* 0x0000003305057c10 */ /* 0x000fe2000fffe0ff */
[----:B------:R-:W-:Y:S02]  /*16b0*/  IMAD R17, R12, c[0x0][0x370], RZ ;  /* 0x0000dc000c117a24 */ /* 0x000fe400078e02ff */
[----:B------:R-:W-:-:S04]  /*16c0*/  IMAD.WIDE.U32 R12, R14, c[0x0][0x370], R8 ;  /* 0x0000dc000e0c7a25 */ /* 0x000fc800078e0008 */
[----:B--2---:R-:W-:-:S04]  /*16d0*/  IMAD.WIDE.U32 R10, R14, c[0x0][0x190], R10 ;  /* 0x000064000e0a7a25 */ /* 0x004fc800078e000a */
[----:B------:R-:W-:Y:S02]  /*16e0*/  IMAD.IADD R9, R11, 0x1, R16 ;  /* 0x000000010b097824 */ /* 0x000fe400078e0210 */
[----:B------:R-:W-:Y:S02]  /*16f0*/  IMAD R16, R14, c[0x0][0x374], R17 ;  /* 0x0000dd000e107a24 */ /* 0x000fe400078e0211 */
[----:B------:R-:W2:Y:S01]  /*1700*/  S2R R17, SR_CTAID.Z ;  /* 0x0000000000117919 */ /* 0x000ea20000002700 */
[----:B------:R-:W-:-:S04]  /*1710*/  IMAD.WIDE.U32 R6, R23, c[0x0][0x188], R6 ;  /* 0x0000620017067a25 */ /* 0x000fc800078e0006 */
[----:B------:R-:W-:Y:S01]  /*1720*/  IMAD.WIDE.U32 R4, R23, c[0x0][0x180], R4 ;  /* 0x0000600017047a25 */ /* 0x000fe200078e0004 */
[----:B------:R-:W-:Y:S01]  /*1730*/  IADD3 R7, R7, UR6, RZ ;  /* 0x0000000607077c10 */ /* 0x000fe2000fffe0ff */
[----:B------:R-:W-:Y:S01]  /*1740*/  ULDC.64 UR6, c[0x0][0x178] ;  /* 0x00005e0000067ab9 */ /* 0x000fe20000000a00 */
[----:B------:R-:W-:Y:S02]  /*1750*/  MOV R8, R10 ;  /* 0x0000000a00087202 */ /* 0x000fe40000000f00 */
[----:B------:R-:W-:Y:S01]  /*1760*/  IADD3 R5, R5, UR4, RZ ;  /* 0x0000000405057c10 */ /* 0x000fe2000fffe0ff */
[----:B------:R-:W-:Y:S01]  /*1770*/  ULDC.64 UR4, c[0x0][0x378] ;  /* 0x0000de0000047ab9 */ /* 0x000fe20000000a00 */
[C---:B------:R-:W-:Y:S01]  /*1780*/  IMAD R11, R15.reuse, c[0x0][0x1b8], RZ ;  /* 0x00006e000f0b7a24 */ /* 0x040fe200078e02ff */
[----:B------:R-:W-:Y:S02]  /*1790*/  UIMAD UR6, UR47, UR6, URZ ;  /* 0x000000062f0672a4 */ /* 0x000fe4000f8e023f */
[----:B------:R-:W-:Y:S01]  /*17a0*/  UIMAD UR4, UR42, UR4, URZ ;  /* 0x000000042a0472a4 */ /* 0x000fe2000f8e023f */
[----:B------:R-:W-:Y:S01]  /*17b0*/  IMAD R10, R15, c[0x0][0x1b0], RZ ;  /* 0x00006c000f0a7a24 */ /* 0x000fe200078e02ff */
[----:B------:R-:W-:Y:S01]  /*17c0*/  UIMAD UR7, UR29, UR7, UR6 ;  /* 0x000000071d0772a4 */ /* 0x000fe2000f8e0206 */
[----:B------:R-:W-:-:S02]  /*17d0*/  IMAD R14, R0, c[0x0][0x1bc], R11 ;  /* 0x00006f00000e7a24 */ /* 0x000fc400078e020b */
[----:B------:R-:W-:Y:S01]  /*17e0*/  IMAD.WIDE.U32 R8, R23, c[0x0][0x178], R8 ;  /* 0x00005e0017087a25 */ /* 0x000fe200078e0008 */
[----:B------:R-:W-:-:S03]  /*17f0*/  UIMAD UR6, UR33, UR5, UR4 ;  /* 0x00000005210672a4 */ /* 0x000fc6000f8e0204 */
[----:B------:R-:W-:Y:S01]  /*1800*/  IMAD.IADD R11, R13, 0x1, R16 ;  /* 0x000000010d0b7824 */ /* 0x000fe200078e0210 */
[----:B------:R-:W-:Y:S01]  /*1810*/  ULDC.64 UR4, c[0x0][0x1a8] ;  /* 0x00006a0000047ab9 */ /* 0x000fe20000000a00 */
[C---:B------:R-:W-:Y:S02]  /*1820*/  IMAD R13, R0.reuse, c[0x0][0x1b4], R10 ;  /* 0x00006d00000d7a24 */ /* 0x040fe400078e020a */
[C---:B------:R-:W-:Y:S01]  /*1830*/  IMAD.WIDE.U32 R4, R0.reuse, c[0x0][0x1b0], R4 ;  /* 0x00006c0000047a25 */ /* 0x040fe200078e0004 */
[----:B------:R-:W-:Y:S01]  /*1840*/  UIMAD UR4, UR42, UR4, URZ ;  /* 0x000000042a0472a4 */ /* 0x000fe2000f8e023f */
[----:B------:R-:W-:Y:S02]  /*1850*/  IADD3 R9, R9, UR7, RZ ;  /* 0x0000000709097c10 */ /* 0x000fe4000fffe0ff */
[----:B------:R-:W-:-:S04]  /*1860*/  IMAD.WIDE.U32 R6, R0, c[0x0][0x1b8], R6 ;  /* 0x00006e0000067a25 */ /* 0x000fc800078e0006 */
[----:B------:R-:W-:Y:S02]  /*1870*/  IMAD.MOV.U32 R10, RZ, RZ, R12 ;  /* 0x000000ffff0a7224 */ /* 0x000fe400078e000c */
[C---:B------:R-:W-:Y:S02]  /*1880*/  IMAD R0, R18.reuse, c[0x0][0x1a0], RZ ;  /* 0x0000680012007a24 */ /* 0x040fe400078e02ff */
[----:B------:R-:W-:Y:S02]  /*1890*/  IMAD.IADD R5, R5, 0x1, R13 ;  /* 0x0000000105057824 */ /* 0x000fe400078e020d */
[----:B------:R-:W-:Y:S01]  /*18a0*/  IMAD R12, R18, c[0x0][0x198], RZ ;  /* 0x00006600120c7a24 */ /* 0x000fe200078e02ff */
[----:B------:R-:W-:Y:S01]  /*18b0*/  UIMAD UR4, UR33, UR5, UR4 ;  /* 0x00000005210472a4 */ /* 0x000fe2000f8e0204 */
[----:B------:R-:W-:Y:S02]  /*18c0*/  IMAD.IADD R7, R7, 0x1, R14 ;  /* 0x0000000107077824 */ /* 0x000fe400078e020e */
[----:B------:R-:W-:-:S02]  /*18d0*/  IMAD R16, R3, c[0x0][0x1a4], R0 ;  /* 0x0000690003107a24 */ /* 0x000fc400078e0200 */
[----:B--2---:R-:W-:-:S04]  /*18e0*/  IMAD.WIDE.U32 R14, R17, c[0x0][0x378], R10 ;  /* 0x0000de00110e7a25 */ /* 0x004fc800078e000a */
[C---:B------:R-:W-:Y:S02]  /*18f0*/  IMAD R0, R3.reuse, c[0x0][0x19c], R12 ;  /* 0x0000670003007a24 */ /* 0x040fe400078e020c */
[----:B------:R-:W-:-:S04]  /*1900*/  IMAD.WIDE.U32 R10, R3, c[0x0][0x198], R4 ;  /* 0x00006600030a7a25 */ /* 0x000fc800078e0004 */
[----:B------:R-:W-:-:S04]  /*1910*/  IMAD.WIDE.U32 R8, R17, c[0x0][0x1a8], R8 ;  /* 0x00006a0011087a25 */ /* 0x000fc800078e0008 */
[----:B------:R-:W-:Y:S01]  /*1920*/  IMAD.IADD R11, R11, 0x1, R0 ;  /* 0x000000010b0b7824 */ /* 0x000fe200078e0200 */
[----:B------:R-:W-:Y:S01]  /*1930*/  IADD3 R0, R9, UR4, RZ ;  /* 0x0000000409007c10 */ /* 0x000fe2000fffe0ff */
[----:B------:R-:W-:Y:S01]  /*1940*/  UIADD3 UR4, UR46, -0x1, URZ ;  /* 0xffffffff2e047890 */ /* 0x000fe2000fffe03f */
[----:B------:R-:W-:-:S03]  /*1950*/  IMAD.WIDE.U32 R12, R3, c[0x0][0x1a0], R6 ;  /* 0x00006800030c7a25 */ /* 0x000fc600078e0006 */
[----:B------:R-:W-:Y:S01]  /*1960*/  ULEA.HI UR5, UR4, UR4, URZ, 0x1 ;  /* 0x0000000404057291 */ /* 0x000fe2000f8f083f */
[----:B------:R-:W-:Y:S02]  /*1970*/  LEA R236, P3, R8, c[0x0][0x160], 0x1 ;  /* 0x0000580008ec7a11 */ /* 0x000fe400078608ff */
[----:B------:R-:W-:Y:S01]  /*1980*/  IADD3 R3, R15, UR6, RZ ;  /* 0x000000060f037c10 */ /* 0x000fe2000fffe0ff */
[----:B------:R-:W-:Y:S01]  /*1990*/  ULOP3.LUT UR5, UR5, 0xfffffffe, URZ, 0xc0, !UPT ;  /* 0xfffffffe05057892 */ /* 0x000fe2000f8ec03f */
[----:B------:R-:W-:Y:S02]  /*19a0*/  LEA R234, P2, R14, c[0x0][0x330], 0x1 ;  /* 0x0000cc000eea7a11 */ /* 0x000fe400078408ff */
[----:B------:R-:W-:Y:S01]  /*19b0*/  IADD3 R5, R13, R16, RZ ;  /* 0x000000100d057210 */ /* 0x000fe20007ffe0ff */
[----:B------:R-:W-:Y:S01]  /*19c0*/  UIADD3 UR5, UR4, -UR5, URZ ;  /* 0x8000000504057290 */ /* 0x000fe2000fffe03f */
[----:B------:R-:W-:Y:S02]  /*19d0*/  LEA R6, P1, R12, c[0x0][0x170], 0x1 ;  /* 0x00005c000c067a11 */ /* 0x000fe400078208ff */
[----:B------:R-:W-:-:S02]  /*19e0*/  LEA R4, P0, R10, c[0x0][0x168], 0x1 ;  /* 0x00005a000a047a11 */ /* 0x000fc400078008ff */
[----:B------:R-:W-:Y:S02]  /*19f0*/  LEA.HI.X R237, R8, c[0x0][0x164], R0, 0x1, P3 ;  /* 0x0000590008ed7a11 */ /* 0x000fe400018f0c00 */
[----:B------:R-:W-:Y:S01]  /*1a00*/  LEA.HI.X R235, R14, c[0x0][0x334], R3, 0x1, P2 ;  /* 0x0000cd000eeb7a11 */ /* 0x000fe200010f0c03 */
[----:B------:R-:W-:Y:S01]  /*1a10*/  IMAD.MOV.U32 R3, RZ, RZ, c[0x0][0x1a0] ;  /* 0x00006800ff037624 */ /* 0x000fe200078e00ff */
[----:B------:R-:W-:Y:S01]  /*1a20*/  MOV R0, c[0x0][0x198] ;  /* 0x0000660000007a02 */ /* 0x000fe20000000f00 */
[----:B------:R-:W-:Y:S01]  /*1a30*/  IMAD.MOV.U32 R8, RZ, RZ, c[0x0][0x19c] ;  /* 0x00006700ff087624 */ /* 0x000fe200078e00ff */
[----:B------:R-:W-:Y:S01]  /*1a40*/  LEA.HI.X R7, R12, c[0x0][0x174], R5, 0x1, P1 ;  /* 0x00005d000c077a11 */ /* 0x000fe200008f0c05 */
[----:B------:R-:W-:Y:S01]  /*1a50*/  UISETP.NE.AND UP0, UPT, UR5, 0x1, UPT ;  /* 0x000000010500788c */ /* 0x000fe2000bf05270 */
[----:B------:R-:W-:Y:S01]  /*1a60*/  LEA.HI.X R5, R10, c[0x0][0x16c], R11, 0x1, P0 ;  /* 0x00005b000a057a11 */ /* 0x000fe200000f0c0b */
[----:B------:R-:W-:Y:S01]  /*1a70*/  IMAD.MOV.U32 R9, RZ, RZ, c[0x0][0x1a4] ;  /* 0x00006900ff097624 */ /* 0x000fe200078e00ff */
[----:B------:R-:W-:-:S02]  /*1a80*/  LEA R10, P0, R0, R4, 0x7 ;  /* 0x00000004000a7211 */ /* 0x000fc400078038ff */
[C---:B------:R-:W-:Y:S02]  /*1a90*/  LEA R12, P1, R3.reuse, R6, 0x7 ;  /* 0x00000006030c7211 */ /* 0x040fe400078238ff */
[----:B------:R-:W-:Y:S02]  /*1aa0*/  LEA.HI.X R11, R0, R5, R8, 0x7, P0 ;  /* 0x00000005000b7211 */ /* 0x000fe400000f3c08 */
[----:B------:R-:W-:Y:S02]  /*1ab0*/  PLOP3.LUT P0, PT, PT, PT, UP0, 0x80, 0x0 ;  /* 0x000000000000781c */ /* 0x000fe40003f0f008 */
[----:B------:R-:W-:Y:S01]  /*1ac0*/  LEA.HI.X R13, R3, R7, R9, 0x7, P1 ;  /* 0x00000007030d7211 */ /* 0x000fe200008f3c09 */
[----:B------:R-:W-:-:S07]  /*1ad0*/  UIMAD.WIDE UR6, UR44, UR15, UR26 ;  /* 0x0000000f2c0672a5 */ /* 0x000fce000f8e021a */
[----:B------:R-:W-:Y:S02]  /*1ae0*/  UMOV UR5, UR7 ;  /* 0x0000000700057c82 */ /* 0x000fe40008000000 */
[----:B------:R-:W-:-:S04]  /*1af0*/  UIMAD UR41, UR41, UR11, UR17 ;  /* 0x0000000b292972a4 */ /* 0x000fc8000f8e0211 */
[----:B------:R-:W-:Y:S02]  /*1b00*/  UIADD3 UR41, UR31, UR41, URZ ;  /* 0x000000291f297290 */ /* 0x000fe4000fffe03f */
[----:B------:R-:W-:Y:S01]  /*1b10*/  UIADD3 UR43, UR48, UR43, URZ ;  /* 0x0000002b302b7290 */ /* 0x000fe2000fffe03f */
[----:B------:R-:W-:Y:S01]  /*1b20*/  CS2R R126, SRZ ;  /* 0x00000000007e7805 */ /* 0x000fe2000001ff00 */
        /* <DEDUP_REMOVED lines=47> */
[C---:B---3--:R-:W-:Y:S01]  /*1e20*/  IMAD.SHL.U32 R15, R25.reuse, 0x2, RZ ;  /* 0x00000002190f7824 */ /* 0x048fe200078e00ff */
[----:B------:R-:W-:-:S04]  /*1e30*/  IADD3 R0, R25, 0x1800, RZ ;  /* 0x0000180019007810 */ /* 0x000fc80007ffe0ff */
[----:B------:R-:W-:Y:S01]  /*1e40*/  @!PT LDS RZ, [RZ] ;  /* 0x00000000fffff984 */ /* 0x000fe20000000800 */
[----:B------:R-:W-:Y:S01]  /*1e50*/  @!PT LDS RZ, [RZ] ;  /* 0x00000000fffff984 */ /* 0x000fe20000000800 */
[----:B------:R-:W-:Y:S01]  /*1e60*/  @!PT LDS RZ, [RZ] ;  /* 0x00000000fffff984 */ /* 0x000fe20000000800 */
[----:B------:R2:W-:Y:S01]  /*1e70*/  LDGSTS.E.BYPASS.LTC128B.128 [R15+0xf000], [R6.64] ;  /* 0x0f000000060f7fae */ /* 0x0005e2000b901d62 */
[----:B------:R-:W-:-:S03]  /*1e80*/  SEL R0, R0, R25, !P0 ;  /* 0x0000001900007207 */ /* 0x000fc60004000000 */
[----:B------:R2:W-:Y:S01]  /*1e90*/  LDGSTS.E.BYPASS.LTC128B.128 [R15+0x11000], [R6.64+0x40] ;  /* 0x11000040060f7fae */ /* 0x0005e2000b901d62 */
[----:B------:R-:W-:-:S03]  /*1ea0*/  SHF.L.U32 R238, R0, 0x1, RZ ;  /* 0x0000000100ee7819 */ /* 0x000fc600000006ff */
[----:B------:R2:W-:Y:S04]  /*1eb0*/  LDGSTS.E.BYPASS.LTC128B.128 [R15+0x13000], [R6.64+0x80] ;  /* 0x13000080060f7fae */ /* 0x0005e8000b901d62 */
[----:B------:R3:W-:Y:S01]  /*1ec0*/  LDGSTS.E.BYPASS.LTC128B.128 [R15+0x10000], [R12.64] ;  /* 0x100000000c0f7fae */ /* 0x0007e2000b901d62 */
[----:B----4-:R-:W-:-:S03]  /*1ed0*/  IMAD.SHL.U32 R8, R24, 0x4, RZ ;  /* 0x0000000418087824 */ /* 0x010fc600078e00ff */
[----:B------:R3:W-:Y:S01]  /*1ee0*/  LDGSTS.E.BYPASS.LTC128B.128 [R15+0x12000], [R12.64+0x40] ;  /* 0x120000400c0f7fae */ /* 0x0007e2000b901d62 */
[----:B------:R-:W-:-:S03]  /*1ef0*/  SHF.R.S32.HI R14, RZ, 0x1f, R24 ;  /* 0x0000001fff0e7819 */ /* 0x000fc60000011418 */
[----:B------:R3:W-:Y:S04]  /*1f00*/  LDGSTS.E.BYPASS.LTC128B.128 [R15+0x14000], [R12.64+0x80] ;  /* 0x140000800c0f7fae */ /* 0x0007e8000b901d62 */
[----:B------:R-:W0:Y:S04]  /*1f10*/  LDGDEPBAR ;  /* 0x00000000000079af */ /* 0x000e280000000000 */
[----:B------:R1:W-:Y:S04]  /*1f20*/  LDGSTS.E.BYPASS.LTC128B.128 [R15+0x6000], [R234.64] ;  /* 0x06000000ea0f7fae */ /* 0x0003e8000b901d62 */
[----:B------:R1:W-:Y:S01]  /*1f30*/  LDGSTS.E.BYPASS.LTC128B.128 [R15+0x7000], [R234.64+0x40] ;  /* 0x07000040ea0f7fae */ /* 0x0003e2000b901d62 */
[----:B------:R-:W-:-:S03]  /*1f40*/  SHF.L.U64.HI R3, R24, 0x2, R14 ;  /* 0x0000000218037819 */ /* 0x000fc6000001020e */
[----:B------:R1:W-:Y:S01]  /*1f50*/  LDGSTS.E.BYPASS.LTC128B.128 [R15+0x8000], [R234.64+0x80] ;  /* 0x08000080ea0f7fae */ /* 0x0003e2000b901d62 */
[----:B------:R-:W-:-:S03]  /*1f60*/  IADD3 R8, P1, R8, UR6, RZ ;  /* 0x0000000608087c10 */ /* 0x000fc6000ff3e0ff */
[----:B------:R1:W-:Y:S01]  /*1f70*/  LDGSTS.E.BYPASS.LTC128B.128 [R238], [R236.64] ;  /* 0x00000000ecee7fae */ /* 0x0003e2000b901d62 */
[----:B------:R-:W-:-:S03]  /*1f80*/  LEA.HI R0, R22, R21, RZ, 0x5 ;  /* 0x0000001516007211 */ /* 0x000fc600078f28ff */
[----:B------:R1:W-:Y:S04]  /*1f90*/  LDGSTS.E.BYPASS.LTC128B.128 [R238+0x1000], [R236.64+0x40] ;  /* 0x01000040ecee7fae */ /* 0x0003e8000b901d62 */
[----:B------:R1:W-:Y:S01]  /*1fa0*/  LDGSTS.E.BYPASS.LTC128B.128 [R238+0x2000], [R236.64+0x80] ;  /* 0x02000080ecee7fae */ /* 0x0003e2000b901d62 */
[----:B------:R-:W-:-:S03]  /*1fb0*/  IADD3.X R9, R3, UR5, RZ, P1, !PT ;  /* 0x0000000503097c10 */ /* 0x000fc60008ffe4ff */
[----:B------:R4:W-:Y:S04]  /*1fc0*/  LDGSTS.E.BYPASS.LTC128B.128 [R15+0x9000], [R4.64] ;  /* 0x09000000040f7fae */ /* 0x0009e8000b901d62 */
[----:B------:R4:W-:Y:S04]  /*1fd0*/  LDGSTS.E.BYPASS.LTC128B.128 [R15+0xb000], [R4.64+0x40] ;  /* 0x0b000040040f7fae */ /* 0x0009e8000b901d62 */
[----:B------:R4:W-:Y:S04]  /*1fe0*/  LDGSTS.E.BYPASS.LTC128B.128 [R15+0xd000], [R4.64+0x80] ;  /* 0x0d000080040f7fae */ /* 0x0009e8000b901d62 */
[----:B------:R1:W-:Y:S04]  /*1ff0*/  LDGSTS.E.BYPASS.LTC128B.128 [R15+0xa000], [R10.64] ;  /* 0x0a0000000a0f7fae */ /* 0x0003e8000b901d62 */
[----:B------:R1:W-:Y:S04]  /*2000*/  LDGSTS.E.BYPASS.LTC128B.128 [R15+0xc000], [R10.64+0x40] ;  /* 0x0c0000400a0f7fae */ /* 0x0003e8000b901d62 */
[----:B------:R1:W-:Y:S04]  /*2010*/  LDGSTS.E.BYPASS.LTC128B.128 [R15+0xe000], [R10.64+0x80] ;  /* 0x0e0000800a0f7fae */ /* 0x0003e8000b901d62 */
[----:B------:R-:W0:Y:S01]  /*2020*/  LDGDEPBAR ;  /* 0x00000000000079af */ /* 0x000e220000000000 */
[----:B------:R-:W-:-:S02]  /*2030*/  LOP3.LUT R3, R0, 0xffffffe0, RZ, 0xc0, !PT ;  /* 0xffffffe000037812 */ /* 0x000fc400078ec0ff */
[----:B------:R-:W-:Y:S01]  /*2040*/  SHF.R.S32.HI R0, RZ, 0x5, R0 ;  /* 0x00000005ff007819 */ /* 0x000fe20000011400 */
[----:B---3--:R3:W5:Y:S02]  /*2050*/  LDG.E R12, [R8.64+0x80] ;  /* 0x00008022080c7981 */ /* 0x008764000c1e1900 */
[----:B------:R-:W-:Y:S02]  /*2060*/  IMAD.IADD R3, R21, 0x1, -R3 ;  /* 0x0000000115037824 */ /* 0x000fe400078e0a03 */
[----:B----4-:R-:W-:Y:S01]  /*2070*/  IMAD.U32 R4, RZ, RZ, UR45 ;  /* 0x0000002dff047e24 */ /* 0x010fe2000f8e00ff */
[----:B------:R-:W-:Y:S02]  /*2080*/  UIMAD.WIDE UR44, UR29, UR12, UR48 ;  /* 0x0000000c1d2c72a5 */ /* 0x000fe4000f8e0230 */
[----:B------:R-:W-:Y:S01]  /*2090*/  UIADD3 UR29, -UR37, UR10, UR36 ;  /* 0x0000000a251d7290 */ /* 0x000fe2000fffe124 */
[----:B------:R-:W-:-:S03]  /*20a0*/  IMAD R0, R0, UR20, R3 ;  /* 0x0000001400007c24 */ /* 0x000fc6000f8e0203 */
[----:B------:R-:W-:Y:S01]  /*20b0*/  UIADD3 UR29, UR29, -UR9, URZ ;  /* 0x800000091d1d7290 */ /* 0x000fe2000fffe03f */
[----:B------:R-:W-:Y:S01]  /*20c0*/  IMAD.U32 R3, RZ, RZ, UR40 ;  /* 0x00000028ff037e24 */ /* 0x000fe2000f8e00ff */
[----:B------:R-:W-:Y:S02]  /*20d0*/  IADD3 R4, P2, P1, R0, UR19, R4 ;  /* 0x0000001300047c10 */ /* 0x000fe4000f95e004 */
[----:B------:R-:W-:Y:S01]  /*20e0*/  USHF.R.S32.HI UR7, URZ, 0x1f, UR29 ;  /* 0x0000001f3f077899 */ /* 0x000fe2000801141d */
[----:B------:R-:W-:Y:S01]  /*20f0*/  SHF.R.S32.HI R0, RZ, 0x1f, R0 ;  /* 0x0000001fff007819 */ /* 0x000fe20000011400 */
[----:B-1----:R3:W5:Y:S01]  /*2100*/  LDG.E R10, [R8.64] ;  /* 0x00000022080a7981 */ /* 0x002762000c1e1900 */
[----:B--2---:R-:W-:Y:S01]  /*2110*/  IMAD.U32 R6, RZ, RZ, UR30 ;  /* 0x0000001eff067e24 */ /* 0x004fe2000f8e00ff */
[----:B------:R-:W-:Y:S01]  /*2120*/  ULEA.HI UR7, UR7, UR29, URZ, 0x6 ;  /* 0x0000001d07077291 */ /* 0x000fe2000f8f303f */
[----:B------:R-:W-:Y:S01]  /*2130*/  IADD3.X R0, R0, UR18, R3, P2, P1 ;  /* 0x0000001200007c10 */ /* 0x000fe200097e2403 */
[----:B------:R-:W-:Y:S01]  /*2140*/  UIADD3 UR39, UP0, UR44, UR39, URZ ;  /* 0x000000272c277290 */ /* 0x000fe2000ff1e03f */
[----:B------:R-:W-:Y:S01]  /*2150*/  IADD3 R4, P1, R4, R20, RZ ;  /* 0x0000001404047210 */ /* 0x000fe20007f3e0ff */
[----:B------:R-:W-:Y:S01]  /*2160*/  USHF.R.S32.HI UR7, URZ, 0x6, UR7 ;  /* 0x000000063f077899 */ /* 0x000fe20008011407 */
[----:B------:R3:W5:Y:S01]  /*2170*/  LDG.E R11, [R8.64+0x20] ;  /* 0x00002022080b7981 */ /* 0x000762000c1e1900 */
[----:B------:R-:W-:Y:S01]  /*2180*/  UIADD3.X UR38, UR45, UR38, URZ, UP0, !UPT ;  /* 0x000000262d267290 */ /* 0x000fe200087fe43f */
[----:B------:R-:W-:Y:S01]  /*2190*/  IADD3.X R5, R0, R19, RZ, P1, !PT ;  /* 0x0000001300057210 */ /* 0x000fe20000ffe4ff */
[----:B------:R-:W-:Y:S01]  /*21a0*/  UIMAD UR41, UR41, UR39, URZ ;  /* 0x00000027292972a4 */ /* 0x000fe2000f8e023f */
[----:B------:R-:W-:-:S04]  /*21b0*/  DEPBAR.LE SB0, 0x1 ;  /* 0x000080400000791a */ /* 0x000fc80000000000 */
[----:B------:R-:W-:Y:S01]  /*21c0*/  UISETP.LT.AND UP0, UPT, URZ, UR7, UPT ;  /* 0x000000073f00728c */ /* 0x000fe2000bf01270 */
[----:B------:R-:W-:Y:S01]  /*21d0*/  IMAD.WIDE.U32 R4, R6, UR39, R4 ;  /* 0x0000002706047c25 */ /* 0x000fe2000f8e0004 */
[----:B------:R-:W-:Y:S02]  /*21e0*/  UIMAD UR38, UR38, UR30, UR41 ;  /* 0x0000001e262672a4 */ /* 0x000fe4000f8e0229 */
[----:B------:R-:W-:Y:S02]  /*21f0*/  USEL UR7, URZ, UR7, !UP0 ;  /* 0x000000073f077287 */ /* 0x000fe4000c000000 */
[C---:B------:R-:W-:Y:S02]  /*2200*/  LEA R228, P1, R4.reuse, c[0x0][0x350], 0x2 ;  /* 0x0000d40004e47a11 */ /* 0x040fe400078210ff */
[----:B------:R-:W-:Y:S01]  /*2210*/  UISETP.GT.AND UP0, UPT, UR46, UR7, UPT ;  /* 0x000000072e00728c */ /* 0x000fe2000bf04270 */
[----:B------:R-:W-:Y:S01]  /*2220*/  IADD3 R0, R5, UR38, RZ ;  /* 0x0000002605007c10 */ /* 0x000fe2000fffe0ff */
[----:B---3--:R1:W5:Y:S04]  /*2230*/  LDG.E R8, [R8.64+0xa0] ;  /* 0x0000a02208087981 */ /* 0x008368000c1e1900 */
[----:B------:R-:W-:Y:S01]  /*2240*/  BAR.SYNC.DEFER_BLOCKING 0x0 ;  /* 0x0000000000007b1d */ /* 0x000fe20000010000 */
[----:B------:R-:W-:-:S02]  /*2250*/  LEA.HI.X R229, R4, c[0x0][0x354], R0, 0x2, P1 ;  /* 0x0000d50004e57a11 */ /* 0x000fc400008f1400 */
[----:B------:R-:W-:Y:S01]  /*2260*/  PLOP3.LUT P1, PT, PT, PT, UP0, 0x80, 0x0 ;  /* 0x000000000000781c */ /* 0x000fe20003f2f008 */
[----:B------:R-:W-:Y:S01]  /*2270*/  IMAD.U32 R7, RZ, RZ, UR31 ;  /* 0x0000001fff077e24 */ /* 0x000fe2000f8e00ff */
[----:B------:R-:W-:Y:S01]  /*2280*/  UIMAD.WIDE UR38, UR43, UR15, UR24 ;  /* 0x0000000f2b2672a5 */ /* 0x000fe2000f8e0218 */
[----:B------:R1:W2:Y:S04]  /*2290*/  LDSM.16.M88.4 R168, [R218+0xf000] ;  /* 0x00f00000daa8783b */ /* 0x0002a80000000200 */
[----:B------:R1:W3:Y:S04]  /*22a0*/  LDSM.16.M88.4 R172, [R218+0xf400] ;  /* 0x00f40000daac783b */ /* 0x0002e80000000200 */
[----:B------:R1:W4:Y:S04]  /*22b0*/  LDSM.16.M88.4 R176, [R217+0xf000] ;  /* 0x00f00000d9b0783b */ /* 0x0003280000000200 */
[----:B------:R1:W1:Y:S04]  /*22c0*/  LDSM.16.M88.4 R180, [R217+0xf400] ;  /* 0x00f40000d9b4783b */ /* 0x0002680000000200 */
[----:B------:R1:W1:Y:S04]  /*22d0*/  LDSM.16.M88.4 R184, [R218+0x11000] ;  /* 0x01100000dab8783b */ /* 0x0002680000000200 */
[----:B------:R1:W1:Y:S04]  /*22e0*/  LDSM.16.M88.4 R188, [R218+0x11400] ;  /* 0x01140000dabc783b */ /* 0x0002680000000200 */
[----:B------:R1:W1:Y:S04]  /*22f0*/  LDSM.16.M88.4 R192, [R217+0x11000] ;  /* 0x01100000d9c0783b */ /* 0x0002680000000200 */
[----:B------:R1:W1:Y:S04]  /*2300*/  LDSM.16.M88.4 R196, [R217+0x11400] ;  /* 0x01140000d9c4783b */ /* 0x0002680000000200 */
[----:B------:R1:W1:Y:S04]  /*2310*/  LDSM.16.M88.4 R200, [R218+0x13000] ;  /* 0x01300000dac8783b */ /* 0x0002680000000200 */
[----:B------:R1:W1:Y:S04]  /*2320*/  LDSM.16.M88.4 R204, [R218+0x13400] ;  /* 0x01340000dacc783b */ /* 0x0002680000000200 */
[----:B------:R1:W1:Y:S04]  /*2330*/  LDSM.16.M88.4 R208, [R217+0x13000] ;  /* 0x01300000d9d0783b */ /* 0x0002680000000200 */
[----:B------:R1:W1:Y:S01]  /*2340*/  LDSM.16.M88.4 R212, [R217+0x13400] ;  /* 0x01340000d9d4783b */ /* 0x0002620000000200 */
[----:B------:R-:W-:Y:S05]  /*2350*/  @!P1 BRA `(.L_x_46) ;  /* 0x0000376000009947 */ /* 0x000fea0003800000 */
[----:B--23-5:R2:W-:Y:S01]  /*2360*/  STL [R1+0x8], R10 ;  /* 0x0000080a01007387 */ /* 0x02c5e20000100800 */
[----:B------:R-:W-:Y:S01]  /*2370*/  IADD3 R3, R225, 0x1800, RZ ;  /* 0x00001800e1037810 */ /* 0x000fe20007ffe0ff */
[----:B------:R-:W-:Y:S01]  /*2380*/  UIADD3 UR33, UR36, UR8, URZ ;  /* 0x0000000824217290 */ /* 0x000fe2000fffe03f */
[----:B------:R-:W-:Y:S01]  /*2390*/  IADD3 R0, R227, 0x1800, RZ ;  /* 0x00001800e3007810 */ /* 0x000fe20007ffe0ff */
[----:B------:R2:W-:Y:S01]  /*23a0*/  STL [R1+0x4], R11 ;  /* 0x0000040b01007387 */ /* 0x0005e20000100800 */
[----:B------:R-:W-:Y:S01]  /*23b0*/  SEL R3, R3, R225, !P0 ;  /* 0x000000e103037207 */ /* 0x000fe20004000000 */
[----:B------:R-:W-:Y:S01]  /*23c0*/  IMAD.MOV.U32 R252, RZ, RZ, R8 ;  /* 0x000000fffffc7224 */ /* 0x000fe200078e0008 */
[----:B------:R-:W-:Y:S01]  /*23d0*/  SEL R0, R0, R227, !P0 ;  /* 0x000000e300007207 */ /* 0x000fe20004000000 */
[----:B------:R2:W-:Y:S01]  /*23e0*/  STL [R1], R12 ;  /* 0x0000000c01007387 */ /* 0x0005e20000100800 */
[----:B------:R-:W-:Y:S01]  /*23f0*/  IMAD.MOV.U32 R127, RZ, RZ, RZ ;  /* 0x000000ffff7f7224 */ /* 0x000fe200078e00ff */
[----:B------:R-:W-:Y:S01]  /*2400*/  UIADD3 UR33, -UR37, 0x80, UR33 ;  /* 0x0000008025217890 */ /* 0x000fe2000fffe121 */
[----:B------:R-:W-:-:S02]  /*2410*/  IMAD.SHL.U32 R3, R3, 0x2, RZ ;  /* 0x0000000203037824 */ /* 0x000fc400078e00ff */
[----:B------:R-:W-:Y:S02]  /*2420*/  IMAD.SHL.U32 R216, R0, 0x2, RZ ;  /* 0x0000000200d87824 */ /* 0x000fe400078e00ff */
[----:B------:R-:W-:Y:S02]  /*2430*/  IMAD.MOV.U32 R0, RZ, RZ, c[0x0][0x1c0] ;  /* 0x00007000ff007624 */ /* 0x000fe400078e00ff */
[----:B------:R-:W-:Y:S02]  /*2440*/  IMAD.SHL.U32 R219, R227, 0x2, RZ ;  /* 0x00000002e3db7824 */ /* 0x000fe400078e00ff */
[----:B------:R-:W-:Y:S02]  /*2450*/  IMAD R0, R0, c[0x0][0x22c], RZ ;  /* 0x00008b0000007a24 */ /* 0x000fe400078e02ff */
[----:B------:R-:W-:Y:S02]  /*2460*/  IMAD.IADD R220, R219, 0x1, R226 ;  /* 0x00000001dbdc7824 */ /* 0x000fe400078e02e2 */
[C---:B------:R-:W-:Y:S01]  /*2470*/  IMAD.SHL.U32 R6, R0.reuse, 0x10, RZ ;  /* 0x0000001000067824 */ /* 0x040fe200078e00ff */
[----:B------:R-:W-:-:S04]  /*2480*/  SHF.L.U32 R4, R0, 0x3, RZ ;  /* 0x0000000300047819 */ /* 0x000fc800000006ff */
[C---:B------:R-:W-:Y:S02]  /*2490*/  IADD3 R5, R6.reuse, 0x20, RZ ;  /* 0x0000002006057810 */ /* 0x040fe40007ffe0ff */
[----:B------:R-:W-:Y:S02]  /*24a0*/  IADD3 R0, R6, 0x40, RZ ;  /* 0x0000004006007810 */ /* 0x000fe40007ffe0ff */
[----:B------:R-:W-:Y:S02]  /*24b0*/  SHF.L.U64.HI R6, R24, 0x2, R14 ;  /* 0x0000000218067819 */ /* 0x000fe4000001020e */
[C---:B------:R-:W-:Y:S01]  /*24c0*/  IADD3 R5, R4.reuse, R5, RZ ;  /* 0x0000000504057210 */ /* 0x040fe20007ffe0ff */
[----:B------:R-:W-:Y:S02]  /*24d0*/  IMAD.IADD R0, R4, 0x1, R0 ;  /* 0x0000000104007824 */ /* 0x000fe400078e0200 */
[----:B------:R3:W-:Y:S02]  /*24e0*/  STL [R1+0x2c], R6 ;  /* 0x00002c0601007387 */ /* 0x0007e40000100800 */
[----:B---3--:R-:W-:-:S05]  /*24f0*/  SHF.L.U32 R6, R24, 0x2, RZ ;  /* 0x0000000218067819 */ /* 0x008fca00000006ff */
[----:B------:R3:W-:Y:S02]  /*2500*/  STL [R1+0x28], R6 ;  /* 0x0000280601007387 */ /* 0x0007e40000100800 */
[C---:B---3--:R-:W-:Y:S01]  /*2510*/  IADD3 R6, R4.reuse, R5, RZ ;  /* 0x0000000504067210 */ /* 0x048fe20007ffe0ff */
[----:B------:R-:W-:-:S03]  /*2520*/  IMAD.IADD R5, R4, 0x1, R0 ;  /* 0x0000000104057824 */ /* 0x000fc600078e0200 */
[C---:B------:R-:W-:Y:S01]  /*2530*/  IADD3 R6, R4.reuse, R6, RZ ;  /* 0x0000000604067210 */ /* 0x040fe20007ffe0ff */
[----:B------:R-:W-:-:S03]  /*2540*/  IMAD.IADD R5, R4, 0x1, R5 ;  /* 0x0000000104057824 */ /* 0x000fc600078e0205 */
[C---:B------:R-:W-:Y:S01]  /*2550*/  IADD3 R6, R4.reuse, R6, RZ ;  /* 0x0000000604067210 */ /* 0x040fe20007ffe0ff */
[----:B------:R-:W-:-:S04]  /*2560*/  IMAD.IADD R5, R4, 0x1, R5 ;  /* 0x0000000104057824 */ /* 0x000fc800078e0205 */
[----:B------:R3:W-:Y:S01]  /*2570*/  STL [R1+0x10], R6 ;  /* 0x0000100601007387 */ /* 0x0007e20000100800 */
[----:B------:R-:W-:-:S03]  /*2580*/  IMAD.IADD R0, R4, 0x1, R5 ;  /* 0x0000000104007824 */ /* 0x000fc600078e0205 */
[----:B------:R2:W-:Y:S01]  /*2590*/  STL [R1+0xc], R5 ;  /* 0x00000c0501007387 */ /* 0x0005e20000100800 */
[----:B---3--:R-:W-:-:S05]  /*25a0*/  IADD3 R6, R4, R6, RZ ;  /* 0x0000000604067210 */ /* 0x008fca0007ffe0ff */
[----:B------:R2:W-:Y:S04]  /*25b0*/  STL [R1+0x18], R6 ;  /* 0x0000180601007387 */ /* 0x0005e80000100800 */
[----:B------:R2:W-:Y:S02]  /*25c0*/  STL [R1+0x14], R0 ;  /* 0x0000140001007387 */ /* 0x0005e40000100800 */
.L_x_49:
[----:B------:R-:W0:Y:S01]  /*25d0*/  LDGDEPBAR ;  /* 0x00000000000079af */ /* 0x000e220000000000 */
[----:B--2---:R-:W-:Y:S01]  /*25e0*/  IMAD.IADD R0, R226, 0x1, R216 ;  /* 0x00000001e2007824 */ /* 0x004fe200078e02d8 */
[----:B------:R-:W-:Y:S02]  /*25f0*/  USHF.L.U32 UR29, UR4, 0x6, URZ ;  /* 0x00000006041d7899 */ /* 0x000fe4000800063f */
[----:B------:R-:W-:Y:S02]  /*2600*/  UISETP.GT.AND UP3, UPT, UR4, UR7, UPT ;  /* 0x000000070400728c */ /* 0x000fe4000bf64270 */
[----:B------:R-:W-:Y:S02]  /*2610*/  UISETP.GE.AND UP0, UPT, UR29, UR33, UPT ;  /* 0x000000211d00728c */ /* 0x000fe4000bf06270 */
[----:B------:R-:W2:Y:S04]  /*2620*/  LDL R242, [R1+0x3c] ;  /* 0x00003c0001f27983 */ /* 0x000ea80000100800 */
[----:B------:R-:W3:Y:S01]  /*2630*/  LDL R243, [R1+0x38] ;  /* 0x0000380001f37983 */ /* 0x000ee20000100800 */
[----:B------:R-:W-:Y:S03]  /*2640*/  PLOP3.LUT P0, PT, PT, PT, UP0, 0x80, 0x0 ;  /* 0x000000000000781c */ /* 0x000fe60003f0f008 */
[----:B-----5:R-:W5:Y:S04]  /*2650*/  LDL R241, [R1+0x8] ;  /* 0x0000080001f17983 */ /* 0x020f680000100800 */
[----:B----4-:R-:W4:Y:S04]  /*2660*/  LDL R240, [R1+0x4] ;  /* 0x0000040001f07983 */ /* 0x010f280000100800 */
[----:B------:R-:W2:Y:S01]  /*2670*/  LDL R239, [R1] ;  /* 0x0000000001ef7983 */ /* 0x000ea20000100800 */
        /* <DEDUP_REMOVED lines=11> */
[----:B------:R-:W1:Y:S02]  /*2730*/  LDSM.16.M88.4 R148, [R217+0x9400] ;  /* 0x00940000d994783b */ /* 0x000e640000000200 */
[-C--:B------:R-:W-:Y:S06]  /*2740*/  HMMA.16816.F32 R12, R28, R18.reuse, RZ ;  /* 0x000000121c0c723c */ /* 0x080fec00000018ff */
[----:B------:R-:W-:Y:S02]  /*2750*/  LDSM.16.M88.4 R152, [R218+0xb000] ;  /* 0x00b00000da98783b */ /* 0x000fe40000000200 */
[C---:B------:R-:W-:Y:S06]  /*2760*/  HMMA.16816.F32 R16, R32.reuse, R18, RZ ;  /* 0x000000122010723c */ /* 0x040fec00000018ff */
[----:B------:R-:W-:Y:S02]  /*2770*/  LDSM.16.M88.4 R156, [R216+0x1800] ;  /* 0x00180000d89c783b */ /* 0x000fe40000000200 */
[-C--:B------:R-:W-:Y:S06]  /*2780*/  HMMA.16816.F32 R20, R32, R132.reuse, RZ ;  /* 0x000000842014723c */ /* 0x080fec00000018ff */
[----:B------:R-:W-:Y:S02]  /*2790*/  LDSM.16.M88.4 R160, [R217+0xb000] ;  /* 0x00b00000d9a0783b */ /* 0x000fe40000000200 */
[C---:B------:R-:W-:Y:S06]  /*27a0*/  HMMA.16816.F32 R24, R28.reuse, R132, RZ ;  /* 0x000000841c18723c */ /* 0x040fec00000018ff */
[----:B------:R-:W-:Y:S02]  /*27b0*/  LDSM.16.M88.4 R164, [R0+0x1800] ;  /* 0x0018000000a4783b */ /* 0x000fe40000000200 */
[-C--:B------:R-:W-:Y:S08]  /*27c0*/  HMMA.16816.F32 R28, R28, R134.reuse, RZ ;  /* 0x000000861c1c723c */ /* 0x080ff000000018ff */
[----:B------:R-:W-:Y:S01]  /*27d0*/  HMMA.16816.F32 R32, R32, R134, RZ ;  /* 0x000000862020723c */ /* 0x000fe200000018ff */
[----:B------:R-:W1:Y:S07]  /*27e0*/  LDSM.16.M88.4 R132, [R216+0x1000] ;  /* 0x00100000d884783b */ /* 0x000e6e0000000200 */
        /* <DEDUP_REMOVED lines=10> */
[----:B------:R-:W2:Y:S07]  /*2890*/  LDSM.16.M88.4 R136, [R217+0xb400] ;  /* 0x00b40000d988783b */ /* 0x000eae0000000200 */
[-C--:B------:R-:W-:Y:S01]  /*28a0*/  HMMA.16816.F32 R4, R132, R152.reuse, R4 ;  /* 0x000000988404723c */ /* 0x080fe20000001804 */
[----:B------:R-:W-:Y:S07]  /*28b0*/  LDSM.16.M88.4 R148, [R216+0x2800] ;  /* 0x00280000d894783b */ /* 0x000fee0000000200 */
[C---:B------:R-:W-:Y:S08]  /*28c0*/  HMMA.16816.F32 R8, R156.reuse, R152, R8 ;  /* 0x000000989c08723c */ /* 0x040ff00000001808 */
[-C--:B------:R-:W-:Y:S08]  /*28d0*/  HMMA.16816.F32 R12, R156, R154.reuse, R12 ;  /* 0x0000009a9c0c723c */ /* 0x080ff0000000180c */
[C---:B------:R-:W-:Y:S01]  /*28e0*/  HMMA.16816.F32 R16, R132.reuse, R154, R16 ;  /* 0x0000009a8410723c */ /* 0x040fe20000001810 */
[----:B------:R-:W-:Y:S07]  /*28f0*/  LDSM.16.M88.4 R152, [R218+0xd400] ;  /* 0x00d40000da98783b */ /* 0x000fee0000000200 */
[-C--:B-1----:R-:W-:Y:S08]  /*2900*/  HMMA.16816.F32 R20, R132, R140.reuse, R20 ;  /* 0x0000008c8414723c */ /* 0x082ff00000001814 */
[C---:B------:R-:W-:Y:S08]  /*2910*/  HMMA.16816.F32 R24, R156.reuse, R140, R24 ;  /* 0x0000008c9c18723c */ /* 0x040ff00000001818 */
[-C--:B------:R-:W-:Y:S01]  /*2920*/  HMMA.16816.F32 R28, R156, R142.reuse, R28 ;  /* 0x0000008e9c1c723c */ /* 0x080fe2000000181c */
[----:B------:R-:W-:Y:S07]  /*2930*/  LDSM.16.M88.4 R156, [R0+0x2000] ;  /* 0x00200000009c783b */ /* 0x000fee0000000200 */
[----:B------:R-:W-:Y:S01]  /*2940*/  HMMA.16816.F32 R32, R132, R142, R32 ;  /* 0x0000008e8420723c */ /* 0x000fe20000001820 */
[----:B------:R-:W-:Y:S07]  /*2950*/  LDSM.16.M88.4 R132, [R216+0x2000] ;  /* 0x00200000d884783b */ /* 0x000fee0000000200 */
[-C--:B------:R-:W-:Y:S01]  /*2960*/  HMMA.16816.F32 R4, R144, R160.reuse, R4 ;  /* 0x000000a09004723c */ /* 0x080fe20000001804 */
[----:B------:R-:W1:Y:S07]  /*2970*/  LDSM.16.M88.4 R140, [R218+0xd000] ;  /* 0x00d00000da8c783b */ /* 0x000e6e0000000200 */
[C---:B------:R-:W-:Y:S08]  /*2980*/  HMMA.16816.F32 R8, R164.reuse, R160, R8 ;  /* 0x000000a0a408723c */ /* 0x040ff00000001808 */
[-C--:B------:R-:W-:Y:S03]  /*2990*/  HMMA.16816.F32 R12, R164, R162.reuse, R12 ;  /* 0x000000a2a40c723c */ /* 0x080fe6000000180c */
[----:B-----5:R-:W-:Y:S05]  /*29a0*/  FSETP.NEU.FTZ.AND P1, PT, R241, -INF , PT ;  /* 0xff800000f100780b */ /* 0x020fea0003f3d000 */
[C---:B------:R-:W-:Y:S01]  /*29b0*/  HMMA.16816.F32 R16, R144.reuse, R162, R16 ;  /* 0x000000a29010723c */ /* 0x040fe20000001810 */
[----:B------:R-:W5:Y:S07]  /*29c0*/  LDSM.16.M88.4 R160, [R217+0xd000] ;  /* 0x00d00000d9a0783b */ /* 0x000f6e0000000200 */
[-C--:B--2---:R-:W-:Y:S08]  /*29d0*/  HMMA.16816.F32 R20, R144, R136.reuse, R20 ;  /* 0x000000889014723c */ /* 0x084ff00000001814 */
[C---:B------:R-:W-:Y:S07]  /*29e0*/  HMMA.16816.F32 R24, R164.reuse, R136, R24 ;  /* 0x00000088a418723c */ /* 0x040fee0000001818 */
[----:B------:R-:W-:Y:S01]  /*29f0*/  IMAD.U32 R137, RZ, RZ, UR29 ;  /* 0x0000001dff897e24 */ /* 0x000fe2000f8e00ff */
[-C--:B------:R-:W-:Y:S04]  /*2a00*/  HMMA.16816.F32 R28, R164, R138.reuse, R28 ;  /* 0x0000008aa41c723c */ /* 0x080fe8000000181c */
[----:B---3--:R-:W-:Y:S04]  /*2a10*/  @!P0 IADD3 R137, R137, UR37, R243 ;  /* 0x0000002589898c10 */ /* 0x008fe8000fffe0f3 */
[----:B------:R-:W-:Y:S01]  /*2a20*/  HMMA.16816.F32 R32, R144, R138, R32 ;  /* 0x0000008a9020723c */ /* 0x000fe20000001820 */
[----:B------:R-:W2:Y:S03]  /*2a30*/  LDL R144, [R1+0x28] ;  /* 0x0000280001907983 */ /* 0x000ea60000100800 */
[----:B------:R-:W-:Y:S03]  /*2a40*/  @!P0 IADD3 R136, R137, 0x20, RZ ;  /* 0x0000002089888810 */ /* 0x000fe60007ffe0ff */
[----:B------:R-:W-:Y:S01]  /*2a50*/  FMUL.FTZ R138, R239, 1.4426950216293334961 ;  /* 0x3fb8aa3bef8a7820 */ /* 0x000fe20000410000 */
[-C--:B-1----:R-:W-:Y:S05]  /*2a60*/  HMMA.16816.F32 R4, R132, R140.reuse, R4 ;  /* 0x0000008c8404723c */ /* 0x082fea0000001804 */
[----:B------:R-:W-:Y:S01]  /*2a70*/  @!P0 IMNMX R136, R136, UR37, PT ;  /* 0x0000002588888c17 */ /* 0x000fe2000b800200 */
[----:B----4-:R-:W-:Y:S02]  /*2a80*/  FMUL.FTZ R139, R240, 1.4426950216293334961 ;  /* 0x3fb8aa3bf08b7820 */ /* 0x010fe40000410000 */
[C---:B------:R-:W-:Y:S07]  /*2a90*/  HMMA.16816.F32 R8, R148.reuse, R140, R8 ;  /* 0x0000008c9408723c */ /* 0x040fee0000001808 */
[----:B------:R-:W-:Y:S01]  /*2aa0*/  FMUL.FTZ R141, R241, 1.4426950216293334961 ;  /* 0x3fb8aa3bf18d7820 */ /* 0x000fe20000410000 */
[-C--:B------:R-:W-:Y:S04]  /*2ab0*/  HMMA.16816.F32 R12, R148, R142.reuse, R12 ;  /* 0x0000008e940c723c */ /* 0x080fe8000000180c */
[----:B------:R-:W-:Y:S02]  /*2ac0*/  FSEL R141, R141, RZ, P1 ;  /* 0x000000ff8d8d7208 */ /* 0x000fe40000800000 */
[C---:B------:R-:W-:Y:S02]  /*2ad0*/  @!P0 IADD3 R140, R137.reuse, 0x8, RZ ;  /* 0x00000008898c8810 */ /* 0x040fe40007ffe0ff */
[C---:B------:R-:W-:Y:S04]  /*2ae0*/  HMMA.16816.F32 R16, R132.reuse, R142, R16 ;  /* 0x0000008e8410723c */ /* 0x040fe80000001810 */
[----:B------:R-:W-:Y:S03]  /*2af0*/  @!P0 IMNMX R140, R140, UR37, PT ;  /* 0x000000258c8c8c17 */ /* 0x000fe6000b800200 */
[C---:B------:R-:W-:Y:S01]  /*2b00*/  @!P0 IMNMX R142, R137.reuse, UR37, PT ;  /* 0x00000025898e8c17 */ /* 0x040fe2000b800200 */
[-C--:B------:R-:W-:Y:S04]  /*2b10*/  HMMA.16816.F32 R20, R132, R152.reuse, R20 ;  /* 0x000000988414723c */ /* 0x080fe80000001814 */
[----:B------:R-:W-:Y:S04]  /*2b20*/  @!P0 IADD3 R137, R137, 0x28, RZ ;  /* 0x0000002889898810 */ /* 0x000fe80007ffe0ff */
[C---:B------:R-:W-:Y:S04]  /*2b30*/  HMMA.16816.F32 R24, R148.reuse, R152, R24 ;  /* 0x000000989418723c */ /* 0x040fe80000001818 */
[----:B------:R-:W-:Y:S04]  /*2b40*/  @!P0 IMNMX R137, R137, UR37, PT ;  /* 0x0000002589898c17 */ /* 0x000fe8000b800200 */
[-C--:B------:R-:W-:Y:S08]  /*2b50*/  HMMA.16816.F32 R28, R148, R154.reuse, R28 ;  /* 0x0000009a941c723c */ /* 0x080ff0000000181c */
[----:B------:R-:W-:Y:S01]  /*2b60*/  HMMA.16816.F32 R32, R132, R154, R32 ;  /* 0x0000009a8420723c */ /* 0x000fe20000001820 */
[----:B------:R1:W3:Y:S07]  /*2b70*/  LDSM.16.M88.4 R132, [R0+0x2800] ;  /* 0x002800000084783b */ /* 0x0002ee0000000200 */
[-C--:B-----5:R-:W-:Y:S01]  /*2b80*/  HMMA.16816.F32 R4, R156, R160.reuse, R4 ;  /* 0x000000a09c04723c */ /* 0x0a0fe20000001804 */
[----:B-1----:R-:W-:Y:S04]  /*2b90*/  IMAD.U32 R0, RZ, RZ, UR23 ;  /* 0x00000017ff007e24 */ /* 0x002fe8000f8e00ff */
[----:B------:R-:W-:Y:S05]  /*2ba0*/  @!P0 IMAD R0, R0, 0x80, R242 ;  /* 0x0000008000008824 */ /* 0x000fea00078e02f2 */
[CC--:B------:R-:W-:Y:S02]  /*2bb0*/  @!P0 ISETP.GE.AND P2, PT, R0.reuse, R142.reuse, PT ;  /* 0x0000008e0000820c */ /* 0x0c0fe40003f46270 */
[----:B------:R-:W-:Y:S11]  /*2bc0*/  @!P0 IADD3 R143, R0, 0x1, RZ ;  /* 0x00000001008f8810 */ /* 0x000ff60007ffe0ff */
[----:B------:R-:W-:Y:S01]  /*2bd0*/  @!UPT UIADD3 URZ, URZ, URZ, URZ ;  /* 0x0000003f3f3ff290 */ /* 0x000fe2000fffe03f */
[----:B------:R-:W-:Y:S02]  /*2be0*/  @!P0 FSEL R4, R4, -INF , !P2 ;  /* 0xff80000004048808 */ /* 0x000fe40005000000 */
[----:B------:R-:W-:Y:S01]  /*2bf0*/  @!P0 ISETP.GE.AND P1, PT, R143, R142, PT ;  /* 0x0000008e8f00820c */ /* 0x000fe20003f26270 */
[C---:B---3--:R-:W-:Y:S04]  /*2c00*/  HMMA.16816.F32 R8, R132.reuse, R160, R8 ;  /* 0x000000a08408723c */ /* 0x048fe80000001808 */
[----:B------:R-:W-:Y:S01]  /*2c10*/  @!P0 FSEL R5, R5, -INF , !P1 ;  /* 0xff80000005058808 */ /* 0x000fe20004800000 */
[--C-:B------:R-:W-:Y:S01]  /*2c20*/  FFMA.FTZ R4, R4, c[0x0][0x23c], -R141.reuse ;  /* 0x00008f0004047a23 */ /* 0x100fe2000001088d */
[----:B------:R-:W-:Y:S02]  /*2c30*/  FSETP.NEU.FTZ.AND P1, PT, R240, -INF , PT ;  /* 0xff800000f000780b */ /* 0x000fe40003f3d000 */
[-C--:B------:R-:W-:Y:S01]  /*2c40*/  HMMA.16816.F32 R12, R132, R162.reuse, R12 ;  /* 0x000000a2840c723c */ /* 0x080fe2000000180c */
[----:B------:R-:W-:Y:S02]  /*2c50*/  MUFU.EX2 R241, R4 ;  /* 0x0000000400f17308 */ /* 0x000fe40000000800 */
[-C--:B------:R-:W-:Y:S01]  /*2c60*/  @!P0 ISETP.GE.AND P2, PT, R0, R140.reuse, PT ;  /* 0x0000008c0000820c */ /* 0x080fe20003f46270 */
[----:B------:R-:W-:Y:S01]  /*2c70*/  FFMA.FTZ R5, R5, c[0x0][0x23c], -R141 ;  /* 0x00008f0005057a23 */ /* 0x000fe2000001088d */
[----:B------:R-:W-:Y:S02]  /*2c80*/  FSEL R139, R139, RZ, P1 ;  /* 0x000000ff8b8b7208 */ /* 0x000fe40000800000 */
[----:B------:R-:W-:Y:S01]  /*2c90*/  @!P0 ISETP.GE.AND P1, PT, R143, R140, PT ;  /* 0x0000008c8f00820c */ /* 0x000fe20003f26270 */
[C---:B------:R-:W-:Y:S03]  /*2ca0*/  HMMA.16816.F32 R16, R156.reuse, R162, R16 ;  /* 0x000000a29c10723c */ /* 0x040fe60000001810 */
[----:B------:R-:W-:Y:S01]  /*2cb0*/  MUFU.EX2 R165, R5 ;  /* 0x0000000500a57308 */ /* 0x000fe20000000800 */
[----:B------:R-:W-:Y:S02]  /*2cc0*/  @!P0 FSEL R6, R6, -INF , !P2 ;  /* 0xff80000006068808 */ /* 0x000fe40005000000 */
[-C--:B------:R-:W-:Y:S02]  /*2cd0*/  @!P0 ISETP.GE.AND P2, PT, R0, R136.reuse, PT ;  /* 0x000000880000820c */ /* 0x080fe40003f46270 */
[----:B------:R-:W-:Y:S01]  /*2ce0*/  @!P0 FSEL R7, R7, -INF , !P1 ;  /* 0xff80000007078808 */ /* 0x000fe20004800000 */
[--C-:B------:R-:W-:Y:S01]  /*2cf0*/  FFMA.FTZ R6, R6, c[0x0][0x23c], -R139.reuse ;  /* 0x00008f0006067a23 */ /* 0x100fe2000001088b */
[----:B------:R-:W-:Y:S02]  /*2d00*/  FSETP.NEU.FTZ.AND P1, PT, R239, -INF , PT ;  /* 0xff800000ef00780b */ /* 0x000fe40003f3d000 */
[----:B------:R-:W-:Y:S01]  /*2d10*/  @!P0 FSEL R8, R8, -INF , !P2 ;  /* 0xff80000008088808 */ /* 0x000fe20005000000 */
[----:B------:R-:W-:Y:S01]  /*2d20*/  FFMA.FTZ R7, R7, c[0x0][0x23c], -R139 ;  /* 0x00008f0007077a23 */ /* 0x000fe2000001088b */
[----:B------:R-:W-:Y:S01]  /*2d30*/  FSEL R138, R138, RZ, P1 ;  /* 0x000000ff8a8a7208 */ /* 0x000fe20000800000 */
[----:B------:R-:W-:Y:S01]  /*2d40*/  MUFU.EX2 R146, R6 ;  /* 0x0000000600927308 */ /* 0x000fe20000000800 */
[-C--:B------:R-:W-:Y:S02]  /*2d50*/  @!P0 ISETP.GE.AND P1, PT, R143, R136.reuse, PT ;  /* 0x000000888f00820c */ /* 0x080fe40003f26270 */
[-C--:B------:R-:W-:Y:S01]  /*2d60*/  @!P0 ISETP.GE.AND P2, PT, R0, R137.reuse, PT ;  /* 0x000000890000820c */ /* 0x080fe20003f46270 */
[--C-:B------:R-:W-:Y:S01]  /*2d70*/  FFMA.FTZ R8, R8, c[0x0][0x23c], -R138.reuse ;  /* 0x00008f0008087a23 */ /* 0x100fe2000001088a */
[----:B------:R-:W-:Y:S02]  /*2d80*/  @!P0 FSEL R9, R9, -INF , !P1 ;  /* 0xff80000009098808 */ /* 0x000fe40004800000 */
[----:B------:R-:W-:Y:S02]  /*2d90*/  FSETP.NEU.FTZ.AND P1, PT, R252, -INF , PT ;  /* 0xff800000fc00780b */ /* 0x000fe40003f3d000 */
[----:B------:R-:W-:Y:S01]  /*2da0*/  @!P0 FSEL R10, R10, -INF , !P2 ;  /* 0xff8000000a0a8808 */ /* 0x000fe20005000000 */
[----:B------:R1:W-:Y:S01]  /*2db0*/  MUFU.EX2 R249, R8 ;  /* 0x0000000800f97308 */ /* 0x0003e20000000800 */
[----:B------:R-:W-:Y:S09]  /*2dc0*/  FFMA.FTZ R9, R9, c[0x0][0x23c], -R138 ;  /* 0x00008f0009097a23 */ /* 0x000ff2000001088a */
[----:B------:R3:W4:Y:S10]  /*2dd0*/  MUFU.EX2 R245, R7 ;  /* 0x0000000700f57308 */ /* 0x0007340000000800 */
[----:B------:R5:W4:Y:S01]  /*2de0*/  MUFU.EX2 R248, R9 ;  /* 0x0000000900f87308 */ /* 0x000b220000000800 */
[----:B-1----:R-:W-:Y:S05]  /*2df0*/  FMUL.FTZ R8, R252, 1.4426950216293334961 ;  /* 0x3fb8aa3bfc087820 */ /* 0x002fea0000410000 */
[----:B------:R-:W-:Y:S02]  /*2e00*/  FSEL R8, R8, RZ, P1 ;  /* 0x000000ff08087208 */ /* 0x000fe40000800000 */
[-C--:B------:R-:W-:Y:S01]  /*2e10*/  @!P0 ISETP.GE.AND P1, PT, R143, R137.reuse, PT ;  /* 0x000000898f00820c */ /* 0x080fe20003f26270 */
[----:B---3--:R-:W1:Y:S02]  /*2e20*/  LDSM.16.M88.4 R4, [R217+0xd400] ;  /* 0x00d40000d904783b */ /* 0x008e640000000200 */
[--C-:B------:R-:W-:Y:S01]  /*2e30*/  FFMA.FTZ R10, R10, c[0x0][0x23c], -R8.reuse ;  /* 0x00008f000a0a7a23 */ /* 0x100fe20000010808 */
[----:B------:R-:W-:Y:S03]  /*2e40*/  @!P0 FSEL R11, R11, -INF , !P1 ;  /* 0xff8000000b0b8808 */ /* 0x000fe60004800000 */
[----:B------:R3:W-:Y:S02]  /*2e50*/  MUFU.EX2 R250, R10 ;  /* 0x0000000a00fa7308 */ /* 0x0007e40000000800 */
[----:B------:R-:W-:Y:S01]  /*2e60*/  FFMA.FTZ R11, R11, c[0x0][0x23c], -R8 ;  /* 0x00008f000b0b7a23 */ /* 0x000fe20000010808 */
[----:B-----5:R-:W-:Y:S04]  /*2e70*/  @!P0 IADD3 R9, R0, 0x8, RZ ;  /* 0x0000000800098810 */ /* 0x020fe80007ffe0ff */
[-C--:B------:R-:W-:Y:S03]  /*2e80*/  @!P0 ISETP.GE.AND P1, PT, R9, R136.reuse, PT ;  /* 0x000000880900820c */ /* 0x080fe60003f26270 */
[----:B------:R-:W5:Y:S01]  /*2e90*/  MUFU.EX2 R251, R11 ;  /* 0x0000000b00fb7308 */ /* 0x000f620000000800 */
[----:B------:R-:W-:Y:S05]  /*2ea0*/  @!P0 FSEL R12, R12, -INF , !P1 ;  /* 0xff8000000c0c8808 */ /* 0x000fea0004800000 */
[--C-:B------:R-:W-:Y:S04]  /*2eb0*/  FFMA.FTZ R12, R12, c[0x0][0x23c], -R138.reuse ;  /* 0x00008f000c0c7a23 */ /* 0x100fe8000001088a */
[----:B------:R-:W-:Y:S01]  /*2ec0*/  MUFU.EX2 R244, R12 ;  /* 0x0000000c00f47308 */ /* 0x000fe20000000800 */
[----:B---3--:R-:W-:Y:S04]  /*2ed0*/  @!P0 IADD3 R10, R0, 0x9, RZ ;  /* 0x00000009000a8810 */ /* 0x008fe80007ffe0ff */
[----:B------:R-:W-:Y:S04]  /*2ee0*/  @!P0 ISETP.GE.AND P1, PT, R10, R136, PT ;  /* 0x000000880a00820c */ /* 0x000fe80003f26270 */
[----:B------:R-:W-:Y:S02]  /*2ef0*/  @!P0 FSEL R13, R13, -INF , !P1 ;  /* 0xff8000000d0d8808 */ /* 0x000fe40004800000 */
[-C--:B------:R-:W-:Y:S01]  /*2f00*/  @!P0 ISETP.GE.AND P1, PT, R9, R137.reuse, PT ;  /* 0x000000890900820c */ /* 0x080fe20003f26270 */
[-C--:B-1----:R-:W-:Y:S03]  /*2f10*/  HMMA.16816.F32 R20, R156, R4.reuse, R20 ;  /* 0x000000049c14723c */ /* 0x082fe60000001814 */
[----:B------:R-:W-:Y:S01]  /*2f20*/  @!P0 FSEL R14, R14, -INF , !P1 ;  /* 0xff8000000e0e8808 */ /* 0x000fe20004800000 */
[----:B------:R-:W-:Y:S01]  /*2f30*/  FFMA.FTZ R13, R13, c[0x0][0x23c], -R138 ;  /* 0x00008f000d0d7a23 */ /* 0x000fe2000001088a */
[----:B------:R-:W-:Y:S03]  /*2f40*/  @!P0 ISETP.GE.AND P1, PT, R10, R137, PT ;  /* 0x000000890a00820c */ /* 0x000fe60003f26270 */
[C---:B------:R-:W-:Y:S01]  /*2f50*/  HMMA.16816.F32 R24, R132.reuse, R4, R24 ;  /* 0x000000048418723c */ /* 0x040fe20000001818 */
[----:B------:R-:W1:Y:S03]  /*2f60*/  MUFU.EX2 R243, R13 ;  /* 0x0000000d00f37308 */ /* 0x000e660000000800 */
[----:B------:R-:W-:Y:S01]  /*2f70*/  @!P0 FSEL R15, R15, -INF , !P1 ;  /* 0xff8000000f0f8808 */ /* 0x000fe20004800000 */
[--C-:B------:R-:W-:Y:S01]  /*2f80*/  FFMA.FTZ R14, R14, c[0x0][0x23c], -R8.reuse ;  /* 0x00008f000e0e7a23 */ /* 0x100fe20000010808 */
[-C--:B------:R-:W-:Y:S02]  /*2f90*/  @!P0 ISETP.GE.AND P1, PT, R9, R142.reuse, PT ;  /* 0x0000008e0900820c */ /* 0x080fe40003f26270 */
[-C--:B------:R-:W-:Y:S03]  /*2fa0*/  HMMA.16816.F32 R28, R132, R6.reuse, R28 ;  /* 0x00000006841c723c */ /* 0x080fe6000000181c */
[----:B------:R-:W-:Y:S01]  /*2fb0*/  MUFU.EX2 R247, R14 ;  /* 0x0000000e00f77308 */ /* 0x000fe20000000800 */
[----:B------:R-:W-:Y:S01]  /*2fc0*/  @!P0 FSEL R16, R16, -INF , !P1 ;  /* 0xff80000010108808 */ /* 0x000fe20004800000 */
[----:B------:R-:W-:Y:S01]  /*2fd0*/  FFMA.FTZ R15, R15, c[0x0][0x23c], -R8 ;  /* 0x00008f000f0f7a23 */ /* 0x000fe20000010808 */
[----:B------:R-:W-:Y:S02]  /*2fe0*/  @!P0 ISETP.GE.AND P1, PT, R10, R142, PT ;  /* 0x0000008e0a00820c */ /* 0x000fe40003f26270 */
[----:B------:R-:W-:Y:S01]  /*2ff0*/  HMMA.16816.F32 R32, R156, R6, R32 ;  /* 0x000000069c20723c */ /* 0x000fe20000001820 */
[----:B------:R-:W3:Y:S03]  /*3000*/  LDL R159, [R1+0x2c] ;  /* 0x00002c00019f7983 */ /* 0x000ee60000100800 */
[----:B------:R-:W-:Y:S01]  /*3010*/  @!P0 FSEL R17, R17, -INF , !P1 ;  /* 0xff80000011118808 */ /* 0x000fe20004800000 */
[--C-:B------:R-:W-:Y:S01]  /*3020*/  FFMA.FTZ R16, R16, c[0x0][0x23c], -R141.reuse ;  /* 0x00008f0010107a23 */ /* 0x100fe2000001088d */
[-C--:B------:R-:W-:Y:S01]  /*3030*/  @!P0 ISETP.GE.AND P1, PT, R9, R140.reuse, PT ;  /* 0x0000008c0900820c */ /* 0x080fe20003f26270 */
[----:B------:R-:W-:Y:S01]  /*3040*/  MUFU.EX2 R246, R15 ;  /* 0x0000000f00f67308 */ /* 0x000fe20000000800 */
[----:B------:R-:W-:Y:S01]  /*3050*/  @!P0 IADD3 R9, R0, 0x10, RZ ;  /* 0x0000001000098810 */ /* 0x000fe20007ffe0ff */
[----:B------:R-:W-:Y:S03]  /*3060*/  FFMA.FTZ R17, R17, c[0x0][0x23c], -R141 ;  /* 0x00008f0011117a23 */ /* 0x000fe6000001088d */
[----:B------:R-:W-:Y:S02]  /*3070*/  @!P0 FSEL R18, R18, -INF , !P1 ;  /* 0xff80000012128808 */ /* 0x000fe40004800000 */
[----:B------:R-:W-:Y:S02]  /*3080*/  @!P0 ISETP.GE.AND P1, PT, R10, R140, PT ;  /* 0x0000008c0a00820c */ /* 0x000fe40003f26270 */
[----:B------:R-:W-:Y:S01]  /*3090*/  @!P0 IADD3 R10, R0, 0x11, RZ ;  /* 0x00000011000a8810 */ /* 0x000fe20007ffe0ff */
[--C-:B------:R-:W-:Y:S01]  /*30a0*/  FFMA.FTZ R18, R18, c[0x0][0x23c], -R139.reuse ;  /* 0x00008f0012127a23 */ /* 0x100fe2000001088b */
[----:B------:R-:W-:Y:S01]  /*30b0*/  @!P0 FSEL R19, R19, -INF , !P1 ;  /* 0xff80000013138808 */ /* 0x000fe20004800000 */
[----:B------:R-:W-:Y:S01]  /*30c0*/  MUFU.EX2 R164, R16 ;  /* 0x0000001000a47308 */ /* 0x000fe20000000800 */
[-C--:B------:R-:W-:Y:S02]  /*30d0*/  @!P0 ISETP.GE.AND P1, PT, R9, R142.reuse, PT ;  /* 0x0000008e0900820c */ /* 0x080fe40003f26270 */
[----:B------:R-:W-:Y:S01]  /*30e0*/  @!P0 IADD3 R4, R0, 0x18, RZ ;  /* 0x0000001800048810 */ /* 0x000fe20007ffe0ff */
[----:B------:R-:W-:Y:S01]  /*30f0*/  FFMA.FTZ R19, R19, c[0x0][0x23c], -R139 ;  /* 0x00008f0013137a23 */ /* 0x000fe2000001088b */
[----:B------:R-:W-:Y:S02]  /*3100*/  @!P0 FSEL R20, R20, -INF , !P1 ;  /* 0xff80000014148808 */ /* 0x000fe40004800000 */
[----:B------:R-:W-:Y:S02]  /*3110*/  @!P0 ISETP.GE.AND P1, PT, R10, R142, PT ;  /* 0x0000008e0a00820c */ /* 0x000fe40003f26270 */
[----:B------:R-:W-:Y:S01]  /*3120*/  @!P0 IADD3 R0, R0, 0x19, RZ ;  /* 0x0000001900008810 */ /* 0x000fe20007ffe0ff */
[----:B------:R-:W1:Y:S01]  /*3130*/  MUFU.EX2 R162, R17 ;  /* 0x0000001100a27308 */ /* 0x000e620000000800 */
[----:B------:R-:W-:Y:S01]  /*3140*/  @!P0 FSEL R21, R21, -INF , !P1 ;  /* 0xff80000015158808 */ /* 0x000fe20004800000 */
[--C-:B------:R-:W-:Y:S01]  /*3150*/  FFMA.FTZ R20, R20, c[0x0][0x23c], -R141.reuse ;  /* 0x00008f0014147a23 */ /* 0x100fe2000001088d */
[----:B------:R-:W-:Y:S02]  /*3160*/  @!P0 ISETP.GE.AND P1, PT, R9, R140, PT ;  /* 0x0000008c0900820c */ /* 0x000fe40003f26270 */
[----:B----4-:R-:W-:Y:S01]  /*3170*/  F2FP.PACK_AB R7, R245, R146 ;  /* 0x00000092f507723e */ /* 0x010fe200000000ff */
[----:B------:R-:W-:Y:S01]  /*3180*/  FFMA.FTZ R21, R21, c[0x0][0x23c], -R141 ;  /* 0x00008f0015157a23 */ /* 0x000fe2000001088d */
[----:B------:R-:W-:Y:S02]  /*3190*/  @!P0 FSEL R22, R22, -INF , !P1 ;  /* 0xff80000016168808 */ /* 0x000fe40004800000 */
[----:B------:R-:W-:Y:S01]  /*31a0*/  @!P0 ISETP.GE.AND P1, PT, R10, R140, PT ;  /* 0x0000008c0a00820c */ /* 0x000fe20003f26270 */
[----:B------:R-:W-:Y:S01]  /*31b0*/  MUFU.EX2 R167, R18 ;  /* 0x0000001200a77308 */ /* 0x000fe20000000800 */
[----:B------:R1:W-:Y:S01]  /*31c0*/  STS [R233+0x13400], R7 ;  /* 0x01340007e9007388 */ /* 0x0003e20000000800 */
[----:B------:R-:W-:Y:S01]  /*31d0*/  F2FP.PACK_AB R6, R248, R249 ;  /* 0x000000f9f806723e */ /* 0x000fe200000000ff */
[--C-:B------:R-:W-:Y:S01]  /*31e0*/  FFMA.FTZ R22, R22, c[0x0][0x23c], -R139.reuse ;  /* 0x00008f0016167a23 */ /* 0x100fe2000001088b */
[----:B------:R-:W-:Y:S02]  /*31f0*/  @!P0 FSEL R23, R23, -INF , !P1 ;  /* 0xff80000017178808 */ /* 0x000fe40004800000 */
[----:B------:R-:W-:Y:S02]  /*3200*/  @!P0 ISETP.GE.AND P1, PT, R9, R136, PT ;  /* 0x000000880900820c */ /* 0x000fe40003f26270 */
[----:B-----5:R-:W-:Y:S01]  /*3210*/  F2FP.PACK_AB R5, R251, R250 ;  /* 0x000000fafb05723e */ /* 0x020fe200000000ff */
[----:B------:R-:W-:Y:S01]  /*3220*/  FFMA.FTZ R23, R23, c[0x0][0x23c], -R139 ;  /* 0x00008f0017177a23 */ /* 0x000fe2000001088b */
[----:B------:R-:W-:Y:S01]  /*3230*/  @!P0 FSEL R24, R24, -INF , !P1 ;  /* 0xff80000018188808 */ /* 0x000fe20004800000 */
[----:B------:R-:W4:Y:S01]  /*3240*/  MUFU.EX2 R166, R19 ;  /* 0x0000001300a67308 */ /* 0x000f220000000800 */
[----:B------:R-:W-:Y:S03]  /*3250*/  @!P0 ISETP.GE.AND P1, PT, R10, R136, PT ;  /* 0x000000880a00820c */ /* 0x000fe60003f26270 */
[--C-:B------:R-:W-:Y:S01]  /*3260*/  FFMA.FTZ R24, R24, c[0x0][0x23c], -R138.reuse ;  /* 0x00008f0018187a23 */ /* 0x100fe2000001088a */
[----:B------:R-:W-:Y:S02]  /*3270*/  @!P0 FSEL R25, R25, -INF , !P1 ;  /* 0xff80000019198808 */ /* 0x000fe40004800000 */
[-C--:B------:R-:W-:Y:S03]  /*3280*/  @!P0 ISETP.GE.AND P1, PT, R9, R137.reuse, PT ;  /* 0x000000890900820c */ /* 0x080fe60003f26270 */
[----:B------:R-:W-:Y:S01]  /*3290*/  MUFU.EX2 R143, R20 ;  /* 0x00000014008f7308 */ /* 0x000fe20000000800 */
[----:B------:R-:W-:Y:S01]  /*32a0*/  @!P0 FSEL R26, R26, -INF , !P1 ;  /* 0xff8000001a1a8808 */ /* 0x000fe20004800000 */
[----:B------:R-:W-:Y:S01]  /*32b0*/  FFMA.FTZ R25, R25, c[0x0][0x23c], -R138 ;  /* 0x00008f0019197a23 */ /* 0x000fe2000001088a */
[-C--:B------:R-:W-:Y:S02]  /*32c0*/  @!P0 ISETP.GE.AND P1, PT, R10, R137.reuse, PT ;  /* 0x000000890a00820c */ /* 0x080fe40003f26270 */
[----:B-1----:R-:W-:Y:S01]  /*32d0*/  F2FP.PACK_AB R7, R243, R244 ;  /* 0x000000f4f307723e */ /* 0x002fe200000000ff */
[--C-:B------:R-:W-:Y:S01]  /*32e0*/  FFMA.FTZ R26, R26, c[0x0][0x23c], -R8.reuse ;  /* 0x00008f001a1a7a23 */ /* 0x100fe20000010808 */
[----:B------:R-:W-:Y:S02]  /*32f0*/  @!P0 FSEL R27, R27, -INF , !P1 ;  /* 0xff8000001b1b8808 */ /* 0x000fe40004800000 */
[-C--:B------:R-:W-:Y:S01]  /*3300*/  @!P0 ISETP.GE.AND P1, PT, R4, R136.reuse, PT ;  /* 0x000000880400820c */ /* 0x080fe20003f26270 */
[----:B------:R-:W-:Y:S02]  /*3310*/  MUFU.EX2 R154, R21 ;  /* 0x00000015009a7308 */ /* 0x000fe40000000800 */
[----:B------:R-:W-:Y:S01]  /*3320*/  FFMA.FTZ R27, R27, c[0x0][0x23c], -R8 ;  /* 0x00008f001b1b7a23 */ /* 0x000fe20000010808 */
[----:B------:R-:W-:Y:S02]  /*3330*/  @!P0 FSEL R28, R28, -INF , !P1 ;  /* 0xff8000001c1c8808 */ /* 0x000fe40004800000 */
[----:B------:R-:W-:Y:S03]  /*3340*/  @!P0 ISETP.GE.AND P1, PT, R0, R136, PT ;  /* 0x000000880000820c */ /* 0x000fe60003f26270 */
[--C-:B------:R-:W-:Y:S01]  /*3350*/  FFMA.FTZ R28, R28, c[0x0][0x23c], -R138.reuse ;  /* 0x00008f001c1c7a23 */ /* 0x100fe2000001088a */
[----:B------:R-:W-:Y:S01]  /*3360*/  @!P0 FSEL R29, R29, -INF , !P1 ;  /* 0xff8000001d1d8808 */ /* 0x000fe20004800000 */
[----:B------:R-:W-:Y:S01]  /*3370*/  MUFU.EX2 R161, R22 ;  /* 0x0000001600a17308 */ /* 0x000fe20000000800 */
[-C--:B------:R-:W-:Y:S03]  /*3380*/  @!P0 ISETP.GE.AND P1, PT, R4, R137.reuse, PT ;  /* 0x000000890400820c */ /* 0x080fe60003f26270 */
[----:B------:R-:W-:Y:S01]  /*3390*/  FFMA.FTZ R138, R29, c[0x0][0x23c], -R138 ;  /* 0x00008f001d8a7a23 */ /* 0x000fe2000001088a */
[----:B------:R-:W-:Y:S02]  /*33a0*/  @!P0 FSEL R30, R30, -INF , !P1 ;  /* 0xff8000001e1e8808 */ /* 0x000fe40004800000 */
[-C--:B------:R-:W-:Y:S03]  /*33b0*/  @!P0 ISETP.GE.AND P1, PT, R4, R142.reuse, PT ;  /* 0x0000008e0400820c */ /* 0x080fe60003f26270 */
[----:B------:R-:W1:Y:S01]  /*33c0*/  MUFU.EX2 R160, R23 ;  /* 0x0000001700a07308 */ /* 0x000e620000000800 */
[----:B------:R-:W-:Y:S01]  /*33d0*/  @!P0 FSEL R32, R32, -INF , !P1 ;  /* 0xff80000020208808 */ /* 0x000fe20004800000 */
[--C-:B------:R-:W-:Y:S01]  /*33e0*/  FFMA.FTZ R30, R30, c[0x0][0x23c], -R8.reuse ;  /* 0x00008f001e1e7a23 */ /* 0x100fe20000010808 */
[----:B------:R-:W-:Y:S03]  /*33f0*/  @!P0 ISETP.GE.AND P1, PT, R0, R142, PT ;  /* 0x0000008e0000820c */ /* 0x000fe60003f26270 */
[--C-:B------:R-:W-:Y:S01]  /*3400*/  FFMA.FTZ R32, R32, c[0x0][0x23c], -R141.reuse ;  /* 0x00008f0020207a23 */ /* 0x100fe2000001088d */
[----:B------:R-:W-:Y:S02]  /*3410*/  @!P0 FSEL R33, R33, -INF , !P1 ;  /* 0xff80000021218808 */ /* 0x000fe40004800000 */
[----:B------:R-:W-:Y:S01]  /*3420*/  @!P0 ISETP.GE.AND P1, PT, R4, R140, PT ;  /* 0x0000008c0400820c */ /* 0x000fe20003f26270 */
[----:B------:R-:W-:Y:S01]  /*3430*/  MUFU.EX2 R148, R32 ;  /* 0x0000002000947308 */ /* 0x000fe20000000800 */
[----:B------:R-:W-:Y:S01]  /*3440*/  F2FP.PACK_AB R4, R162, R164 ;  /* 0x000000a4a204723e */ /* 0x000fe200000000ff */
[----:B------:R-:W-:Y:S01]  /*3450*/  FFMA.FTZ R141, R33, c[0x0][0x23c], -R141 ;  /* 0x00008f00218d7a23 */ /* 0x000fe2000001088d */
[----:B------:R-:W-:Y:S02]  /*3460*/  @!P0 FSEL R34, R34, -INF , !P1 ;  /* 0xff80000022228808 */ /* 0x000fe40004800000 */
[----:B------:R-:W-:Y:S03]  /*3470*/  @!P0 ISETP.GE.AND P1, PT, R0, R140, PT ;  /* 0x0000008c0000820c */ /* 0x000fe60003f26270 */
[--C-:B------:R-:W-:Y:S01]  /*3480*/  FFMA.FTZ R34, R34, c[0x0][0x23c], -R139.reuse ;  /* 0x00008f0022227a23 */ /* 0x100fe2000001088b */
[----:B------:R-:W-:Y:S01]  /*3490*/  @!P0 FSEL R35, R35, -INF , !P1 ;  /* 0xff80000023238808 */ /* 0x000fe20004800000 */
[----:B------:R-:W5:Y:S01]  /*34a0*/  MUFU.EX2 R147, R141 ;  /* 0x0000008d00937308 */ /* 0x000f620000000800 */
[----:B------:R-:W-:Y:S02]  /*34b0*/  @!P0 ISETP.GE.AND P1, PT, R0, R137, PT ;  /* 0x000000890000820c */ /* 0x000fe40003f26270 */
[----:B------:R-:W-:Y:S01]  /*34c0*/  F2FP.PACK_AB R0, R165, R241 ;  /* 0x000000f1a500723e */ /* 0x000fe200000000ff */
[----:B------:R-:W-:Y:S01]  /*34d0*/  FFMA.FTZ R139, R35, c[0x0][0x23c], -R139 ;  /* 0x00008f00238b7a23 */ /* 0x000fe2000001088b */
[----:B------:R-:W-:Y:S02]  /*34e0*/  @!P0 FSEL R31, R31, -INF , !P1 ;  /* 0xff8000001f1f8808 */ /* 0x000fe40004800000 */
[----:B--2---:R-:W-:Y:S01]  /*34f0*/  IADD3 R144, P0, R144, UR38, RZ ;  /* 0x0000002690907c10 */ /* 0x004fe2000ff1e0ff */
[----:B------:R4:W-:Y:S02]  /*3500*/  STS [R233+0x13000], R0 ;  /* 0x01300000e9007388 */ /* 0x0009e40000000800 */
[----:B------:R-:W-:Y:S01]  /*3510*/  MUFU.EX2 R150, R34 ;  /* 0x0000002200967308 */ /* 0x000fe20000000800 */
[----:B------:R-:W-:Y:S01]  /*3520*/  FFMA.FTZ R8, R31, c[0x0][0x23c], -R8 ;  /* 0x00008f001f087a23 */ /* 0x000fe20000010808 */
[----:B------:R1:W-:Y:S08]  /*3530*/  STS [R231+0x13000], R4 ;  /* 0x01300004e7007388 */ /* 0x0003f00000000800 */
[----:B------:R-:W-:Y:S10]  /*3540*/  MUFU.EX2 R149, R139 ;  /* 0x0000008b00957308 */ /* 0x000ff40000000800 */
[----:B------:R-:W-:Y:S01]  /*3550*/  MUFU.EX2 R240, R24 ;  /* 0x0000001800f07308 */ /* 0x000fe20000000800 */
[----:B----4-:R-:W-:Y:S02]  /*3560*/  F2FP.PACK_AB R0, R166, R167 ;  /* 0x000000a7a600723e */ /* 0x010fe400000000ff */
[----:B-1----:R-:W-:Y:S03]  /*3570*/  F2FP.PACK_AB R4, R160, R161 ;  /* 0x000000a1a004723e */ /* 0x002fe600000000ff */
[----:B------:R5:W-:Y:S04]  /*3580*/  STS [R231+0x13400], R0 ;  /* 0x01340000e7007388 */ /* 0x000be80000000800 */
[----:B------:R-:W1:Y:S01]  /*3590*/  MUFU.EX2 R163, R25 ;  /* 0x0000001900a37308 */ /* 0x000e620000000800 */
[----:B------:R2:W-:Y:S04]  /*35a0*/  STS [R233+0x14000], R6 ;  /* 0x01400006e9007388 */ /* 0x0005e80000000800 */
[----:B------:R4:W-:Y:S04]  /*35b0*/  STS [R233+0x14400], R5 ;  /* 0x01440005e9007388 */ /* 0x0009e80000000800 */
[----:B------:R1:W-:Y:S01]  /*35c0*/  STS [R231+0x14000], R7 ;  /* 0x01400007e7007388 */ /* 0x0003e20000000800 */
[----:B------:R-:W-:Y:S10]  /*35d0*/  MUFU.EX2 R242, R26 ;  /* 0x0000001a00f27308 */ /* 0x000ff40000000800 */
[----:B------:R-:W1:Y:S01]  /*35e0*/  MUFU.EX2 R239, R27 ;  /* 0x0000001b00ef7308 */ /* 0x000e620000000800 */
[----:B-----5:R-:W-:Y:S02]  /*35f0*/  F2FP.PACK_AB R0, R147, R148 ;  /* 0x000000949300723e */ /* 0x020fe400000000ff */
[----:B--2---:R-:W-:Y:S02]  /*3600*/  F2FP.PACK_AB R6, R246, R247 ;  /* 0x000000f7f606723e */ /* 0x004fe400000000ff */
[----:B----4-:R-:W-:Y:S03]  /*3610*/  F2FP.PACK_AB R5, R154, R143 ;  /* 0x0000008f9a05723e */ /* 0x010fe600000000ff */
[----:B------:R2:W-:Y:S02]  /*3620*/  STS [R231+0x14400], R6 ;  /* 0x01440006e7007388 */ /* 0x0005e40000000800 */
[----:B------:R-:W-:Y:S01]  /*3630*/  MUFU.EX2 R153, R28 ;  /* 0x0000001c00997308 */ /* 0x000fe20000000800 */
[----:B-1----:R-:W-:Y:S01]  /*3640*/  F2FP.PACK_AB R7, R163, R240 ;  /* 0x000000f0a307723e */ /* 0x002fe200000000ff */
[----:B------:R1:W-:Y:S04]  /*3650*/  STS [R232+0x13000], R5 ;  /* 0x01300005e8007388 */ /* 0x0003e80000000800 */
[----:B------:R4:W-:Y:S04]  /*3660*/  STS [R232+0x13400], R4 ;  /* 0x01340004e8007388 */ /* 0x0009e80000000800 */
[----:B------:R-:W4:Y:S01]  /*3670*/  MUFU.EX2 R152, R138 ;  /* 0x0000008a00987308 */ /* 0x000f220000000800 */
[----:B------:R5:W-:Y:S09]  /*3680*/  STS [R230+0x13000], R0 ;  /* 0x01300000e6007388 */ /* 0x000bf20000000800 */
[----:B------:R-:W-:Y:S01]  /*3690*/  MUFU.EX2 R155, R30 ;  /* 0x0000001e009b7308 */ /* 0x000fe20000000800 */
[----:B--2---:R-:W-:Y:S02]  /*36a0*/  F2FP.PACK_AB R6, R239, R242 ;  /* 0x000000f2ef06723e */ /* 0x004fe400000000ff */
[----:B-1----:R-:W-:Y:S07]  /*36b0*/  F2FP.PACK_AB R5, R149, R150 ;  /* 0x000000969505723e */ /* 0x002fee00000000ff */
[----:B------:R-:W5:Y:S01]  /*36c0*/  MUFU.EX2 R151, R8 ;  /* 0x0000000800977308 */ /* 0x000f620000000800 */
[----:B------:R-:W-:Y:S01]  /*36d0*/  STS [R230+0x13400], R5 ;  /* 0x01340005e6007388 */ /* 0x000fe20000000800 */
[----:B----4-:R-:W-:Y:S03]  /*36e0*/  F2FP.PACK_AB R4, R152, R153 ;  /* 0x000000999804723e */ /* 0x010fe600000000ff */
[----:B------:R-:W-:Y:S04]  /*36f0*/  STS [R232+0x14000], R7 ;  /* 0x01400007e8007388 */ /* 0x000fe80000000800 */
[----:B------:R-:W-:Y:S04]  /*3700*/  STS [R232+0x14400], R6 ;  /* 0x01440006e8007388 */ /* 0x000fe80000000800 */
[----:B------:R-:W-:Y:S01]  /*3710*/  STS [R230+0x14000], R4 ;  /* 0x01400004e6007388 */ /* 0x000fe20000000800 */
[----:B-----5:R-:W-:Y:S05]  /*3720*/  F2FP.PACK_AB R0, R151, R155 ;  /* 0x0000009b9700723e */ /* 0x020fea00000000ff */
[----:B------:R-:W-:Y:S04]  /*3730*/  STS [R230+0x14400], R0 ;  /* 0x01440000e6007388 */ /* 0x000fe80000000800 */
[----:B------:R-:W1:Y:S08]  /*3740*/  LDSM.16.M88.4 R32, [R219+0x6000] ;  /* 0x00600000db20783b */ /* 0x000e700000000200 */
[----:B------:R-:W2:Y:S08]  /*3750*/  LDSM.16.M88.4 R28, [R219+0x6800] ;  /* 0x00680000db1c783b */ /* 0x000eb00000000200 */
[----:B------:R-:W4:Y:S08]  /*3760*/  LDSM.16.M88.4 R132, [R220+0x6000] ;  /* 0x00600000dc84783b */ /* 0x000f300000000200 */
[----:B------:R-:W5:Y:S01]  /*3770*/  LDSM.16.M88.4 R136, [R220+0x6800] ;  /* 0x00680000dc88783b */ /* 0x000f620000000200 */
[-C--:B-1----:R-:W-:Y:S08]  /*3780*/  HMMA.16816.F32 R4, R32, R168.reuse, RZ ;  /* 0x000000a82004723c */ /* 0x082ff000000018ff */
[C---:B--2---:R-:W-:Y:S04]  /*3790*/  HMMA.16816.F32 R8, R28.reuse, R168, RZ ;  /* 0x000000a81c08723c */ /* 0x044fe800000018ff */
[----:B---3--:R-:W-:Y:S04]  /*37a0*/  IADD3.X R145, R159, UR39, RZ, P0, !PT ;  /* 0x000000279f917c10 */ /* 0x008fe800087fe4ff */
[-C--:B------:R-:W-:Y:S01]  /*37b0*/  HMMA.16816.F32 R12, R28, R170.reuse, RZ ;  /* 0x000000aa1c0c723c */ /* 0x080fe200000018ff */
[----:B------:R-:W-:Y:S01]  /*37c0*/  IMAD.MOV.U32 R159, RZ, RZ, c[0x0][0x1c0] ;  /* 0x00007000ff9f7624 */ /* 0x000fe200078e00ff */
[----:B------:R-:W2:Y:S03]  /*37d0*/  LDG.E R142, [R144.64] ;  /* 0x00000022908e7981 */ /* 0x000ea6000c1e1900 */
[----:B------:R-:W-:Y:S03]  /*37e0*/  IMAD R159, R159, c[0x0][0x22c], RZ ;  /* 0x00008b009f9f7a24 */ /* 0x000fe600078e02ff */
[C---:B------:R-:W-:Y:S01]  /*37f0*/  HMMA.16816.F32 R16, R32.reuse, R170, RZ ;  /* 0x000000aa2010723c */ /* 0x040fe200000018ff */
[----:B------:R-:W3:Y:S03]  /*3800*/  LDG.E R141, [R144.64+0x20] ;  /* 0x00002022908d7981 */ /* 0x000ee6000c1e1900 */
[----:B------:R-:W-:Y:S01]  /*3810*/  IMAD.U32 R159, R159, -0x40, RZ ;  /* 0xffffffc09f9f7824 */ /* 0x000fe200078e00ff */
[----:B------:R1:W2:Y:S03]  /*3820*/  LDG.E R140, [R144.64+0x80] ;  /* 0x00008022908c7981 */ /* 0x0002a6000c1e1900 */
[-C--:B------:R-:W-:Y:S01]  /*3830*/  HMMA.16816.F32 R20, R32, R172.reuse, RZ ;  /* 0x000000ac2014723c */ /* 0x080fe200000018ff */
[----:B------:R1:W2:Y:S03]  /*3840*/  LDG.E R0, [R144.64+0xa0] ;  /* 0x0000a02290007981 */ /* 0x0002a6000c1e1900 */
[C---:B------:R-:W-:Y:S04]  /*3850*/  LEA R228, P0, R159.reuse, R228, 0x2 ;  /* 0x000000e49fe47211 */ /* 0x040fe800078010ff */
[C---:B------:R-:W-:Y:S04]  /*3860*/  HMMA.16816.F32 R24, R28.reuse, R172, RZ ;  /* 0x000000ac1c18723c */ /* 0x040fe800000018ff */
[----:B------:R-:W-:Y:S02]  /*3870*/  LEA.HI.X.SX32 R229, R159, R229, 0x2, P0 ;  /* 0x000000e59fe57211 */ /* 0x000fe400000f16ff */
[----:B------:R-:W-:Y:S02]  /*3880*/  PLOP3.LUT P0, PT, PT, PT, UP3, 0x80, 0x0 ;  /* 0x000000000000781c */ /* 0x000fe40003f0f038 */
[-C--:B------:R-:W-:Y:S08]  /*3890*/  HMMA.16816.F32 R28, R28, R174.reuse, RZ ;  /* 0x000000ae1c1c723c */ /* 0x080ff000000018ff */
[----:B------:R-:W-:Y:S08]  /*38a0*/  HMMA.16816.F32 R32, R32, R174, RZ ;  /* 0x000000ae2020723c */ /* 0x000ff000000018ff */
[-C--:B----4-:R-:W-:Y:S08]  /*38b0*/  HMMA.16816.F32 R4, R132, R176.reuse, R4 ;  /* 0x000000b08404723c */ /* 0x090ff00000001804 */
[C---:B-----5:R-:W-:Y:S08]  /*38c0*/  HMMA.16816.F32 R8, R136.reuse, R176, R8 ;  /* 0x000000b08808723c */ /* 0x060ff00000001808 */
[-C--:B------:R-:W-:Y:S08]  /*38d0*/  HMMA.16816.F32 R12, R136, R178.reuse, R12 ;  /* 0x000000b2880c723c */ /* 0x080ff0000000180c */
[C---:B------:R-:W-:Y:S08]  /*38e0*/  HMMA.16816.F32 R16, R132.reuse, R178, R16 ;  /* 0x000000b28410723c */ /* 0x040ff00000001810 */
[-C--:B------:R-:W-:Y:S08]  /*38f0*/  HMMA.16816.F32 R20, R132, R180.reuse, R20 ;  /* 0x000000b48414723c */ /* 0x080ff00000001814 */
[C---:B------:R-:W-:Y:S08]  /*3900*/  HMMA.16816.F32 R24, R136.reuse, R180, R24 ;  /* 0x000000b48818723c */ /* 0x040ff00000001818 */
[-C--:B------:R-:W-:Y:S01]  /*3910*/  HMMA.16816.F32 R28, R136, R182.reuse, R28 ;  /* 0x000000b6881c723c */ /* 0x080fe2000000181c */
[----:B------:R-:W4:Y:S07]  /*3920*/  LDSM.16.M88.4 R136, [R219+0x7000] ;  /* 0x00700000db88783b */ /* 0x000f2e0000000200 */
[----:B------:R-:W-:Y:S01]  /*3930*/  HMMA.16816.F32 R32, R132, R182, R32 ;  /* 0x000000b68420723c */ /* 0x000fe20000001820 */
[----:B------:R-:W5:Y:S07]  /*3940*/  LDSM.16.M88.4 R132, [R219+0x7800] ;  /* 0x00780000db84783b */ /* 0x000f6e0000000200 */
        /* <DEDUP_REMOVED lines=33> */
[C---:B--2---:R-:W-:Y:S01]  /*3b60*/  FADD.FTZ R5, -R142.reuse, R5 ;  /* 0x000000058e057221 */ /* 0x044fe20000010100 */
[C---:B------:R-:W-:Y:S04]  /*3b70*/  HMMA.16816.F32 R16, R132.reuse, R210, R16 ;  /* 0x000000d28410723c */ /* 0x040fe80000001810 */
[C---:B---3--:R-:W-:Y:S02]  /*3b80*/  FADD.FTZ R6, -R141.reuse, R6 ;  /* 0x000000068d067221 */ /* 0x048fe40000010100 */
[----:B------:R-:W-:Y:S02]  /*3b90*/  FADD.FTZ R7, -R141, R7 ;  /* 0x000000078d077221 */ /* 0x000fe40000010100 */
[----:B------:R-:W-:Y:S01]  /*3ba0*/  FADD.FTZ R4, -R142, R4 ;  /* 0x000000048e047221 */ /* 0x000fe20000010100 */
[-C--:B------:R-:W-:Y:S03]  /*3bb0*/  HMMA.16816.F32 R20, R132, R212.reuse, R20 ;  /* 0x000000d48414723c */ /* 0x080fe60000001814 */
[----:B-1----:R-:W-:Y:S02]  /*3bc0*/  FMUL.FTZ R144, R165, R5 ;  /* 0x00000005a5907220 */ /* 0x002fe40000410000 */
[----:B------:R-:W-:Y:S02]  /*3bd0*/  FMUL.FTZ R146, R146, R6 ;  /* 0x0000000692927220 */ /* 0x000fe40000410000 */
[C---:B------:R-:W-:Y:S01]  /*3be0*/  FADD.FTZ R8, -R140.reuse, R8 ;  /* 0x000000088c087221 */ /* 0x040fe20000010100 */
        /* <DEDUP_REMOVED lines=11> */
[----:B------:R-:W-:Y:S04]  /*3ca0*/  FADD.FTZ R21, -R142, R21 ;  /* 0x000000158e157221 */ /* 0x000fe80000010100 */
[----:B------:R-:W-:Y:S02]  /*3cb0*/  FMUL.FTZ R135, R162, R17 ;  /* 0x00000011a2877220 */ /* 0x000fe40000410000 */
[----:B------:R-:W-:Y:S02]  /*3cc0*/  FMUL.FTZ R143, R143, R20 ;  /* 0x000000148f8f7220 */ /* 0x000fe40000410000 */
[----:B------:R-:W-:Y:S02]  /*3cd0*/  FMUL.FTZ R132, R167, R18 ;  /* 0x00000012a7847220 */ /* 0x000fe40000410000 */
[----:B------:R-:W-:Y:S02]  /*3ce0*/  FADD.FTZ R22, -R141, R22 ;  /* 0x000000168d167221 */ /* 0x000fe40000010100 */
[C---:B------:R-:W-:Y:S02]  /*3cf0*/  FADD.FTZ R24, -R140.reuse, R24 ;  /* 0x000000188c187221 */ /* 0x040fe40000010100 */
[----:B------:R-:W-:Y:S02]  /*3d00*/  FADD.FTZ R28, -R140, R28 ;  /* 0x0000001c8c1c7221 */ /* 0x000fe40000010100 */
[C---:B------:R-:W-:Y:S02]  /*3d10*/  FADD.FTZ R32, -R142.reuse, R32 ;  /* 0x000000208e207221 */ /* 0x040fe40000010100 */
[----:B------:R-:W-:Y:S02]  /*3d20*/  FADD.FTZ R33, -R142, R33 ;  /* 0x000000218e217221 */ /* 0x000fe40000010100 */
[----:B------:R-:W-:Y:S02]  /*3d30*/  FMUL.FTZ R138, R148, R32 ;  /* 0x00000020948a7220 */ /* 0x000fe40000410000 */
[----:B------:R-:W-:Y:S02]  /*3d40*/  FMUL.FTZ R136, R147, R33 ;  /* 0x0000002193887220 */ /* 0x000fe40000410000 */
[----:B------:R-:W-:Y:S02]  /*3d50*/  FMUL.FTZ R32, R245, R7 ;  /* 0x00000007f5207220 */ /* 0x000fe40000410000 */
[----:B------:R-:W-:Y:S02]  /*3d60*/  FMUL.FTZ R33, R166, R19 ;  /* 0x00000013a6217220 */ /* 0x000fe40000410000 */
[C---:B------:R-:W-:Y:S02]  /*3d70*/  FADD.FTZ R134, -R141.reuse, R34 ;  /* 0x000000228d867221 */ /* 0x040fe40000010100 */
[----:B------:R-:W-:Y:S02]  /*3d80*/  FADD.FTZ R133, -R141, R35 ;  /* 0x000000238d857221 */ /* 0x000fe40000010100 */
[----:B------:R-:W-:Y:S02]  /*3d90*/  FMUL.FTZ R34, R160, R23 ;  /* 0x00000017a0227220 */ /* 0x000fe40000410000 */
[C---:B------:R-:W-:Y:S02]  /*3da0*/  FADD.FTZ R7, -R140.reuse, R9 ;  /* 0x000000098c077221 */ /* 0x040fe40000010100 */
[C---:B------:R-:W-:Y:S02]  /*3db0*/  FADD.FTZ R23, -R140.reuse, R25 ;  /* 0x000000198c177221 */ /* 0x040fe40000010100 */
[----:B------:R-:W-:Y:S02]  /*3dc0*/  FADD.FTZ R25, -R140, R29 ;  /* 0x0000001d8c197221 */ /* 0x000fe40000010100 */
        /* <DEDUP_REMOVED lines=29> */
[----:B------:R-:W-:Y:S01]  /*3fa0*/  FMUL.FTZ R19, R151, R19 ;  /* 0x0000001397137220 */ /* 0x000fe20000410000 */
[----:B------:R-:W-:-:S05]  /*3fb0*/  @!P0 BRA `(.L_x_47) ;  /* 0x0000012000008947 */ /* 0x000fca0003800000 */
[----:B------:R-:W-:Y:S01]  /*3fc0*/  IMAD.MOV.U32 R0, RZ, RZ, c[0x0][0x190] ;  /* 0x00006400ff007624 */ /* 0x000fe200078e00ff */
[----:B------:R-:W-:Y:S03]  /*3fd0*/  ULOP3.LUT UR29, UR4, 0x1, URZ, 0xc0, !UPT ;  /* 0x00000001041d7892 */ /* 0x000fe6000f8ec03f */
[----:B------:R-:W-:Y:S01]  /*3fe0*/  IMAD.U32 R0, R0, -0x40, RZ ;  /* 0xffffffc000007824 */ /* 0x000fe200078e00ff */
[----:B------:R-:W-:Y:S04]  /*3ff0*/  UISETP.NE.U32.AND UP0, UPT, UR29, 0x1, UPT ;  /* 0x000000011d00788c */ /* 0x000fe8000bf05070 */
[C---:B------:R-:W-:Y:S01]  /*4000*/  LEA R4, P1, R0.reuse, R236, 0x1 ;  /* 0x000000ec00047211 */ /* 0x040fe200078208ff */
[----:B------:R-:W-:Y:S03]  /*4010*/  USEL UR29, UR16, 0x3000, !UP0 ;  /* 0x00003000101d7887 */ /* 0x000fe6000c000000 */
[----:B------:R-:W-:Y:S01]  /*4020*/  LEA.HI.X.SX32 R0, R0, R237, 0x1, P1 ;  /* 0x000000ed00007211 */ /* 0x000fe200008f0eff */
[----:B------:R-:W-:Y:S02]  /*4030*/  IMAD.MOV.U32 R236, RZ, RZ, R4 ;  /* 0x000000ffffec7224 */ /* 0x000fe400078e0004 */
[----:B------:R-:W-:Y:S02]  /*4040*/  IADD3 R238, R238, UR29, RZ ;  /* 0x0000001deeee7c10 */ /* 0x000fe4000fffe0ff */
[----:B------:R-:W-:Y:S01]  /*4050*/  IMAD.MOV.U32 R237, RZ, RZ, R0 ;  /* 0x000000ffffed7224 */ /* 0x000fe200078e0000 */
[----:B------:R-:W-:Y:S04]  /*4060*/  IADD3 R216, R216, UR29, RZ ;  /* 0x0000001dd8d87c10 */ /* 0x000fe8000fffe0ff */
[----:B------:R-:W-:Y:S01]  /*4070*/  @!PT LDS RZ, [RZ] ;  /* 0x00000000fffff984 */ /* 0x000fe20000000800 */
[----:B------:R-:W-:Y:S01]  /*4080*/  @!PT LDS RZ, [RZ] ;  /* 0x00000000fffff984 */ /* 0x000fe20000000800 */
[----:B------:R-:W-:Y:S01]  /*4090*/  @!PT LDS RZ, [RZ] ;  /* 0x00000000fffff984 */ /* 0x000fe20000000800 */
[----:B------:R1:W-:Y:S04]  /*40a0*/  LDGSTS.E.BYPASS.LTC128B.128 [R238], [R236.64] ;  /* 0x00000000ecee7fae */ /* 0x0003e8000b901d62 */
[----:B------:R1:W-:Y:S04]  /*40b0*/  LDGSTS.E.BYPASS.LTC128B.128 [R238+0x1000], [R236.64+0x40] ;  /* 0x01000040ecee7fae */ /* 0x0003e8000b901d62 */
[----:B------:R1:W-:Y:S04]  /*40c0*/  LDGSTS.E.BYPASS.LTC128B.128 [R238+0x2000], [R236.64+0x80] ;  /* 0x02000080ecee7fae */ /* 0x0003e8000b901d62 */
[----:B------:R-:W0:Y:S02]  /*40d0*/  LDGDEPBAR ;  /* 0x00000000000079af */ /* 0x000e240000000000 */
.L_x_47:
[----:B------:R-:W-:Y:S02]  /*40e0*/  F2FP.PACK_AB R16, R144, R145 ;  /* 0x000000919010723e */ /* 0x000fe400000000ff */
        /* <DEDUP_REMOVED lines=37> */
[----:B------:R-:W5:Y:S04]  /*4340*/  LDSM.16.MT88.4 R20, [R0+0x8000] ;  /* 0x008000000014783b */ /* 0x000f680000004200 */
        /* <DEDUP_REMOVED lines=15> */
[-C--:B-----5:R-:W-:Y:S08]  /*4440*/  HMMA.16816.F32 R68, R4, R20.reuse, R68 ;  /* 0x000000140444723c */ /* 0x0a0ff00000001844 */
[C---:B------:R-:W-:Y:S08]  /*4450*/  HMMA.16816.F32 R72, R12.reuse, R20, R72 ;  /* 0x000000140c48723c */ /* 0x040ff00000001848 */
[-C--:B------:R-:W-:Y:S01]  /*4460*/  HMMA.16816.F32 R76, R12, R22.reuse, R76 ;  /* 0x000000160c4c723c */ /* 0x080fe2000000184c */
[----:B------:R-:W-:Y:S07]  /*4470*/  LDSM.16.MT88.4 R12, [R0+0x6800] ;  /* 0x00680000000c783b */ /* 0x000fee0000004200 */
[----:B------:R-:W-:Y:S01]  /*4480*/  HMMA.16816.F32 R80, R4, R22, R80 ;  /* 0x000000160450723c */ /* 0x000fe20000001850 */
[----:B------:R-:W3:Y:S04]  /*4490*/  LDSM.16.MT88.4 R4, [R2+0x14000] ;  /* 0x014000000204783b */ /* 0x000ee80000004200 */
[----:B------:R-:W4:Y:S03]  /*44a0*/  LDSM.16.MT88.4 R20, [R0+0x7800] ;  /* 0x007800000014783b */ /* 0x000f260000004200 */
        /* <DEDUP_REMOVED lines=15> */
[----:B------:R-:W5:Y:S04]  /*45a0*/  LDSM.16.MT88.4 R8, [R0+0x7c00] ;  /* 0x007c00000008783b */ /* 0x000f680000004200 */
[----:B------:R-:W1:Y:S03]  /*45b0*/  LDSM.16.MT88.4 R24, [R0+0x8c00] ;  /* 0x008c00000018783b */ /* 0x000e660000004200 */
[-C--:B---3--:R-:W-:Y:S01]  /*45c0*/  HMMA.16816.F32 R36, R4, R12.reuse, R36 ;  /* 0x0000000c0424723c */ /* 0x088fe20000001824 */
[----:B------:R-:W-:Y:S07]  /*45d0*/  BAR.SYNC.DEFER_BLOCKING 0x0 ;  /* 0x0000000000007b1d */ /* 0x000fee0000010000 */
[C---:B------:R-:W-:Y:S08]  /*45e0*/  HMMA.16816.F32 R40, R16.reuse, R12, R40 ;  /* 0x0000000c1028723c */ /* 0x040ff00000001828 */
[-C--:B------:R-:W-:Y:S08]  /*45f0*/  HMMA.16816.F32 R44, R16, R14.reuse, R44 ;  /* 0x0000000e102c723c */ /* 0x080ff0000000182c */
[C---:B------:R-:W-:Y:S08]  /*4600*/  HMMA.16816.F32 R48, R4.reuse, R14, R48 ;  /* 0x0000000e0430723c */ /* 0x040ff00000001830 */
[-C--:B----4-:R-:W-:Y:S08]  /*4610*/  HMMA.16816.F32 R52, R4, R20.reuse, R52 ;  /* 0x000000140434723c */ /* 0x090ff00000001834 */
[C---:B------:R-:W-:Y:S08]  /*4620*/  HMMA.16816.F32 R56, R16.reuse, R20, R56 ;  /* 0x000000141038723c */ /* 0x040ff00000001838 */
[-C--:B------:R-:W-:Y:S08]  /*4630*/  HMMA.16816.F32 R60, R16, R22.reuse, R60 ;  /* 0x00000016103c723c */ /* 0x080ff0000000183c */
[C---:B------:R-:W-:Y:S08]  /*4640*/  HMMA.16816.F32 R64, R4.reuse, R22, R64 ;  /* 0x000000160440723c */ /* 0x040ff00000001840 */
[-C--:B-1----:R-:W-:Y:S08]  /*4650*/  HMMA.16816.F32 R68, R4, R28.reuse, R68 ;  /* 0x0000001c0444723c */ /* 0x082ff00000001844 */
[C---:B------:R-:W-:Y:S08]  /*4660*/  HMMA.16816.F32 R72, R16.reuse, R28, R72 ;  /* 0x0000001c1048723c */ /* 0x040ff00000001848 */
[-C--:B------:R-:W-:Y:S08]  /*4670*/  HMMA.16816.F32 R76, R16, R30.reuse, R76 ;  /* 0x0000001e104c723c */ /* 0x080ff0000000184c */
[----:B------:R-:W-:Y:S08]  /*4680*/  HMMA.16816.F32 R80, R4, R30, R80 ;  /* 0x0000001e0450723c */ /* 0x000ff00000001850 */
[-C--:B--2---:R-:W-:Y:S08]  /*4690*/  HMMA.16816.F32 R36, R32, R132.reuse, R36 ;  /* 0x000000842024723c */ /* 0x084ff00000001824 */
[C---:B------:R-:W-:Y:S08]  /*46a0*/  HMMA.16816.F32 R40, R136.reuse, R132, R40 ;  /* 0x000000848828723c */ /* 0x040ff00000001828 */
[-C--:B------:R-:W-:Y:S08]  /*46b0*/  HMMA.16816.F32 R44, R136, R134.reuse, R44 ;  /* 0x00000086882c723c */ /* 0x080ff0000000182c */
[C---:B------:R-:W-:Y:S08]  /*46c0*/  HMMA.16816.F32 R48, R32.reuse, R134, R48 ;  /* 0x000000862030723c */ /* 0x040ff00000001830 */
[-C--:B-----5:R-:W-:Y:S08]  /*46d0*/  HMMA.16816.F32 R52, R32, R8.reuse, R52 ;  /* 0x000000082034723c */ /* 0x0a0ff00000001834 */
        /* <DEDUP_REMOVED lines=8> */
[----:B------:R-:W2:Y:S01]  /*4760*/  LDL R140, [R1+0x24] ;  /* 0x00002400018c7983 */ /* 0x000ea20000100800 */
[----:B------:R-:W-:Y:S05]  /*4770*/  IMAD.MOV.U32 R5, RZ, RZ, c[0x0][0x370] ;  /* 0x0000dc00ff057624 */ /* 0x000fea00078e00ff */
[----:B------:R-:W-:Y:S04]  /*4780*/  LEA R5, -R5, RZ, 0x6 ;  /* 0x000000ff05057211 */ /* 0x000fe800078e31ff */
[C---:B------:R-:W-:Y:S04]  /*4790*/  LEA R6, P1, R5.reuse, R234, 0x1 ;  /* 0x000000ea05067211 */ /* 0x040fe800078208ff */
[----:B------:R-:W-:Y:S02]  /*47a0*/  LEA.HI.X.SX32 R5, R5, R235, 0x1, P1 ;  /* 0x000000eb05057211 */ /* 0x000fe400008f0eff */
[----:B------:R-:W-:Y:S03]  /*47b0*/  MOV R234, R6 ;  /* 0x0000000600ea7202 */ /* 0x000fe60000000f00 */
[----:B------:R-:W-:Y:S02]  /*47c0*/  IMAD.MOV.U32 R235, RZ, RZ, R5 ;  /* 0x000000ffffeb7224 */ /* 0x000fe400078e0005 */
[----:B--2---:R-:W-:Y:S05]  /*47d0*/  IMAD.SHL.U32 R4, R140, 0x2, RZ ;  /* 0x000000028c047824 */ /* 0x004fea00078e00ff */
[----:B------:R-:W-:Y:S01]  /*47e0*/  @!PT LDS RZ, [RZ] ;  /* 0x00000000fffff984 */ /* 0x000fe20000000800 */
[----:B------:R-:W-:Y:S01]  /*47f0*/  @!PT LDS RZ, [RZ] ;  /* 0x00000000fffff984 */ /* 0x000fe20000000800 */
[----:B------:R-:W-:Y:S01]  /*4800*/  @!PT LDS RZ, [RZ] ;  /* 0x00000000fffff984 */ /* 0x000fe20000000800 */
[----:B------:R1:W-:Y:S04]  /*4810*/  LDGSTS.E.BYPASS.LTC128B.128 [R4+0x6000], [R234.64] ;  /* 0x06000000ea047fae */ /* 0x0003e8000b901d62 */
[----:B------:R1:W-:Y:S04]  /*4820*/  LDGSTS.E.BYPASS.LTC128B.128 [R4+0x7000], [R234.64+0x40] ;  /* 0x07000040ea047fae */ /* 0x0003e8000b901d62 */
[----:B------:R1:W-:Y:S04]  /*4830*/  LDGSTS.E.BYPASS.LTC128B.128 [R4+0x8000], [R234.64+0x80] ;  /* 0x08000080ea047fae */ /* 0x0003e8000b901d62 */
[----:B------:R-:W0:Y:S02]  /*4840*/  LDGDEPBAR ;  /* 0x00000000000079af */ /* 0x000e240000000000 */
.L_x_48:
[----:B------:R-:W-:Y:S01]  /*4850*/  LDSM.16.M88.4 R24, [R221] ;  /* 0x00000000dd18783b */ /* 0x000fe20000000200 */
[----:B------:R-:W-:Y:S01]  /*4860*/  IMAD.MOV.U32 R144, RZ, RZ, c[0x0][0x1c0] ;  /* 0x00007000ff907624 */ /* 0x000fe200078e00ff */
[----:B------:R-:W-:Y:S02]  /*4870*/  ULOP3.LUT UR29, UR4, 0x1, URZ, 0xc0, !UPT ;  /* 0x00000001041d7892 */ /* 0x000fe4000f8ec03f */
[----:B------:R-:W2:Y:S01]  /*4880*/  LDSM.16.MT88.4 R8, [R0+0x9000] ;  /* 0x009000000008783b */ /* 0x000ea20000004200 */
[----:B------:R-:W-:Y:S01]  /*4890*/  IMAD R144, R144, c[0x0][0x22c], RZ ;  /* 0x00008b0090907a24 */ /* 0x000fe200078e02ff */
[----:B------:R-:W-:Y:S02]  /*48a0*/  UISETP.NE.U32.AND UP0, UPT, UR29, 0x1, UPT ;  /* 0x000000011d00788c */ /* 0x000fe4000bf05070 */
[----:B------:R-:W3:Y:S01]  /*48b0*/  LDSM.16.MT88.4 R16, [R0+0xb000] ;  /* 0x00b000000010783b */ /* 0x000ee20000004200 */
[----:B------:R-:W-:Y:S01]  /*48c0*/  IMAD.SHL.U32 R144, R144, 0x8, RZ ;  /* 0x0000000890907824 */ /* 0x000fe200078e00ff */
[----:B------:R-:W-:Y:S02]  /*48d0*/  UISETP.GT.AND UP2, UPT, UR4, UR7, UPT ;  /* 0x000000070400728c */ /* 0x000fe4000bf44270 */
[----:B------:R-:W3:Y:S01]  /*48e0*/  LDSM.16.MT88.4 R28, [R0+0xd000] ;  /* 0x00d00000001c783b */ /* 0x000ee20000004200 */
[----:B------:R-:W-:Y:S03]  /*48f0*/  UIADD3 UR4, UR4, -0x1, URZ ;  /* 0xffffffff04047890 */ /* 0x000fe6000fffe03f */
[----:B------:R-:W4:Y:S04]  /*4900*/  LDL R149, [R1+0x30] ;  /* 0x0000300001957983 */ /* 0x000f280000100800 */
[----:B------:R-:W-:Y:S04]  /*4910*/  LDSM.16.M88.4 R32, [R222] ;  /* 0x00000000de20783b */ /* 0x000fe80000000200 */
[----:B------:R-:W4:Y:S04]  /*4920*/  LDL R148, [R1+0x34] ;  /* 0x0000340001947983 */ /* 0x000f280000100800 */
[----:B------:R-:W1:Y:S04]  /*4930*/  LDSM.16.MT88.4 R132, [R0+0x9400] ;  /* 0x009400000084783b */ /* 0x000e680000004200 */
[----:B------:R1:W4:Y:S04]  /*4940*/  LDL R145, [R1+0x8] ;  /* 0x0000080001917983 */ /* 0x0003280000100800 */
[----:B------:R-:W1:Y:S04]  /*4950*/  LDSM.16.MT88.4 R136, [R0+0xb400] ;  /* 0x00b400000088783b */ /* 0x000e680000004200 */
[----:B------:R1:W4:Y:S02]  /*4960*/  LDL R146, [R1] ;  /* 0x0000000001927983 */ /* 0x0003240000100800 */
[C---:B-12---:R-:W-:Y:S02]  /*4970*/  HMMA.16816.F32 R4, R24.reuse, R8, RZ ;  /* 0x000000081804723c */ /* 0x046fe400000018ff */
[----:B------:R-:W1:Y:S04]  /*4980*/  LDSM.16.MT88.4 R140, [R0+0xd400] ;  /* 0x00d40000008c783b */ /* 0x000e680000004200 */
[----:B------:R2:W2:Y:S02]  /*4990*/  LDL R147, [R1+0x4] ;  /* 0x0000040001937983 */ /* 0x0004a40000100800 */
[C---:B------:R-:W-:Y:S08]  /*49a0*/  HMMA.16816.F32 R8, R24.reuse, R10, RZ ;  /* 0x0000000a1808723c */ /* 0x040ff000000018ff */
[C---:B---3--:R-:W-:Y:S08]  /*49b0*/  HMMA.16816.F32 R12, R24.reuse, R16, RZ ;  /* 0x00000010180c723c */ /* 0x048ff000000018ff */
[C---:B------:R-:W-:Y:S08]  /*49c0*/  HMMA.16816.F32 R16, R24.reuse, R18, RZ ;  /* 0x000000121810723c */ /* 0x040ff000000018ff */
[C---:B------:R-:W-:Y:S08]  /*49d0*/  HMMA.16816.F32 R20, R24.reuse, R28, RZ ;  /* 0x0000001c1814723c */ /* 0x040ff000000018ff */
[----:B------:R-:W-:Y:S01]  /*49e0*/  HMMA.16816.F32 R24, R24, R30, RZ ;  /* 0x0000001e1818723c */ /* 0x000fe200000018ff */
[----:B------:R-:W-:Y:S07]  /*49f0*/  LDSM.16.M88.4 R28, [R224] ;  /* 0x00000000e01c783b */ /* 0x000fee0000000200 */
[C---:B------:R-:W-:Y:S08]  /*4a00*/  HMMA.16816.F32 R4, R32.reuse, R132, R4 ;  /* 0x000000842004723c */ /* 0x040ff00000001804 */
[C---:B------:R-:W-:Y:S01]  /*4a10*/  HMMA.16816.F32 R8, R32.reuse, R134, R8 ;  /* 0x000000862008723c */ /* 0x040fe20000001808 */
[----:B------:R-:W3:Y:S07]  /*4a20*/  LDSM.16.MT88.4 R132, [R0+0x9800] ;  /* 0x009800000084783b */ /* 0x000eee0000004200 */
[C---:B------:R-:W-:Y:S08]  /*4a30*/  HMMA.16816.F32 R12, R32.reuse, R136, R12 ;  /* 0x00000088200c723c */ /* 0x040ff0000000180c */
[C---:B------:R-:W-:Y:S01]  /*4a40*/  HMMA.16816.F32 R16, R32.reuse, R138, R16 ;  /* 0x0000008a2010723c */ /* 0x040fe20000001810 */
[----:B------:R-:W3:Y:S07]  /*4a50*/  LDSM.16.MT88.4 R136, [R0+0xb800] ;  /* 0x00b800000088783b */ /* 0x000eee0000004200 */
[C---:B-1----:R-:W-:Y:S08]  /*4a60*/  HMMA.16816.F32 R20, R32.reuse, R140, R20 ;  /* 0x0000008c2014723c */ /* 0x042ff00000001814 */
[----:B------:R-:W-:Y:S01]  /*4a70*/  HMMA.16816.F32 R24, R32, R142, R24 ;  /* 0x0000008e2018723c */ /* 0x000fe20000001818 */
[----:B------:R-:W1:Y:S04]  /*4a80*/  LDSM.16.MT88.4 R32, [R0+0xd800] ;  /* 0x00d800000020783b */ /* 0x000e680000004200 */
[----:B------:R-:W-:Y:S03]  /*4a90*/  LDSM.16.MT88.4 R140, [R0+0xbc00] ;  /* 0x00bc0000008c783b */ /* 0x000fe60000004200 */
[C---:B---3--:R-:W-:Y:S08]  /*4aa0*/  HMMA.16816.F32 R4, R28.reuse, R132, R4 ;  /* 0x000000841c04723c */ /* 0x048ff00000001804 */
[C---:B------:R-:W-:Y:S01]  /*4ab0*/  HMMA.16816.F32 R8, R28.reuse, R134, R8 ;  /* 0x000000861c08723c */ /* 0x040fe20000001808 */
[----:B------:R-:W-:Y:S07]  /*4ac0*/  LDSM.16.M88.4 R132, [R223] ;  /* 0x00000000df84783b */ /* 0x000fee0000000200 */
[C---:B------:R-:W-:Y:S08]  /*4ad0*/  HMMA.16816.F32 R12, R28.reuse, R136, R12 ;  /* 0x000000881c0c723c */ /* 0x040ff0000000180c */
[C---:B------:R-:W-:Y:S01]  /*4ae0*/  HMMA.16816.F32 R16, R28.reuse, R138, R16 ;  /* 0x0000008a1c10723c */ /* 0x040fe20000001810 */
[----:B------:R-:W3:Y:S07]  /*4af0*/  LDSM.16.MT88.4 R136, [R0+0x9c00] ;  /* 0x009c00000088783b */ /* 0x000eee0000004200 */
[C---:B-1----:R-:W-:Y:S08]  /*4b00*/  HMMA.16816.F32 R20, R28.reuse, R32, R20 ;  /* 0x000000201c14723c */ /* 0x042ff00000001814 */
[----:B------:R-:W-:Y:S01]  /*4b10*/  HMMA.16816.F32 R24, R28, R34, R24 ;  /* 0x000000221c18723c */ /* 0x000fe20000001818 */
[----:B------:R-:W1:Y:S04]  /*4b20*/  LDSM.16.MT88.4 R28, [R0+0xdc00] ;  /* 0x00dc0000001c783b */ /* 0x000e680000004200 */
[----:B------:R-:W-:Y:S03]  /*4b30*/  LDSM.16.M88.4 R32, [R221+0x2000] ;  /* 0x00200000dd20783b */ /* 0x000fe60000000200 */
[C---:B---3--:R-:W-:Y:S08]  /*4b40*/  HMMA.16816.F32 R4, R132.reuse, R136, R4 ;  /* 0x000000888404723c */ /* 0x048ff00000001804 */
        /* <DEDUP_REMOVED lines=24> */
[----:B------:R-:W2:Y:S07]  /*4cd0*/  LDSM.16.MT88.4 R140, [R0+0xc800] ;  /* 0x00c80000008c783b */ /* 0x000eae0000004200 */
[C---:B-1----:R-:W-:Y:S08]  /*4ce0*/  HMMA.16816.F32 R20, R132.reuse, R28, R20 ;  /* 0x0000001c8414723c */ /* 0x042ff00000001814 */
[----:B------:R-:W-:Y:S01]  /*4cf0*/  HMMA.16816.F32 R24, R132, R30, R24 ;  /* 0x0000001e8418723c */ /* 0x000fe20000001818 */
[----:B------:R-:W1:Y:S04]  /*4d00*/  LDSM.16.MT88.4 R28, [R0+0xe800] ;  /* 0x00e80000001c783b */ /* 0x000e680000004200 */
[----:B------:R-:W-:Y:S03]  /*4d10*/  LDSM.16.M88.4 R132, [R223+0x2000] ;  /* 0x00200000df84783b */ /* 0x000fe60000000200 */
[C---:B---3--:R-:W-:Y:S08]  /*4d20*/  HMMA.16816.F32 R4, R32.reuse, R136, R4 ;  /* 0x000000882004723c */ /* 0x048ff00000001804 */
[C---:B------:R-:W-:Y:S01]  /*4d30*/  HMMA.16816.F32 R8, R32.reuse, R138, R8 ;  /* 0x0000008a2008723c */ /* 0x040fe20000001808 */
[----:B------:R-:W3:Y:S07]  /*4d40*/  LDSM.16.MT88.4 R136, [R0+0xac00] ;  /* 0x00ac00000088783b */ /* 0x000eee0000004200 */
[C---:B--2---:R-:W-:Y:S08]  /*4d50*/  HMMA.16816.F32 R12, R32.reuse, R140, R12 ;  /* 0x0000008c200c723c */ /* 0x044ff0000000180c */
[C---:B------:R-:W-:Y:S01]  /*4d60*/  HMMA.16816.F32 R16, R32.reuse, R142, R16 ;  /* 0x0000008e2010723c */ /* 0x040fe20000001810 */
[----:B------:R-:W2:Y:S07]  /*4d70*/  LDSM.16.MT88.4 R140, [R0+0xcc00] ;  /* 0x00cc0000008c783b */ /* 0x000eae0000004200 */
[C---:B-1----:R-:W-:Y:S08]  /*4d80*/  HMMA.16816.F32 R20, R32.reuse, R28, R20 ;  /* 0x0000001c2014723c */ /* 0x042ff00000001814 */
[----:B------:R-:W-:Y:S01]  /*4d90*/  HMMA.16816.F32 R24, R32, R30, R24 ;  /* 0x0000001e2018723c */ /* 0x000fe20000001818 */
[----:B------:R-:W1:Y:S06]  /*4da0*/  LDSM.16.MT88.4 R28, [R0+0xec00] ;  /* 0x00ec0000001c783b */ /* 0x000e6c0000004200 */
[----:B----4-:R-:W-:Y:S01]  /*4db0*/  @P0 IADD3 R32, P1, R149, UR6, RZ ;  /* 0x0000000695200c10 */ /* 0x010fe2000ff3e0ff */
[----:B------:R-:W-:Y:S01]  /*4dc0*/  IMAD.MOV.U32 R149, RZ, RZ, c[0x0][0x1c0] ;  /* 0x00007000ff957624 */ /* 0x000fe200078e00ff */
[C---:B---3--:R-:W-:Y:S01]  /*4dd0*/  HMMA.16816.F32 R4, R132.reuse, R136, R4 ;  /* 0x000000888404723c */ /* 0x048fe20000001804 */
[----:B------:R-:W-:Y:S04]  /*4de0*/  @UP3 UIADD3 UR6, UP1, UR6, -0x100, URZ ;  /* 0xffffff0006063890 */ /* 0x000fe8000ff3e03f */
[----:B------:R-:W-:Y:S01]  /*4df0*/  @P0 IADD3.X R33, R148, UR5, RZ, P1, !PT ;  /* 0x0000000594210c10 */ /* 0x000fe20008ffe4ff */
[----:B------:R-:W-:Y:S01]  /*4e00*/  IMAD R149, R149, c[0x0][0x22c], RZ ;  /* 0x00008b0095957a24 */ /* 0x000fe200078e02ff */
[CC--:B------:R-:W-:Y:S01]  /*4e10*/  LEA R34, P1, R144.reuse, R228.reuse, 0x2 ;  /* 0x000000e490227211 */ /* 0x0c0fe200078210ff */
[C---:B------:R-:W-:Y:S01]  /*4e20*/  HMMA.16816.F32 R8, R132.reuse, R138, R8 ;  /* 0x0000008a8408723c */ /* 0x040fe20000001808 */
[----:B------:R-:W-:Y:S01]  /*4e30*/  IMAD.MOV.U32 R148, RZ, RZ, c[0x0][0x1c0] ;  /* 0x00007000ff947624 */ /* 0x000fe200078e00ff */
[----:B------:R-:W3:Y:S01]  /*4e40*/  @P0 LDG.E R145, [R32.64] ;  /* 0x0000002220910981 */ /* 0x000ee2000c1e1900 */
[----:B------:R-:W-:Y:S01]  /*4e50*/  @UP3 UIADD3.X UR5, UR5, -0x1, URZ, UP1, !UPT ;  /* 0xffffffff05053890 */ /* 0x000fe20008ffe43f */
[-C--:B------:R-:W-:Y:S01]  /*4e60*/  LEA.HI.X.SX32 R35, R144, R229.reuse, 0x2, P1 ;  /* 0x000000e590237211 */ /* 0x080fe200008f16ff */
[----:B------:R-:W-:Y:S01]  /*4e70*/  IMAD.SHL.U32 R149, R149, 0x20, RZ ;  /* 0x0000002095957824 */ /* 0x000fe200078e00ff */
[----:B------:R-:W4:Y:S01]  /*4e80*/  @P0 LDG.E R146, [R32.64+0x80] ;  /* 0x0000802220920981 */ /* 0x000f22000c1e1900 */
[----:B------:R-:W-:Y:S01]  /*4e90*/  IMAD R148, R148, c[0x0][0x22c], RZ ;  /* 0x00008b0094947a24 */ /* 0x000fe200078e02ff */
[C---:B--2---:R-:W-:Y:S02]  /*4ea0*/  HMMA.16816.F32 R12, R132.reuse, R140, R12 ;  /* 0x0000008c840c723c */ /* 0x044fe4000000180c */
[----:B------:R-:W2:Y:S02]  /*4eb0*/  @P0 LDG.E R147, [R32.64+0x20] ;  /* 0x0000202220930981 */ /* 0x000ea4000c1e1900 */
[----:B------:R-:W-:Y:S02]  /*4ec0*/  IMAD R148, R148, 0x28, RZ ;  /* 0x0000002894947824 */ /* 0x000fe400078e02ff */
[----:B------:R2:W5:Y:S02]  /*4ed0*/  @P0 LDG.E R252, [R32.64+0xa0] ;  /* 0x0000a02220fc0981 */ /* 0x000564000c1e1900 */
[C---:B------:R-:W-:Y:S02]  /*4ee0*/  HMMA.16816.F32 R16, R132.reuse, R142, R16 ;  /* 0x0000008e8410723c */ /* 0x040fe40000001810 */
[----:B------:R-:W-:Y:S04]  /*4ef0*/  RED.E.ADD.F32.FTZ.RN.STRONG.GPU [R228.64], R4 ;  /* 0x00000004e400798e */ /* 0x000fe8000c10e7a2 */
[----:B------:R-:W-:Y:S02]  /*4f00*/  RED.E.ADD.F32.FTZ.RN.STRONG.GPU [R34.64], R5 ;  /* 0x000000052200798e */ /* 0x000fe4000c10e7a2 */
[C---:B-1----:R-:W-:Y:S08]  /*4f10*/  HMMA.16816.F32 R20, R132.reuse, R28, R20 ;  /* 0x0000001c8414723c */ /* 0x042ff00000001814 */
[----:B------:R-:W-:Y:S01]  /*4f20*/  HMMA.16816.F32 R24, R132, R30, R24 ;  /* 0x0000001e8418723c */ /* 0x000fe20000001818 */
[----:B------:R-:W-:Y:S04]  /*4f30*/  LDSM.16.MT88.4 R132, [R3+0x1400] ;  /* 0x001400000384783b */ /* 0x000fe80000004200 */
[----:B---3--:R1:W-:Y:S04]  /*4f40*/  @P0 STL [R1+0x8], R145 ;  /* 0x0000089101000387 */ /* 0x0083e80000100800 */
[----:B------:R-:W3:Y:S04]  /*4f50*/  LDL R137, [R1+0x10] ;  /* 0x0000100001897983 */ /* 0x000ee80000100800 */
[----:B------:R-:W3:Y:S04]  /*4f60*/  LDL R136, [R1+0x18] ;  /* 0x0000180001887983 */ /* 0x000ee80000100800 */
[----:B----4-:R4:W-:Y:S04]  /*4f70*/  @P0 STL [R1], R146 ;  /* 0x0000009201000387 */ /* 0x0109e80000100800 */
[----:B--2---:R2:W-:Y:S04]  /*4f80*/  @P0 STL [R1+0x4], R147 ;  /* 0x0000049301000387 */ /* 0x0045e80000100800 */
[----:B------:R-:W3:Y:S01]  /*4f90*/  LDL R0, [R1+0x14] ;  /* 0x0000140001007983 */ /* 0x000ee20000100800 */
[----:B-1----:R-:W-:Y:S04]  /*4fa0*/  IMAD.MOV.U32 R145, RZ, RZ, c[0x0][0x1c0] ;  /* 0x00007000ff917624 */ /* 0x002fe800078e00ff */
[----:B------:R-:W-:Y:S04]  /*4fb0*/  IMAD R145, R145, c[0x0][0x22c], RZ ;  /* 0x00008b0091917a24 */ /* 0x000fe800078e02ff */
[----:B------:R-:W-:Y:S02]  /*4fc0*/  IMAD.SHL.U32 R145, R145, 0x10, RZ ;  /* 0x0000001091917824 */ /* 0x000fe400078e00ff */
[----:B----4-:R-:W-:Y:S03]  /*4fd0*/  IMAD.MOV.U32 R146, RZ, RZ, c[0x0][0x1c0] ;  /* 0x00007000ff927624 */ /* 0x010fe600078e00ff */
[CC--:B------:R-:W-:Y:S02]  /*4fe0*/  LEA R28, P0, R145.reuse, R228.reuse, 0x2 ;  /* 0x000000e4911c7211 */ /* 0x0c0fe400078010ff */
[C---:B------:R-:W-:Y:S01]  /*4ff0*/  IADD3 R33, R145.reuse, 0x40, RZ ;  /* 0x0000004091217810 */ /* 0x040fe20007ffe0ff */
[----:B------:R-:W-:Y:S01]  /*5000*/  IMAD R146, R146, c[0x0][0x22c], RZ ;  /* 0x00008b0092927a24 */ /* 0x000fe200078e02ff */
[-C--:B------:R-:W-:Y:S01]  /*5010*/  LEA.HI.X.SX32 R29, R145, R229.reuse, 0x2, P0 ;  /* 0x000000e5911d7211 */ /* 0x080fe200000f16ff */
[----:B--2---:R-:W-:Y:S01]  /*5020*/  IMAD.MOV.U32 R147, RZ, RZ, c[0x0][0x1c0] ;  /* 0x00007000ff937624 */ /* 0x004fe200078e00ff */
[CC--:B------:R-:W-:Y:S01]  /*5030*/  LEA R30, P0, R149.reuse, R228.reuse, 0x2 ;  /* 0x000000e4951e7211 */ /* 0x0c0fe200078010ff */
[----:B------:R-:W-:Y:S02]  /*5040*/  IMAD R146, R146, 0x18, RZ ;  /* 0x0000001892927824 */ /* 0x000fe400078e02ff */
[----:B------:R1:W-:Y:S01]  /*5050*/  RED.E.ADD.F32.FTZ.RN.STRONG.GPU [R28.64], R6 ;  /* 0x000000061c00798e */ /* 0x0003e2000c10e7a2 */
[-C--:B------:R-:W-:Y:S01]  /*5060*/  LEA.HI.X.SX32 R31, R149, R229.reuse, 0x2, P0 ;  /* 0x000000e5951f7211 */ /* 0x080fe200000f16ff */
[----:B------:R-:W-:Y:S01]  /*5070*/  IMAD R147, R147, c[0x0][0x22c], RZ ;  /* 0x00008b0093937a24 */ /* 0x000fe200078e02ff */
[-C--:B------:R-:W-:Y:S01]  /*5080*/  LEA R4, P1, R146, R228.reuse, 0x2 ;  /* 0x000000e492047211 */ /* 0x080fe200078210ff */
[----:B------:R-:W-:Y:S02]  /*5090*/  IMAD.IADD R33, R144, 0x1, R33 ;  /* 0x0000000190217824 */ /* 0x000fe400078e0221 */
[----:B------:R-:W-:Y:S01]  /*50a0*/  IMAD R147, R147, 0x30, RZ ;  /* 0x0000003093937824 */ /* 0x000fe200078e02ff */
[-C--:B------:R-:W-:Y:S01]  /*50b0*/  LEA.HI.X.SX32 R5, R146, R229.reuse, 0x2, P1 ;  /* 0x000000e592057211 */ /* 0x080fe200008f16ff */
[----:B------:R-:W-:Y:S04]  /*50c0*/  IMAD.MOV.U32 R146, RZ, RZ, c[0x0][0x1c0] ;  /* 0x00007000ff927624 */ /* 0x000fe800078e00ff */
[----:B------:R2:W-:Y:S01]  /*50d0*/  RED.E.ADD.F32.FTZ.RN.STRONG.GPU [R4.64], R7 ;  /* 0x000000070400798e */ /* 0x0005e2000c10e7a2 */
[----:B------:R-:W-:Y:S03]  /*50e0*/  IMAD R146, R146, c[0x0][0x22c], RZ ;  /* 0x00008b0092927a24 */ /* 0x000fe600078e02ff */
[----:B------:R4:W-:Y:S01]  /*50f0*/  RED.E.ADD.F32.FTZ.RN.STRONG.GPU [R30.64], R8 ;  /* 0x000000081e00798e */ /* 0x0009e2000c10e7a2 */
[----:B------:R-:W-:Y:S01]  /*5100*/  IMAD R146, R146, 0x38, RZ ;  /* 0x0000003892927824 */ /* 0x000fe200078e02ff */
[CC--:B-1----:R-:W-:Y:S02]  /*5110*/  LEA R28, P2, R148.reuse, R228.reuse, 0x2 ;  /* 0x000000e4941c7211 */ /* 0x0c2fe400078410ff */
[CC--:B------:R-:W-:Y:S02]  /*5120*/  LEA R6, P1, R147.reuse, R228.reuse, 0x2 ;  /* 0x000000e493067211 */ /* 0x0c0fe400078210ff */
[-C--:B------:R-:W-:Y:S01]  /*5130*/  LEA.HI.X.SX32 R29, R148, R229.reuse, 0x2, P2 ;  /* 0x000000e5941d7211 */ /* 0x080fe200010f16ff */
[----:B------:R-:W-:Y:S04]  /*5140*/  IMAD.MOV.U32 R148, RZ, RZ, c[0x0][0x1c0] ;  /* 0x00007000ff947624 */ /* 0x000fe800078e00ff */
[----:B------:R1:W-:Y:S01]  /*5150*/  RED.E.ADD.F32.FTZ.RN.STRONG.GPU [R28.64], R9 ;  /* 0x000000091c00798e */ /* 0x0003e2000c10e7a2 */
[----:B------:R-:W-:Y:S01]  /*5160*/  IMAD R148, R148, c[0x0][0x22c], RZ ;  /* 0x00008b0094947a24 */ /* 0x000fe200078e02ff */
[-C--:B--2---:R-:W-:Y:S01]  /*5170*/  LEA.HI.X.SX32 R7, R147, R229.reuse, 0x2, P1 ;  /* 0x000000e593077211 */ /* 0x084fe200008f16ff */
[----:B------:R-:W-:Y:S01]  /*5180*/  IMAD.MOV.U32 R147, RZ, RZ, c[0x0][0x1c0] ;  /* 0x00007000ff937624 */ /* 0x000fe200078e00ff */
[-C--:B------:R-:W-:Y:S01]  /*5190*/  LEA R4, P0, R146, R228.reuse, 0x2 ;  /* 0x000000e492047211 */ /* 0x080fe200078010ff */
[----:B------:R-:W-:Y:S01]  /*51a0*/  IMAD.SHL.U32 R148, R148, 0x10, RZ ;  /* 0x0000001094947824 */ /* 0x000fe200078e00ff */
[----:B----4-:R-:W2:Y:S01]  /*51b0*/  LDL R30, [R1+0xc] ;  /* 0x00000c00011e7983 */ /* 0x010ea20000100800 */
[----:B------:R-:W-:Y:S01]  /*51c0*/  IMAD R147, R147, c[0x0][0x22c], RZ ;  /* 0x00008b0093937a24 */ /* 0x000fe200078e02ff */
[-C--:B------:R-:W-:Y:S01]  /*51d0*/  LEA.HI.X.SX32 R5, R146, R229.reuse, 0x2, P0 ;  /* 0x000000e592057211 */ /* 0x080fe200000f16ff */
[----:B------:R-:W-:Y:S01]  /*51e0*/  IMAD.MOV.U32 R146, RZ, RZ, c[0x0][0x1c0] ;  /* 0x00007000ff927624 */ /* 0x000fe200078e00ff */
[----:B------:R4:W-:Y:S01]  /*51f0*/  RED.E.ADD.F32.FTZ.RN.STRONG.GPU [R6.64], R10 ;  /* 0x0000000a0600798e */ /* 0x0009e2000c10e7a2 */
[C---:B------:R-:W-:Y:S01]  /*5200*/  IADD3 R140, R148.reuse, 0x20, RZ ;  /* 0x00000020948c7810 */ /* 0x040fe20007ffe0ff */
[----:B------:R-:W-:Y:S01]  /*5210*/  IMAD.SHL.U32 R147, R147, 0x8, RZ ;  /* 0x0000000893937824 */ /* 0x000fe200078e00ff */
[----:B------:R-:W-:Y:S01]  /*5220*/  IADD3 R139, R148, 0x20, RZ ;  /* 0x00000020948b7810 */ /* 0x000fe20007ffe0ff */
[----:B------:R-:W-:Y:S01]  /*5230*/  IMAD R146, R146, c[0x0][0x22c], RZ ;  /* 0x00008b0092927a24 */ /* 0x000fe200078e02ff */
[----:B------:R4:W-:Y:S01]  /*5240*/  RED.E.ADD.F32.FTZ.RN.STRONG.GPU [R4.64], R11 ;  /* 0x0000000b0400798e */ /* 0x0009e2000c10e7a2 */
[----:B------:R-:W-:Y:S01]  /*5250*/  IMAD.IADD R140, R147, 0x1, R140 ;  /* 0x00000001938c7824 */ /* 0x000fe200078e028c */
[----:B------:R-:W-:Y:S01]  /*5260*/  IADD3 R31, R145, 0x40, RZ ;  /* 0x00000040911f7810 */ /* 0x000fe20007ffe0ff */
[----:B------:R-:W-:Y:S01]  /*5270*/  IMAD.SHL.U32 R146, R146, 0x10, RZ ;  /* 0x0000001092927824 */ /* 0x000fe200078e00ff */
[----:B------:R-:W-:Y:S01]  /*5280*/  RED.E.ADD.F32.FTZ.RN.STRONG.GPU [R228.64+0x80], R12 ;  /* 0x0000800ce400798e */ /* 0x000fe2000c10e7a2 */
[C---:B------:R-:W-:Y:S02]  /*5290*/  IMAD.IADD R139, R147.reuse, 0x1, R139 ;  /* 0x00000001938b7824 */ /* 0x040fe400078e028b */
[----:B------:R-:W-:Y:S01]  /*52a0*/  IMAD.IADD R31, R144, 0x1, R31 ;  /* 0x00000001901f7824 */ /* 0x000fe200078e021f */
[----:B------:R-:W-:Y:S01]  /*52b0*/  IADD3 R138, R146, 0x20, RZ ;  /* 0x00000020928a7810 */ /* 0x000fe20007ffe0ff */
[----:B------:R-:W-:Y:S01]  /*52c0*/  IMAD.MOV.U32 R146, RZ, RZ, c[0x0][0x1c0] ;  /* 0x00007000ff927624 */ /* 0x000fe200078e00ff */
[----:B------:R-:W-:Y:S01]  /*52d0*/  RED.E.ADD.F32.FTZ.RN.STRONG.GPU [R34.64+0x80], R13 ;  /* 0x0000800d2200798e */ /* 0x000fe2000c10e7a2 */
[----:B------:R-:W-:Y:S01]  /*52e0*/  IMAD.IADD R139, R147, 0x1, R139 ;  /* 0x00000001938b7824 */ /* 0x000fe200078e028b */
[-C--:B------:R-:W-:Y:S01]  /*52f0*/  LEA R8, P0, R138, R228.reuse, 0x2 ;  /* 0x000000e48a087211 */ /* 0x080fe200078010ff */
[----:B------:R-:W-:Y:S02]  /*5300*/  IMAD R146, R146, c[0x0][0x22c], RZ ;  /* 0x00008b0092927a24 */ /* 0x000fe400078e02ff */
[----:B------:R-:W-:Y:S01]  /*5310*/  IMAD.IADD R31, R144, 0x1, R31 ;  /* 0x00000001901f7824 */ /* 0x000fe200078e021f */
[-C--:B-1----:R-:W-:Y:S01]  /*5320*/  LEA.HI.X.SX32 R9, R138, R229.reuse, 0x2, P0 ;  /* 0x000000e58a097211 */ /* 0x082fe200000f16ff */
[----:B------:R-:W-:Y:S02]  /*5330*/  IMAD.SHL.U32 R146, R146, 0x10, RZ ;  /* 0x0000001092927824 */ /* 0x000fe400078e00ff */
[----:B------:R-:W-:Y:S02]  /*5340*/  IMAD.IADD R31, R144, 0x1, R31 ;  /* 0x00000001901f7824 */ /* 0x000fe400078e021f */
[----:B------:R3:W-:Y:S01]  /*5350*/  RED.E.ADD.F32.FTZ.RN.STRONG.GPU [R8.64], R14 ;  /* 0x0000000e0800798e */ /* 0x0007e2000c10e7a2 */
[-C--:B----4-:R-:W-:Y:S02]  /*5360*/  LEA R6, P1, R140, R228.reuse, 0x2 ;  /* 0x000000e48c067211 */ /* 0x090fe400078210ff */
[----:B------:R-:W-:Y:S02]  /*5370*/  IADD3 R138, R146, 0x20, RZ ;  /* 0x00000020928a7810 */ /* 0x000fe40007ffe0ff */
[-C--:B------:R-:W-:Y:S02]  /*5380*/  LEA.HI.X.SX32 R7, R140, R229.reuse, 0x2, P1 ;  /* 0x000000e58c077211 */ /* 0x080fe400008f16ff */
[-C--:B------:R-:W-:Y:S01]  /*5390*/  LEA R4, P0, R139, R228.reuse, 0x2 ;  /* 0x000000e48b047211 */ /* 0x080fe200078010ff */
[----:B------:R-:W-:Y:S01]  /*53a0*/  IMAD.IADD R138, R147, 0x1, R138 ;  /* 0x00000001938a7824 */ /* 0x000fe200078e028a */
[----:B------:R-:W-:Y:S01]  /*53b0*/  IADD3 R32, R146, 0x40, RZ ;  /* 0x0000004092207810 */ /* 0x000fe20007ffe0ff */
[----:B------:R1:W-:Y:S01]  /*53c0*/  RED.E.ADD.F32.FTZ.RN.STRONG.GPU [R6.64], R15 ;  /* 0x0000000f0600798e */ /* 0x0003e2000c10e7a2 */
[-C--:B------:R-:W-:Y:S01]  /*53d0*/  LEA.HI.X.SX32 R5, R139, R229.reuse, 0x2, P0 ;  /* 0x000000e58b057211 */ /* 0x080fe200000f16ff */
[C---:B------:R-:W-:Y:S02]  /*53e0*/  IMAD.IADD R138, R147.reuse, 0x1, R138 ;  /* 0x00000001938a7824 */ /* 0x040fe400078e028a */
[----:B------:R-:W-:Y:S02]  /*53f0*/  LDSM.16.MT88.4 R140, [R3+0x1c00] ;  /* 0x001c0000038c783b */ /* 0x000fe40000004200 */
[----:B------:R-:W-:Y:S02]  /*5400*/  IMAD.IADD R138, R147, 0x1, R138 ;  /* 0x00000001938a7824 */ /* 0x000fe400078e028a */
[----:B------:R4:W-:Y:S03]  /*5410*/  RED.E.ADD.F32.FTZ.RN.STRONG.GPU [R4.64], R16 ;  /* 0x000000100400798e */ /* 0x0009e6000c10e7a2 */
[CC--:B------:R-:W-:Y:S04]  /*5420*/  LEA R10, P2, R138.reuse, R228.reuse, 0x2 ;  /* 0x000000e48a0a7211 */ /* 0x0c0fe800078410ff */
[-C--:B------:R-:W-:Y:S05]  /*5430*/  LEA.HI.X.SX32 R11, R138, R229.reuse, 0x2, P2 ;  /* 0x000000e58a0b7211 */ /* 0x080fea00010f16ff */
[----:B------:R1:W-:Y:S01]  /*5440*/  RED.E.ADD.F32.FTZ.RN.STRONG.GPU [R10.64], R17 ;  /* 0x000000110a00798e */ /* 0x0003e2000c10e7a2 */
[CC--:B---3--:R-:W-:Y:S02]  /*5450*/  LEA R8, P1, R137.reuse, R228.reuse, 0x2 ;  /* 0x000000e489087211 */ /* 0x0c8fe400078210ff */
[CC--:B-1----:R-:W-:Y:S02]  /*5460*/  LEA R6, P0, R136.reuse, R228.reuse, 0x2 ;  /* 0x000000e488067211 */ /* 0x0c2fe400078010ff */
[-C--:B------:R-:W-:Y:S02]  /*5470*/  LEA.HI.X.SX32 R9, R137, R229.reuse, 0x2, P1 ;  /* 0x000000e589097211 */ /* 0x080fe400008f16ff */
[-C--:B------:R-:W-:Y:S02]  /*5480*/  LEA.HI.X.SX32 R7, R136, R229.reuse, 0x2, P0 ;  /* 0x000000e588077211 */ /* 0x080fe400000f16ff */
[CC--:B----4-:R-:W-:Y:S01]  /*5490*/  LEA R4, P1, R32.reuse, R228.reuse, 0x2 ;  /* 0x000000e420047211 */ /* 0x0d0fe200078210ff */
[----:B------:R1:W-:Y:S01]  /*54a0*/  RED.E.ADD.F32.FTZ.RN.STRONG.GPU [R8.64], R18 ;  /* 0x000000120800798e */ /* 0x0003e2000c10e7a2 */
[-C--:B------:R-:W-:Y:S02]  /*54b0*/  LEA R12, P0, R33, R228.reuse, 0x2 ;  /* 0x000000e4210c7211 */ /* 0x080fe400078010ff */
[-C--:B------:R-:W-:Y:S01]  /*54c0*/  LEA.HI.X.SX32 R5, R32, R229.reuse, 0x2, P1 ;  /* 0x000000e520057211 */ /* 0x080fe200008f16ff */
[----:B------:R-:W-:Y:S01]  /*54d0*/  RED.E.ADD.F32.FTZ.RN.STRONG.GPU [R6.64], R19 ;  /* 0x000000130600798e */ /* 0x000fe2000c10e7a2 */
[----:B------:R-:W-:Y:S02]  /*54e0*/  IADD3 R32, R145, 0x40, RZ ;  /* 0x0000004091207810 */ /* 0x000fe40007ffe0ff */
[-C--:B------:R-:W-:Y:S01]  /*54f0*/  LEA.HI.X.SX32 R13, R33, R229.reuse, 0x2, P0 ;  /* 0x000000e5210d7211 */ /* 0x080fe200000f16ff */
[----:B------:R-:W-:Y:S02]  /*5500*/  RED.E.ADD.F32.FTZ.RN.STRONG.GPU [R228.64+0x100], R20 ;  /* 0x00010014e400798e */ /* 0x000fe4000c10e7a2 */
[C---:B------:R-:W-:Y:S02]  /*5510*/  IMAD.IADD R32, R144.reuse, 0x1, R32 ;  /* 0x0000000190207824 */ /* 0x040fe400078e0220 */
[----:B------:R-:W-:Y:S02]  /*5520*/  RED.E.ADD.F32.FTZ.RN.STRONG.GPU [R34.64+0x100], R21 ;  /* 0x000100152200798e */ /* 0x000fe4000c10e7a2 */
[----:B------:R-:W-:Y:S02]  /*5530*/  IMAD.IADD R32, R144, 0x1, R32 ;  /* 0x0000000190207824 */ /* 0x000fe400078e0220 */
[----:B------:R3:W-:Y:S03]  /*5540*/  RED.E.ADD.F32.FTZ.RN.STRONG.GPU [R4.64], R22 ;  /* 0x000000160400798e */ /* 0x0007e6000c10e7a2 */
[CC--:B------:R-:W-:Y:S01]  /*5550*/  LEA R10, P3, R32.reuse, R228.reuse, 0x2 ;  /* 0x000000e4200a7211 */ /* 0x0c0fe200078610ff */
[----:B------:R-:W-:Y:S03]  /*5560*/  RED.E.ADD.F32.FTZ.RN.STRONG.GPU [R12.64], R23 ;  /* 0x000000170c00798e */ /* 0x000fe6000c10e7a2 */
[-C--:B------:R-:W-:Y:S01]  /*5570*/  LEA.HI.X.SX32 R11, R32, R229.reuse, 0x2, P3 ;  /* 0x000000e5200b7211 */ /* 0x080fe200018f16ff */
[----:B------:R-:W-:Y:S01]  /*5580*/  LDSM.16.MT88.4 R12, [R2+0x11000] ;  /* 0x01100000020c783b */ /* 0x000fe20000004200 */
[CC--:B-1----:R-:W-:Y:S03]  /*5590*/  LEA R8, P2, R31.reuse, R228.reuse, 0x2 ;  /* 0x000000e41f087211 */ /* 0x0c2fe600078410ff */
[----:B------:R-:W-:Y:S01]  /*55a0*/  RED.E.ADD.F32.FTZ.RN.STRONG.GPU [R10.64], R24 ;  /* 0x000000180a00798e */ /* 0x000fe2000c10e7a2 */
[-C--:B------:R-:W-:Y:S03]  /*55b0*/  LEA.HI.X.SX32 R9, R31, R229.reuse, 0x2, P2 ;  /* 0x000000e51f097211 */ /* 0x080fe600010f16ff */
[----:B------:R-:W-:Y:S04]  /*55c0*/  LDSM.16.MT88.4 R16, [R3+0x1000] ;  /* 0x001000000310783b */ /* 0x000fe80000004200 */
[----:B------:R-:W-:Y:S04]  /*55d0*/  RED.E.ADD.F32.FTZ.RN.STRONG.GPU [R8.64], R25 ;  /* 0x000000190800798e */ /* 0x000fe8000c10e7a2 */
[----:B------:R-:W-:Y:S01]  /*55e0*/  LDSM.16.MT88.4 R8, [R3] ;  /* 0x000000000308783b */ /* 0x000fe20000004200 */
[CC--:B---3--:R-:W-:Y:S03]  /*55f0*/  LEA R4, P0, R0.reuse, R228.reuse, 0x2 ;  /* 0x000000e400047211 */ /* 0x0c8fe600078010ff */
[----:B------:R-:W-:Y:S01]  /*5600*/  LDSM.16.MT88.4 R20, [R3+0x2000] ;  /* 0x002000000314783b */ /* 0x000fe20000004200 */
[-C--:B------:R-:W-:Y:S03]  /*5610*/  LEA.HI.X.SX32 R5, R0, R229.reuse, 0x2, P0 ;  /* 0x000000e500057211 */ /* 0x080fe600000f16ff */
[----:B------:R-:W-:Y:S01]  /*5620*/  LDSM.16.MT88.4 R32, [R2+0x11800] ;  /* 0x011800000220783b */ /* 0x000fe20000004200 */
[----:B------:R-:W-:Y:S02]  /*5630*/  PLOP3.LUT P0, PT, PT, PT, UP2, 0x80, 0x0 ;  /* 0x000000000000781c */ /* 0x000fe40003f0f028 */
[C---:B------:R-:W-:Y:S01]  /*5640*/  IADD3 R0, R3.reuse, -0x3000, RZ ;  /* 0xffffd00003007810 */ /* 0x040fe20007ffe0ff */
[----:B------:R-:W-:Y:S01]  /*5650*/  LDSM.16.MT88.4 R136, [R2+0x12800] ;  /* 0x012800000288783b */ /* 0x000fe20000004200 */
[C---:B--2---:R-:W-:Y:S04]  /*5660*/  LEA R6, P1, R30.reuse, R228, 0x2 ;  /* 0x000000e41e067211 */ /* 0x044fe800078210ff */
        /* <DEDUP_REMOVED lines=9> */
[----:B------:R-:W2:Y:S01]  /*5700*/  LDSM.16.MT88.4 R24, [R3+0x400] ;  /* 0x000400000318783b */ /* 0x000ea20000004200 */
        /* <DEDUP_REMOVED lines=15> */
[----:B------:R-:W3:Y:S04]  /*5800*/  LDSM.16.MT88.4 R4, [R2+0x10000] ;  /* 0x010000000204783b */ /* 0x000ee80000004200 */
[----:B------:R-:W4:Y:S03]  /*5810*/  LDSM.16.MT88.4 R20, [R3+0x1800] ;  /* 0x001800000314783b */ /* 0x000f260000004200 */
[-C--:B--2---:R-:W-:Y:S08]  /*5820*/  HMMA.16816.F32 R84, R28, R24.reuse, R84 ;  /* 0x000000181c54723c */ /* 0x084ff00000001854 */
[C---:B------:R-:W-:Y:S08]  /*5830*/  HMMA.16816.F32 R88, R32.reuse, R24, R88 ;  /* 0x000000182058723c */ /* 0x040ff00000001858 */
[-C--:B------:R-:W-:Y:S08]  /*5840*/  HMMA.16816.F32 R92, R32, R26.reuse, R92 ;  /* 0x0000001a205c723c */ /* 0x080ff0000000185c */
[C---:B------:R-:W-:Y:S01]  /*5850*/  HMMA.16816.F32 R96, R28.reuse, R26, R96 ;  /* 0x0000001a1c60723c */ /* 0x040fe20000001860 */
[----:B------:R-:W2:Y:S07]  /*5860*/  LDSM.16.MT88.4 R24, [R3+0x2800] ;  /* 0x002800000318783b */ /* 0x000eae0000004200 */
[-C--:B------:R-:W-:Y:S08]  /*5870*/  HMMA.16816.F32 R100, R28, R132.reuse, R100 ;  /* 0x000000841c64723c */ /* 0x080ff00000001864 */
        /* <DEDUP_REMOVED lines=10> */
[-C--:B---3--:R-:W-:Y:S08]  /*5920*/  HMMA.16816.F32 R84, R4, R12.reuse, R84 ;  /* 0x0000000c0454723c */ /* 0x088ff00000001854 */
[C---:B------:R-:W-:Y:S08]  /*5930*/  HMMA.16816.F32 R88, R16.reuse, R12, R88 ;  /* 0x0000000c1058723c */ /* 0x040ff00000001858 */
[-C--:B------:R-:W-:Y:S04]  /*5940*/  HMMA.16816.F32 R92, R16, R14.reuse, R92 ;  /* 0x0000000e105c723c */ /* 0x080fe8000000185c */
[----:B--2---:R-:W-:Y:S04]  /*5950*/  IMAD.MOV.U32 R3, RZ, RZ, R0 ;  /* 0x000000ffff037224 */ /* 0x004fe800078e0000 */
[C---:B------:R-:W-:Y:S08]  /*5960*/  HMMA.16816.F32 R96, R4.reuse, R14, R96 ;  /* 0x0000000e0460723c */ /* 0x040ff00000001860 */
[-C--:B----4-:R-:W-:Y:S08]  /*5970*/  HMMA.16816.F32 R100, R4, R20.reuse, R100 ;  /* 0x000000140464723c */ /* 0x090ff00000001864 */
[C---:B------:R-:W-:Y:S08]  /*5980*/  HMMA.16816.F32 R104, R16.reuse, R20, R104 ;  /* 0x000000141068723c */ /* 0x040ff00000001868 */
[-C--:B------:R-:W-:Y:S08]  /*5990*/  HMMA.16816.F32 R108, R16, R22.reuse, R108 ;  /* 0x00000016106c723c */ /* 0x080ff0000000186c */
[C---:B------:R-:W-:Y:S08]  /*59a0*/  HMMA.16816.F32 R112, R4.reuse, R22, R112 ;  /* 0x000000160470723c */ /* 0x040ff00000001870 */
[-C--:B------:R-:W-:Y:S08]  /*59b0*/  HMMA.16816.F32 R116, R4, R24.reuse, R116 ;  /* 0x000000180474723c */ /* 0x080ff00000001874 */
        /* <DEDUP_REMOVED lines=16> */
.L_x_46:
[----:B--23--:R-:W2:Y:S04]  /*5ac0*/  LDL R30, [R1+0x1c] ;  /* 0x00001c00011e7983 */ /* 0x00cea80000100800 */
[----:B------:R-:W3:Y:S04]  /*5ad0*/  LDL R28, [R1+0x20] ;  /* 0x00002000011c7983 */ /* 0x000ee80000100800 */
[----:B----4-:R-:W4:Y:S04]  /*5ae0*/  LDL.64 R32, [R1+0x40] ;  /* 0x0000400001207983 */ /* 0x010f280000100a00 */
[----:B------:R-:W4:Y:S01]  /*5af0*/  LDL R7, [R1+0x24] ;  /* 0x0000240001077983 */ /* 0x000f220000100800 */
[----:B------:R-:W-:Y:S01]  /*5b00*/  FMUL.FTZ R84, R84, c[0x0][0x2e0] ;  /* 0x0000b80054547a20 */ /* 0x000fe20000410000 */
[----:B------:R-:W-:Y:S01]  /*5b10*/  F2FP.PACK_AB R36, R37, R36 ;  /* 0x000000242524723e */ /* 0x000fe200000000ff */
[----:B------:R-:W-:-:S02]  /*5b20*/  FMUL.FTZ R3, R85, c[0x0][0x2e0] ;  /* 0x0000b80055037a20 */ /* 0x000fc40000410000 */
[----:B------:R-:W-:Y:S02]  /*5b30*/  FMUL.FTZ R86, R86, c[0x0][0x2e0] ;  /* 0x0000b80056567a20 */ /* 0x000fe40000410000 */
[----:B------:R-:W-:Y:S02]  /*5b40*/  FMUL.FTZ R0, R87, c[0x0][0x2e0] ;  /* 0x0000b80057007a20 */ /* 0x000fe40000410000 */
[----:B------:R-:W-:Y:S02]  /*5b50*/  FMUL.FTZ R96, R96, c[0x0][0x2e0] ;  /* 0x0000b80060607a20 */ /* 0x000fe40000410000 */
[----:B-1----:R-:W-:Y:S02]  /*5b60*/  FMUL.FTZ R9, R97, c[0x0][0x2e0] ;  /* 0x0000b80061097a20 */ /* 0x002fe40000410000 */
[----:B------:R-:W-:Y:S02]  /*5b70*/  FMUL.FTZ R98, R98, c[0x0][0x2e0] ;  /* 0x0000b80062627a20 */ /* 0x000fe40000410000 */
[----:B-----5:R-:W-:Y:S01]  /*5b80*/  FMUL.FTZ R8, R99, c[0x0][0x2e0] ;  /* 0x0000b80063087a20 */ /* 0x020fe20000410000 */
[----:B------:R-:W-:Y:S01]  /*5b90*/  F2FP.PACK_AB R3, R3, R84 ;  /* 0x000000540303723e */ /* 0x000fe200000000ff */
[----:B------:R-:W-:Y:S01]  /*5ba0*/  BAR.SYNC.DEFER_BLOCKING 0x0 ;  /* 0x0000000000007b1d */ /* 0x000fe20000010000 */
[----:B------:R-:W-:-:S02]  /*5bb0*/  FMUL.FTZ R88, R88, c[0x0][0x2e0] ;  /* 0x0000b80058587a20 */ /* 0x000fc40000410000 */
[----:B------:R-:W-:Y:S01]  /*5bc0*/  FMUL.FTZ R13, R89, c[0x0][0x2e0] ;  /* 0x0000b800590d7a20 */ /* 0x000fe20000410000 */
[----:B------:R-:W-:Y:S01]  /*5bd0*/  F2FP.PACK_AB R0, R0, R86 ;  /* 0x000000560000723e */ /* 0x000fe200000000ff */
[----:B------:R-:W-:Y:S02]  /*5be0*/  FMUL.FTZ R90, R90, c[0x0][0x2e0] ;  /* 0x0000b8005a5a7a20 */ /* 0x000fe40000410000 */
[----:B------:R-:W-:Y:S01]  /*5bf0*/  FMUL.FTZ R12, R91, c[0x0][0x2e0] ;  /* 0x0000b8005b0c7a20 */ /* 0x000fe20000410000 */
[----:B------:R-:W-:Y:S01]  /*5c00*/  F2FP.PACK_AB R9, R9, R96 ;  /* 0x000000600909723e */ /* 0x000fe200000000ff */
[----:B------:R-:W-:Y:S02]  /*5c10*/  FMUL.FTZ R92, R92, c[0x0][0x2e0] ;  /* 0x0000b8005c5c7a20 */ /* 0x000fe40000410000 */
[----:B------:R-:W-:Y:S01]  /*5c20*/  FMUL.FTZ R11, R93, c[0x0][0x2e0] ;  /* 0x0000b8005d0b7a20 */ /* 0x000fe20000410000 */
[----:B------:R-:W-:Y:S01]  /*5c30*/  F2FP.PACK_AB R8, R8, R98 ;  /* 0x000000620808723e */ /* 0x000fe200000000ff */
        /* <DEDUP_REMOVED lines=50> */
[----:B------:R-:W-:Y:S02]  /*5f60*/  F2FP.PACK_AB R121, R121, R120 ;  /* 0x000000787979723e */ /* 0x000fe400000000ff */
[----:B------:R-:W-:Y:S02]  /*5f70*/  F2FP.PACK_AB R38, R39, R38 ;  /* 0x000000262726723e */ /* 0x000fe400000000ff */
[----:B------:R-:W-:Y:S02]  /*5f80*/  F2FP.PACK_AB R48, R49, R48 ;  /* 0x000000303130723e */ /* 0x000fe400000000ff */
[----:B------:R-:W-:Y:S01]  /*5f90*/  F2FP.PACK_AB R50, R51, R50 ;  /* 0x000000323332723e */ /* 0x000fe200000000ff */
[----:B------:R-:W1:Y:S01]  /*5fa0*/  S2R R25, SR_CTAID.Y ;  /* 0x0000000000197919 */ /* 0x000e620000002600 */
[----:B------:R-:W-:Y:S01]  /*5fb0*/  F2FP.PACK_AB R122, R123, R122 ;  /* 0x0000007a7b7a723e */ /* 0x000fe200000000ff */
[----:B------:R-:W-:Y:S01]  /*5fc0*/  ULDC.64 UR6, c[0x0][0x3a0] ;  /* 0x0000e80000067ab9 */ /* 0x000fe20000000a00 */
[----:B------:R-:W-:-:S02]  /*5fd0*/  F2FP.PACK_AB R124, R125, R124 ;  /* 0x0000007c7d7c723e */ /* 0x000fc400000000ff */
[----:B------:R-:W-:Y:S02]  /*5fe0*/  F2FP.PACK_AB R40, R41, R40 ;  /* 0x000000282928723e */ /* 0x000fe400000000ff */
[----:B------:R-:W-:Y:S02]  /*5ff0*/  F2FP.PACK_AB R42, R43, R42 ;  /* 0x0000002a2b2a723e */ /* 0x000fe400000000ff */
[----:B------:R-:W-:Y:S02]  /*6000*/  F2FP.PACK_AB R44, R45, R44 ;  /* 0x0000002c2d2c723e */ /* 0x000fe400000000ff */
[----:B------:R-:W-:Y:S02]  /*6010*/  F2FP.PACK_AB R46, R47, R46 ;  /* 0x0000002e2f2e723e */ /* 0x000fe400000000ff */
[----:B------:R-:W-:Y:S02]  /*6020*/  F2FP.PACK_AB R52, R53, R52 ;  /* 0x000000343534723e */ /* 0x000fe400000000ff */
        /* <DEDUP_REMOVED lines=10> */
[----:B------:R-:W-:Y:S01]  /*60d0*/  F2FP.PACK_AB R82, R83, R82 ;  /* 0x000000525352723e */ /* 0x000fe200000000ff */
[----:B------:R-:W1:Y:S01]  /*60e0*/  S2R R27, SR_TID.X ;  /* 0x00000000001b7919 */ /* 0x000e620000002100 */
[----:B------:R-:W-:Y:S01]  /*60f0*/  F2FP.PACK_AB R126, R127, R126 ;  /* 0x0000007e7f7e723e */ /* 0x000fe200000000ff */
[----:B------:R-:W-:Y:S02]  /*6100*/  ULDC.64 UR4, c[0x0][0x3a8] ;  /* 0x0000ea0000047ab9 */ /* 0x000fe40000000a00 */
[----:B------:R-:W2:Y:S01]  /*6110*/  S2R R26, SR_CTAID.Z ;  /* 0x00000000001a7919 */ /* 0x000ea20000002700 */
[----:B------:R-:W-:-:S02]  /*6120*/  F2FP.PACK_AB R72, R73, R72 ;  /* 0x000000484948723e */ /* 0x000fc400000000ff */
[----:B------:R-:W-:Y:S01]  /*6130*/  F2FP.PACK_AB R74, R75, R74 ;  /* 0x0000004a4b4a723e */ /* 0x000fe200000000ff */
[----:B------:R-:W-:Y:S01]  /*6140*/  UIMAD UR6, UR32, UR6, URZ ;  /* 0x00000006200672a4 */ /* 0x000fe2000f8e023f */
[----:B------:R-:W-:Y:S02]  /*6150*/  F2FP.PACK_AB R76, R77, R76 ;  /* 0x0000004c4d4c723e */ /* 0x000fe400000000ff */
[----:B------:R-:W-:Y:S02]  /*6160*/  MOV R6, UR28 ;  /* 0x0000001c00067c02 */ /* 0x000fe40008000f00 */
[----:B------:R-:W-:Y:S01]  /*6170*/  F2FP.PACK_AB R78, R79, R78 ;  /* 0x0000004e4f4e723e */ /* 0x000fe200000000ff */
[----:B------:R-:W-:Y:S02]  /*6180*/  UIMAD UR6, UR28, UR7, UR6 ;  /* 0x000000071c0672a4 */ /* 0x000fe4000f8e0206 */
[----:B------:R-:W-:-:S04]  /*6190*/  UIMAD UR4, UR32, UR4, URZ ;  /* 0x00000004200472a4 */ /* 0x000fc8000f8e023f */
[----:B------:R-:W-:Y:S01]  /*61a0*/  UIMAD UR4, UR28, UR5, UR4 ;  /* 0x000000051c0472a4 */ /* 0x000fe2000f8e0204 */
[----:B-1----:R-:W-:-:S04]  /*61b0*/  SHF.R.S32.HI R24, RZ, 0x1f, R27 ;  /* 0x0000001fff187819 */ /* 0x002fc8000001141b */
[----:B------:R-:W-:Y:S01]  /*61c0*/  LEA.HI R24, R24, R27, RZ, 0x2 ;  /* 0x0000001b18187211 */ /* 0x000fe200078f10ff */
[----:B--2---:R-:W-:Y:S04]  /*61d0*/  STS [R30], R3 ;  /* 0x000000031e007388 */ /* 0x004fe80000000800 */
[----:B------:R1:W-:Y:S04]  /*61e0*/  STS [R30+0x200], R0 ;  /* 0x000200001e007388 */ /* 0x0003e80000000800 */
[----:B---3--:R-:W-:Y:S04]  /*61f0*/  STS [R28], R9 ;  /* 0x000000091c007388 */ /* 0x008fe80000000800 */
[----:B------:R2:W-:Y:S04]  /*6200*/  STS [R28+0x200], R8 ;  /* 0x000200081c007388 */ /* 0x0005e80000000800 */
[----:B------:R-:W-:Y:S04]  /*6210*/  STS [R30+0x1000], R13 ;  /* 0x0010000d1e007388 */ /* 0x000fe80000000800 */
[----:B------:R3:W-:Y:S04]  /*6220*/  STS [R30+0x1200], R12 ;  /* 0x0012000c1e007388 */ /* 0x0007e80000000800 */
[----:B------:R-:W-:Y:S04]  /*6230*/  STS [R28+0x1000], R11 ;  /* 0x0010000b1c007388 */ /* 0x000fe80000000800 */
        /* <DEDUP_REMOVED lines=30> */
[----:B------:R-:W-:Y:S01]  /*6420*/  STS [R30+0x9200], R58 ;  /* 0x0092003a1e007388 */ /* 0x000fe20000000800 */
[----:B----4-:R-:W-:-:S03]  /*6430*/  SHF.R.S32.HI R5, RZ, 0x1f, R32 ;  /* 0x0000001fff057819 */ /* 0x010fc60000011420 */
[----:B------:R4:W-:Y:S01]  /*6440*/  STS [R28+0x9000], R60 ;  /* 0x0090003c1c007388 */ /* 0x0009e20000000800 */
[----:B------:R-:W-:-:S03]  /*6450*/  MOV R4, R32 ;  /* 0x0000002000047202 */ /* 0x000fc60000000f00 */
[----:B------:R-:W-:Y:S01]  /*6460*/  STS [R28+0x9200], R62 ;  /* 0x0092003e1c007388 */ /* 0x000fe20000000800 */
[----:B-1----:R-:W-:-:S03]  /*6470*/  IMAD.U32 R0, RZ, RZ, UR28 ;  /* 0x0000001cff007e24 */ /* 0x002fc6000f8e00ff */
[----:B------:R-:W-:Y:S04]  /*6480*/  STS [R30+0xa000], R68 ;  /* 0x00a000441e007388 */ /* 0x000fe80000000800 */
[----:B------:R-:W-:Y:S01]  /*6490*/  STS [R30+0xa200], R70 ;  /* 0x00a200461e007388 */ /* 0x000fe20000000800 */
[----:B------:R-:W-:-:S03]  /*64a0*/  IMAD.MOV.U32 R29, RZ, RZ, R7 ;  /* 0x000000ffff1d7224 */ /* 0x000fc600078e0007 */
[----:B------:R-:W-:Y:S01]  /*64b0*/  STS [R28+0xa000], R80 ;  /* 0x00a000501c007388 */ /* 0x000fe20000000800 */
[----:B------:R-:W-:-:S03]  /*64c0*/  IMAD.WIDE.U32 R6, R6, c[0x0][0x3a0], R4 ;  /* 0x0000e80006067a25 */ /* 0x000fc600078e0004 */
[----:B------:R-:W-:Y:S01]  /*64d0*/  STS [R28+0xa200], R82 ;  /* 0x00a200521c007388 */ /* 0x000fe20000000800 */
[----:B------:R-:W-:-:S03]  /*64e0*/  IMAD.WIDE.U32 R4, R0, c[0x0][0x3a8], R4 ;  /* 0x0000ea0000047a25 */ /* 0x000fc600078e0004 */
[----:B------:R-:W-:Y:S01]  /*64f0*/  STS [R30+0xb000], R72 ;  /* 0x00b000481e007388 */ /* 0x000fe20000000800 */
[----:B------:R-:W-:-:S03]  /*6500*/  SHF.R.S32.HI R0, RZ, 0x1f, R25 ;  /* 0x0000001fff007819 */ /* 0x000fc60000011419 */
[----:B------:R-:W-:Y:S04]  /*6510*/  STS [R30+0xb200], R74 ;  /* 0x00b2004a1e007388 */ /* 0x000fe80000000800 */
[----:B------:R-:W-:Y:S04]  /*6520*/  STS [R28+0xb000], R76 ;  /* 0x00b0004c1c007388 */ /* 0x000fe80000000800 */
[----:B------:R-:W-:Y:S01]  /*6530*/  STS [R28+0xb200], R78 ;  /* 0x00b2004e1c007388 */ /* 0x000fe20000000800 */
[----:B------:R-:W-:Y:S01]  /*6540*/  IADD3 R7, R7, UR6, RZ ;  /* 0x0000000607077c10 */ /* 0x000fe2000fffe0ff */
[----:B--2---:R-:W-:-:S02]  /*6550*/  IMAD R8, R0, c[0x0][0x388], RZ ;  /* 0x0000e20000087a24 */ /* 0x004fc400078e02ff */
[----:B------:R-:W-:Y:S02]  /*6560*/  IMAD R3, R0, c[0x0][0x390], RZ ;  /* 0x0000e40000037a24 */ /* 0x000fe400078e02ff */
[C---:B------:R-:W-:Y:S01]  /*6570*/  IMAD R0, R25.reuse, c[0x0][0x38c], R8 ;  /* 0x0000e30019007a24 */ /* 0x040fe200078e0208 */
[----:B------:R-:W-:Y:S01]  /*6580*/  SHF.R.S32.HI R8, RZ, 0x1f, R26 ;  /* 0x0000001fff087819 */ /* 0x000fe2000001141a */
[----:B------:R-:W-:Y:S01]  /*6590*/  IMAD.WIDE.U32 R6, R25, c[0x0][0x388], R6 ;  /* 0x0000e20019067a25 */ /* 0x000fe200078e0006 */
[----:B------:R-:W-:-:S04]  /*65a0*/  IADD3 R5, R5, UR4, RZ ;  /* 0x0000000405057c10 */ /* 0x000fc8000fffe0ff */
[----:B------:R-:W-:Y:S01]  /*65b0*/  IADD3 R7, R7, R0, RZ ;  /* 0x0000000007077210 */ /* 0x000fe20007ffe0ff */
[----:B------:R-:W-:Y:S02]  /*65c0*/  IMAD R0, R8, c[0x0][0x3b8], RZ ;  /* 0x0000ee0008007a24 */ /* 0x000fe400078e02ff */
[C---:B------:R-:W-:Y:S02]  /*65d0*/  IMAD R3, R25.reuse, c[0x0][0x394], R3 ;  /* 0x0000e50019037a24 */ /* 0x040fe400078e0203 */
[----:B------:R-:W-:Y:S01]  /*65e0*/  IMAD.WIDE.U32 R4, R25, c[0x0][0x390], R4 ;  /* 0x0000e40019047a25 */ /* 0x000fe200078e0004 */
[----:B---3--:R-:W-:Y:S01]  /*65f0*/  SHF.L.U32 R12, R29, 0x1, RZ ;  /* 0x000000011d0c7819 */ /* 0x008fe200000006ff */
[----:B------:R-:W-:Y:S02]  /*6600*/  BAR.SYNC.DEFER_BLOCKING 0x0 ;  /* 0x0000000000007b1d */ /* 0x000fe40000010000 */
[C---:B------:R-:W-:Y:S02]  /*6610*/  IMAD R0, R26.reuse, c[0x0][0x3bc], R0 ;  /* 0x0000ef001a007a24 */ /* 0x040fe400078e0200 */
[----:B------:R-:W-:-:S04]  /*6620*/  IMAD.WIDE.U32 R6, R26, c[0x0][0x3b8], R6 ;  /* 0x0000ee001a067a25 */ /* 0x000fc800078e0006 */
[----:B------:R-:W-:Y:S02]  /*6630*/  IMAD.IADD R5, R5, 0x1, R3 ;  /* 0x0000000105057824 */ /* 0x000fe400078e0203 */
[----:B------:R-:W-:Y:S01]  /*6640*/  IMAD R3, R8, c[0x0][0x3c0], RZ ;  /* 0x0000f00008037a24 */ /* 0x000fe200078e02ff */
[----:B------:R-:W-:Y:S01]  /*6650*/  IADD3 R7, R7, R0, RZ ;  /* 0x0000000007077210 */ /* 0x000fe20007ffe0ff */
[----:B------:R-:W-:Y:S01]  /*6660*/  IMAD.WIDE.U32 R4, R26, c[0x0][0x3c0], R4 ;  /* 0x0000f0001a047a25 */ /* 0x000fe200078e0004 */
[----:B------:R-:W-:-:S03]  /*6670*/  SHF.R.S32.HI R0, RZ, 0x2, R24 ;  /* 0x00000002ff007819 */ /* 0x000fc60000011418 */
[----:B------:R-:W-:Y:S01]  /*6680*/  IMAD R3, R26, c[0x0][0x3c4], R3 ;  /* 0x0000f1001a037a24 */ /* 0x000fe200078e0203 */
[----:B------:R-:W1:Y:S04]  /*6690*/  LDS.128 R56, [R12+0x9000] ;  /* 0x009000000c387984 */ /* 0x000e680000000c00 */
[----:B------:R-:W2:Y:S04]  /*66a0*/  LDS.128 R48, [R12+0xb000] ;  /* 0x00b000000c307984 */ /* 0x000ea80000000c00 */
[----:B------:R-:W3:Y:S04]  /*66b0*/  LDS.128 R40, [R12+0xd000] ;  /* 0x00d000000c287984 */ /* 0x000ee80000000c00 */
[----:B------:R-:W1:Y:S04]  /*66c0*/  LDS.128 R52, [R12+0xa000] ;  /* 0x00a000000c347984 */ /* 0x000e680000000c00 */
[----:B------:R-:W1:Y:S04]  /*66d0*/  LDS.128 R44, [R12+0xc000] ;  /* 0x00c000000c2c7984 */ /* 0x000e680000000c00 */
[----:B------:R-:W1:Y:S04]  /*66e0*/  LDS.128 R36, [R12+0xe000] ;  /* 0x00e000000c247984 */ /* 0x000e680000000c00 */
[----:B------:R-:W1:Y:S04]  /*66f0*/  LDS.128 R32, [R12+0xf000] ;  /* 0x00f000000c207984 */ /* 0x000e680000000c00 */
[----:B------:R-:W1:Y:S04]  /*6700*/  LDS.128 R24, [R12+0x11000] ;  /* 0x011000000c187984 */ /* 0x000e680000000c00 */
[----:B------:R-:W1:Y:S04]  /*6710*/  LDS.128 R16, [R12+0x13000] ;  /* 0x013000000c107984 */ /* 0x000e680000000c00 */
[----:B------:R-:W1:Y:S04]  /*6720*/  LDS.128 R28, [R12+0x10000] ;  /* 0x010000000c1c7984 */ /* 0x000e680000000c00 */
[----:B------:R-:W1:Y:S04]  /*6730*/  LDS.128 R20, [R12+0x12000] ;  /* 0x012000000c147984 */ /* 0x000e680000000c00 */
[----:B------:R-:W1:Y:S01]  /*6740*/  LDS.128 R12, [R12+0x14000] ;  /* 0x014000000c0c7984 */ /* 0x000e620000000c00 */
[----:B------:R-:W-:Y:S01]  /*6750*/  SHF.R.S32.HI R8, RZ, 0x1f, R0 ;  /* 0x0000001fff087819 */ /* 0x000fe20000011400 */
[----:B------:R-:W-:-:S04]  /*6760*/  IMAD.IADD R5, R5, 0x1, R3 ;  /* 0x0000000105057824 */ /* 0x000fc800078e0203 */
[C---:B------:R-:W-:Y:S02]  /*6770*/  IMAD R3, R8.reuse, c[0x0][0x3a0], RZ ;  /* 0x0000e80008037a24 */ /* 0x040fe400078e02ff */
[----:B------:R-:W-:Y:S02]  /*6780*/  IMAD R8, R8, c[0x0][0x3a8], RZ ;  /* 0x0000ea0008087a24 */ /* 0x000fe400078e02ff */
[C---:B----4-:R-:W-:Y:S02]  /*6790*/  IMAD R60, R0.reuse, c[0x0][0x3a4], R3 ;  /* 0x0000e900003c7a24 */ /* 0x050fe400078e0203 */
[C---:B------:R-:W-:Y:S02]  /*67a0*/  IMAD R3, R0.reuse, c[0x0][0x3ac], R8 ;  /* 0x0000eb0000037a24 */ /* 0x040fe400078e0208 */
[----:B------:R-:W-:-:S04]  /*67b0*/  IMAD.WIDE.U32 R10, R0, c[0x0][0x3a0], R6 ;  /* 0x0000e800000a7a25 */ /* 0x000fc800078e0006 */
[----:B------:R-:W-:Y:S01]  /*67c0*/  IMAD.WIDE.U32 R8, R0, c[0x0][0x3a8], R4 ;  /* 0x0000ea0000087a25 */ /* 0x000fe200078e0004 */
[----:B------:R-:W-:-:S03]  /*67d0*/  LEA R6, P1, R10, c[0x0][0x340], 0x1 ;  /* 0x0000d0000a067a11 */ /* 0x000fc600078208ff */
[----:B------:R-:W-:Y:S01]  /*67e0*/  IMAD.IADD R5, R11, 0x1, R60 ;  /* 0x000000010b057824 */ /* 0x000fe200078e023c */
[----:B------:R-:W-:Y:S02]  /*67f0*/  IADD3 R0, R9, R3, RZ ;  /* 0x0000000309007210 */ /* 0x000fe40007ffe0ff */
[----:B------:R-:W-:Y:S02]  /*6800*/  LEA R4, P0, R8, c[0x0][0x348], 0x1 ;  /* 0x0000d20008047a11 */ /* 0x000fe400078008ff */
[----:B------:R-:W-:Y:S02]  /*6810*/  LEA.HI.X R7, R10, c[0x0][0x344], R5, 0x1, P1 ;  /* 0x0000d1000a077a11 */ /* 0x000fe400008f0c05 */
[----:B------:R-:W-:Y:S01]  /*6820*/  LEA.HI.X R5, R8, c[0x0][0x34c], R0, 0x1, P0 ;  /* 0x0000d30008057a11 */ /* 0x000fe200000f0c00 */
[----:B------:R-:W-:Y:S01]  /*6830*/  IMAD.MOV.U32 R0, RZ, RZ, c[0x0][0x3a8] ;  /* 0x0000ea00ff007624 */ /* 0x000fe200078e00ff */
[----:B------:R-:W-:Y:S02]  /*6840*/  MOV R3, c[0x0][0x3a0] ;  /* 0x0000e80000037a02 */ /* 0x000fe40000000f00 */
[----:B------:R-:W-:-:S02]  /*6850*/  MOV R11, c[0x0][0x3a4] ;  /* 0x0000e900000b7a02 */ /* 0x000fc40000000f00 */
[C---:B------:R-:W-:Y:S02]  /*6860*/  LEA R10, P1, R3.reuse, R6, 0x7 ;  /* 0x00000006030a7211 */ /* 0x040fe400078238ff */
[----:B------:R-:W-:Y:S02]  /*6870*/  MOV R9, c[0x0][0x3ac] ;  /* 0x0000eb0000097a02 */ /* 0x000fe40000000f00 */
[C---:B------:R-:W-:Y:S02]  /*6880*/  LEA R8, P0, R0.reuse, R4, 0x7 ;  /* 0x0000000400087211 */ /* 0x040fe400078038ff */
[----:B------:R-:W-:Y:S02]  /*6890*/  LEA.HI.X R11, R3, R7, R11, 0x7, P1 ;  /* 0x00000007030b7211 */ /* 0x000fe400008f3c0b */
[----:B------:R-:W-:Y:S01]  /*68a0*/  LEA.HI.X R9, R0, R5, R9, 0x7, P0 ;  /* 0x0000000500097211 */ /* 0x000fe200000f3c09 */
[----:B-1----:R1:W-:Y:S04]  /*68b0*/  STG.E.128 [R6.64], R56 ;  /* 0x0000003806007986 */ /* 0x0023e8000c101d22 */
[----:B--2---:R1:W-:Y:S04]  /*68c0*/  STG.E.128 [R6.64+0x40], R48 ;  /* 0x0000403006007986 */ /* 0x0043e8000c101d22 */
[----:B---3--:R1:W-:Y:S04]  /*68d0*/  STG.E.128 [R6.64+0x80], R40 ;  /* 0x0000802806007986 */ /* 0x0083e8000c101d22 */
[----:B------:R1:W-:Y:S04]  /*68e0*/  STG.E.128 [R10.64], R52 ;  /* 0x000000340a007986 */ /* 0x0003e8000c101d22 */
[----:B------:R1:W-:Y:S04]  /*68f0*/  STG.E.128 [R10.64+0x40], R44 ;  /* 0x0000402c0a007986 */ /* 0x0003e8000c101d22 */
[----:B------:R1:W-:Y:S04]  /*6900*/  STG.E.128 [R10.64+0x80], R36 ;  /* 0x000080240a007986 */ /* 0x0003e8000c101d22 */
[----:B------:R1:W-:Y:S04]  /*6910*/  STG.E.128 [R4.64], R32 ;  /* 0x0000002004007986 */ /* 0x0003e8000c101d22 */
[----:B------:R1:W-:Y:S04]  /*6920*/  STG.E.128 [R4.64+0x40], R24 ;  /* 0x0000401804007986 */ /* 0x0003e8000c101d22 */
[----:B------:R1:W-:Y:S04]  /*6930*/  STG.E.128 [R4.64+0x80], R16 ;  /* 0x0000801004007986 */ /* 0x0003e8000c101d22 */
[----:B------:R1:W-:Y:S04]  /*6940*/  STG.E.128 [R8.64], R28 ;  /* 0x0000001c08007986 */ /* 0x0003e8000c101d22 */
[----:B------:R1:W-:Y:S04]  /*6950*/  STG.E.128 [R8.64+0x40], R20 ;  /* 0x0000401408007986 */ /* 0x0003e8000c101d22 */
[----:B------:R1:W-:Y:S02]  /*6960*/  STG.E.128 [R8.64+0x80], R12 ;  /* 0x0000800c08007986 */ /* 0x0003e4000c101d22 */
.L_x_43:
        /* <DEDUP_REMOVED lines=11> */
.L_x_50:
[----:B------:R-:W-:Y:S05]  /*6a20*/  EXIT ;  /* 0x000000000000794d */ /* 0x000fea0003800000 */
.L_x_52:
        /* <DEDUP_REMOVED lines=13> */
.L_x_665:


//--------------------- .text._ZN5flash44flash_bwd_dq_dk_dv_loop_seqk_parallel_kernelI23Flash_bwd_kernel_traitsILi96ELi64ELi128ELi8ELi2ELi4ELi4ELb1ELb0EN7cutlass6half_tE19Flash_kernel_traitsILi96ELi64ELi128ELi8ES3_EELb0ELb1ELb0ELb0ELb0ELb1ELb0EEEvNS_16Flash_bwd_paramsE --------------------------
	.section	.text._ZN5flash44flash_bwd_dq_dk_dv_loop_seqk_parallel_kernelI23Flash_bwd_kernel_traitsILi96ELi64ELi128ELi8ELi2ELi4ELi4ELb1ELb0EN7cutlass6half_tE19Flash_kernel_traitsILi96ELi64ELi128ELi8ES3_EELb0ELb1ELb0ELb0ELb0ELb1ELb0EEEvNS_16Flash_bwd_paramsE,"ax",@progbits
	.sectioninfo	@"SHI_REGISTERS=255"
	.align	128
        .global         _ZN5flash44flash_bwd_dq_dk_dv_loop_seqk_parallel_kernelI23Flash_bwd_kernel_traitsILi96ELi64ELi128ELi8ELi2ELi4ELi4ELb1ELb0EN7cutlass6half_tE19Flash_kernel_traitsILi96ELi64ELi128ELi8ES3_EELb0ELb1ELb0ELb0ELb0ELb1ELb0EEEvNS_16Flash_bwd_paramsE
        .type           _ZN5flash44flash_bwd_dq_dk_dv_loop_seqk_parallel_kernelI23Flash_bwd_kernel_traitsILi96ELi64ELi128ELi8ELi2ELi4ELi4ELb1ELb0EN7cutlass6half_tE19Flash_kernel_traitsILi96ELi64ELi128ELi8ES3_EELb0ELb1ELb0ELb0ELb0ELb1ELb0EEEvNS_16Flash_bwd_paramsE,@function
        .size           _ZN5flash44flash_bwd_dq_dk_dv_loop_seqk_parallel_kernelI23Flash_bwd_kernel_traitsILi96ELi64ELi128ELi8ELi2ELi4ELi4ELb1ELb0EN7cutlass6half_tE19Flash_kernel_traitsILi96ELi64ELi128ELi8ES3_EELb0ELb1ELb0ELb0ELb0ELb1ELb0EEEvNS_16Flash_bwd_paramsE,(.L_x_666 - _ZN5flash44flash_bwd_dq_dk_dv_loop_seqk_parallel_kernelI23Flash_bwd_kernel_traitsILi96ELi64ELi128ELi8ELi2ELi4ELi4ELb1ELb0EN7cutlass6half_tE19Flash_kernel_traitsILi96ELi64ELi128ELi8ES3_EELb0ELb1ELb0ELb0ELb0ELb1ELb0EEEvNS_16Flash_bwd_paramsE)
        .other          _ZN5flash44flash_bwd_dq_dk_dv_loop_seqk_parallel_kernelI23Flash_bwd_kernel_traitsILi96ELi64ELi128ELi8ELi2ELi4ELi4ELb1ELb0EN7cutlass6half_tE19Flash_kernel_traitsILi96ELi64ELi128ELi8ES3_EELb0ELb1ELb0ELb0ELb0ELb1ELb0EEEvNS_16Flash_bwd_paramsE,@"STO_CUDA_ENTRY STV_DEFAULT"
_ZN5flash44flash_bwd_dq_dk_dv_loop_seqk_parallel_kernelI23Flash_bwd_kernel_traitsILi96ELi64ELi128ELi8ELi2ELi4ELi4ELb1ELb0EN7cutlass6half_tE19Flash_kernel_traitsILi96ELi64ELi128ELi8ES3_EELb0ELb1ELb0ELb0ELb0ELb1ELb0EEEvNS_16Flash_bwd_paramsE:
.text._ZN5flash44flash_bwd_dq_dk_dv_loop_seqk_parallel_kernelI23Flash_bwd_kernel_traitsILi96ELi64ELi128ELi8ELi2ELi4ELi4ELb1ELb0EN7cutlass6half_tE19Flash_kernel_traitsILi96ELi64ELi128ELi8ES3_EELb0ELb1ELb0ELb0ELb0ELb1ELb0EEEvNS_16Flash_bwd_paramsE:
        /* <DEDUP_REMOVED lines=12> */
[----:B------:R-:W2:Y:S01]  /*00c0*/  S2UR UR36, SR_CTAID.Z ;  /* 0x00000000002479c3 */ /* 0x000ea20000002700 */
[----:B------:R-:W-:Y:S01]  /*00d0*/  ULDC.U8 UR7, c[0x0][0x328] ;  /* 0x0000ca0000077ab9 */ /* 0x000fe20000000000 */
[----:B------:R-:W-:Y:S01]  /*00e0*/  IMAD.MOV.U32 R230, RZ, RZ, 0x20 ;  /* 0x00000020ffe67424 */ /* 0x000fe200078e00ff */
[----:B------:R-:W-:Y:S01]  /*00f0*/  UISETP.NE.AND UP5, UPT, UR7, URZ, UPT ;  /* 0x0000003f0700728c */ /* 0x000fe2000bfa5270 */
[----:B------:R-:W-:Y:S01]  /*0100*/  IMAD.MOV.U32 R232, RZ, RZ, -0x10 ;  /* 0xfffffff0ffe87424 */ /* 0x000fe200078e00ff */
[----:B------:R-:W-:Y:S01]  /*0110*/  ULDC UR14, c[0x0][0x224] ;  /* 0x00008900000e7ab9 */ /* 0x000fe20000000800 */
[----:B------:R-:W-:Y:S01]  /*0120*/  IMAD.MOV.U32 R227, RZ, RZ, -0x40 ;  /* 0xffffffc0ffe37424 */ /* 0x000fe200078e00ff */
[----:B------:R-:W-:Y:S01]  /*0130*/  ULDC UR45, c[0x0][0x22c] ;  /* 0x00008b00002d7ab9 */ /* 0x000fe20000000800 */
[----:B------:R-:W3:Y:S01]  /*0140*/  S2UR UR29, SR_CTAID.Y ;  /* 0x00000000001d79c3 */ /* 0x000ee20000002600 */
[----:B------:R-:W-:-:S02]  /*0150*/  ULDC UR34, c[0x0][0x1c0] ;  /* 0x0000700000227ab9 */ /* 0x000fc40000000800 */
[----:B------:R-:W-:Y:S02]  /*0160*/  ULDC UR10, c[0x0][0x1c0] ;  /* 0x00007000000a7ab9 */ /* 0x000fe40000000800 */
[----:B------:R-:W-:Y:S02]  /*0170*/  USHF.R.S32.HI UR5, URZ, 0x1f, UR14 ;  /* 0x0000001f3f057899 */ /* 0x000fe4000801140e */
[----:B------:R-:W-:Y:S01]  /*0180*/  UIMAD.WIDE UR34, UR45, UR34, URZ ;  /* 0x000000222d2272a5 */ /* 0x000fe2000f8e023f */
[----:B------:R-:W4:Y:S01]  /*0190*/  S2UR UR59, SR_CTAID.X ;  /* 0x00000000003b79c3 */ /* 0x000f220000002500 */
[----:B------:R-:W-:Y:S02]  /*01a0*/  UMOV UR6, 0x80 ;  /* 0x0000008000067882 */ /* 0x000fe40000000000 */
[----:B------:R-:W-:Y:S02]  /*01b0*/  ULDC UR4, c[0x0][0x210] ;  /* 0x0000840000047ab9 */ /* 0x000fe40000000800 */
[----:B------:R-:W-:Y:S01]  /*01c0*/  ULDC UR54, c[0x0][0x234] ;  /* 0x00008d0000367ab9 */ /* 0x000fe20000000800 */
[----:B-1----:R-:W-:Y:S01]  /*01d0*/  SHF.R.S32.HI R20, RZ, 0x1f, R21 ;  /* 0x0000001fff147819 */ /* 0x002fe20000011415 */
[----:B--2---:R-:W-:-:S02]  /*01e0*/  UIMAD UR46, UR36, UR45, URZ ;  /* 0x0000002d242e72a4 */ /* 0x004fc4000f8e023f */
[----:B------:R-:W-:Y:S01]  /*01f0*/  UIMAD UR45, UR45, UR10, URZ ;  /* 0x0000000a2d2d72a4 */ /* 0x000fe2000f8e023f */
[CC--:B------:R-:W-:Y:S01]  /*0200*/  LEA.HI R13, R20.reuse, R21.reuse, RZ, 0x3 ;  /* 0x00000015140d7211 */ /* 0x0c0fe200078f18ff */
[----:B------:R-:W-:Y:S01]  /*0210*/  ULDC UR11, c[0x0][0x1c0] ;  /* 0x00007000000b7ab9 */ /* 0x000fe20000000800 */
[-C--:B------:R-:W-:Y:S01]  /*0220*/  LEA.HI R6, R20, R21.reuse, RZ, 0x2 ;  /* 0x0000001514067211 */ /* 0x080fe200078f10ff */
[----:B------:R-:W-:Y:S01]  /*0230*/  ULDC UR9, c[0x0][0x1c0] ;  /* 0x0000700000097ab9 */ /* 0x000fe20000000800 */
[----:B------:R-:W-:Y:S01]  /*0240*/  SHF.R.S32.HI R3, RZ, 0x3, R13 ;  /* 0x00000003ff037819 */ /* 0x000fe2000001140d */
[----:B------:R-:W-:Y:S01]  /*0250*/  UIMAD UR54, UR6, UR4, UR54 ;  /* 0x00000004063672a4 */ /* 0x000fe2000f8e0236 */
[--C-:B------:R-:W-:Y:S01]  /*0260*/  SHF.R.S32.HI R0, RZ, 0x2, R6.reuse ;  /* 0x00000002ff007819 */ /* 0x100fe20000011406 */
[----:B---3--:R-:W-:Y:S01]  /*0270*/  UIMAD UR51, UR5, UR29, URZ ;  /* 0x0000001d053372a4 */ /* 0x008fe2000f8e023f */
[----:B------:R-:W-:Y:S01]  /*0280*/  SHF.R.S32.HI R2, RZ, 0x1f, R6 ;  /* 0x0000001fff027819 */ /* 0x000fe20000011406 */
[----:B------:R-:W-:Y:S01]  /*0290*/  IMAD.SHL.U32 R5, R3, 0x40, RZ ;  /* 0x0000004003057824 */ /* 0x000fe200078e00ff */
[----:B------:R-:W-:Y:S01]  /*02a0*/  LOP3.LUT R4, R6, 0xfffffffc, RZ, 0xc0, !PT ;  /* 0xfffffffc06047812 */ /* 0x000fe200078ec0ff */
[----:B------:R-:W-:Y:S01]  /*02b0*/  UIMAD.WIDE.U32 UR42, UR29, UR14, URZ ;  /* 0x0000000e1d2a72a5 */ /* 0x000fe2000f8e003f */
[----:B------:R-:W-:Y:S01]  /*02c0*/  LEA.HI R10, R20, R21, RZ, 0x4 ;  /* 0x00000015140a7211 */ /* 0x000fe200078f20ff */
[----:B------:R-:W-:Y:S01]  /*02d0*/  UIMAD UR4, UR29, UR9, UR36 ;  /* 0x000000091d0472a4 */ /* 0x000fe2000f8e0224 */
[-C--:B------:R-:W-:Y:S01]  /*02e0*/  LEA.HI R3, R6, R0.reuse, RZ, 0x1 ;  /* 0x0000000006037211 */ /* 0x080fe200078f08ff */
[----:B------:R-:W-:Y:S01]  /*02f0*/  IMAD.IADD R18, R21, 0x1, -R4 ;  /* 0x0000000115127824 */ /* 0x000fe200078e0a04 */
[----:B------:R-:W-:Y:S01]  /*0300*/  LEA.HI R2, R2, R0, RZ, 0x3 ;  /* 0x0000000002027211 */ /* 0x000fe200078f18ff */
[----:B------:R-:W-:Y:S01]  /*0310*/  @!UP5 UIMAD UR5, UR29, UR11, UR36 ;  /* 0x0000000b1d05d2a4 */ /* 0x000fe2000f8e0224 */
[----:B------:R-:W-:Y:S01]  /*0320*/  SHF.R.S32.HI R7, RZ, 0x4, R10 ;  /* 0x00000004ff077819 */ /* 0x000fe2000001140a */
[----:B------:R-:W-:Y:S01]  /*0330*/  USHF.L.U32 UR44, UR45, 0x6, URZ ;  /* 0x000000062d2c7899 */ /* 0x000fe2000800063f */
[----:B------:R-:W-:Y:S01]  /*0340*/  LOP3.LUT R4, R3, 0x7fffffe, RZ, 0xc0, !PT ;  /* 0x07fffffe03047812 */ /* 0x000fe200078ec0ff */
[----:B------:R-:W-:Y:S01]  /*0350*/  ULDC UR48, c[0x0][0x214] ;  /* 0x0000850000307ab9 */ /* 0x000fe20000000800 */
[----:B------:R-:W-:Y:S01]  /*0360*/  LOP3.LUT R3, R2, 0xfffffff8, RZ, 0xc0, !PT ;  /* 0xfffffff802037812 */ /* 0x000fe200078ec0ff */
[----:B------:R-:W-:Y:S01]  /*0370*/  ULDC UR55, c[0x0][0x1c8] ;  /* 0x0000720000377ab9 */ /* 0x000fe20000000800 */
[----:B------:R-:W-:Y:S01]  /*0380*/  LEA.HI R6, R10, R7, RZ, 0x1 ;  /* 0x000000070a067211 */ /* 0x000fe200078f08ff */
[----:B------:R-:W-:Y:S01]  /*0390*/  IMAD.IADD R8, R0, 0x1, -R4 ;  /* 0x0000000100087824 */ /* 0x000fe200078e0a04 */
[----:B------:R-:W-:Y:S01]  /*03a0*/  LOP3.LUT R2, R5, 0xc0, RZ, 0xc0, !PT ;  /* 0x000000c005027812 */ /* 0x000fe200078ec0ff */
[----:B------:R-:W-:Y:S01]  /*03b0*/  IMAD.SHL.U32 R5, R18, 0x8, RZ ;  /* 0x0000000812057824 */ /* 0x000fe200078e00ff */
[----:B------:R-:W-:Y:S01]  /*03c0*/  ULDC.U8 UR8, c[0x0][0x3d0] ;  /* 0x0000f40000087ab9 */ /* 0x000fe20000000000 */
[----:B------:R-:W-:Y:S01]  /*03d0*/  IMAD.IADD R9, R0, 0x1, -R3 ;  /* 0x0000000100097824 */ /* 0x000fe200078e0a03 */
[----:B------:R-:W-:Y:S01]  /*03e0*/  LOP3.LUT R0, R6, 0xfffffffe, RZ, 0xc0, !PT ;  /* 0xfffffffe06007812 */ /* 0x000fe200078ec0ff */
[----:B------:R-:W-:Y:S01]  /*03f0*/  ULDC UR49, c[0x0][0x224] ;  /* 0x0000890000317ab9 */ /* 0x000fe20000000800 */
[----:B------:R-:W-:Y:S01]  /*0400*/  LOP3.LUT R4, R2, 0x18, R5, 0xf8, !PT ;  /* 0x0000001802047812 */ /* 0x000fe200078ef805 */
[----:B------:R-:W-:Y:S01]  /*0410*/  @UP5 UIMAD UR53, UR29, UR48, URZ ;  /* 0x000000301d3552a4 */ /* 0x000fe2000f8e023f */
[----:B------:R-:W-:Y:S01]  /*0420*/  SHF.R.U32.HI R3, RZ, 0x3, R2 ;  /* 0x00000003ff037819 */ /* 0x000fe20000011602 */
[----:B------:R-:W-:Y:S01]  /*0430*/  IMAD.IADD R14, R7, 0x1, -R0 ;  /* 0x00000001070e7824 */ /* 0x000fe200078e0a00 */
[----:B------:R-:W-:Y:S01]  /*0440*/  LEA.HI R6, R20, R21, RZ, 0x5 ;  /* 0x0000001514067211 */ /* 0x000fe200078f28ff */
[----:B------:R-:W-:Y:S01]  /*0450*/  ULDC.64 UR12, c[0x0][0x118] ;  /* 0x00004600000c7ab9 */ /* 0x000fe20000000a00 */
[----:B------:R-:W-:Y:S01]  /*0460*/  LOP3.LUT R7, R4, R3, RZ, 0x3c, !PT ;  /* 0x0000000304077212 */ /* 0x000fe200078e3cff */
[----:B------:R-:W-:Y:S01]  /*0470*/  UMOV UR60, 0x4 ;  /* 0x00000004003c7882 */ /* 0x000fe20000000000 */
[--C-:B------:R-:W-:Y:S01]  /*0480*/  SHF.R.S32.HI R0, RZ, 0x5, R6.reuse ;  /* 0x00000005ff007819 */ /* 0x100fe20000011406 */
[----:B------:R-:W-:Y:S01]  /*0490*/  ULOP3.LUT UR55, UR36, UR55, URZ, 0x3c, !UPT ;  /* 0x0000003724377292 */ /* 0x000fe2000f8e3c3f */
[----:B------:R-:W-:Y:S01]  /*04a0*/  SHF.R.S32.HI R2, RZ, 0x1f, R6 ;  /* 0x0000001fff027819 */ /* 0x000fe20000011406 */
[----:B------:R-:W-:Y:S01]  /*04b0*/  USHF.R.S32.HI UR56, URZ, 0x1f, UR36 ;  /* 0x0000001f3f387899 */ /* 0x000fe20008011424 */
[C---:B------:R-:W-:Y:S01]  /*04c0*/  LOP3.LUT R3, R6.reuse, 0xffffffe0, RZ, 0xc0, !PT ;  /* 0xffffffe006037812 */ /* 0x040fe200078ec0ff */
[----:B------:R-:W-:Y:S01]  /*04d0*/  USHF.L.U32 UR61, UR29, 0x7, URZ ;  /* 0x000000071d3d7899 */ /* 0x000fe2000800063f */
[-C--:B------:R-:W-:Y:S01]  /*04e0*/  LEA.HI R4, R6, R0.reuse, RZ, 0x1 ;  /* 0x0000000006047211 */ /* 0x080fe200078f08ff */
[----:B------:R-:W-:Y:S01]  /*04f0*/  UISETP.NE.AND UP6, UPT, UR8, URZ, UPT ;  /* 0x0000003f0800728c */ /* 0x000fe2000bfc5270 */
[----:B------:R-:W-:Y:S01]  /*0500*/  LEA.HI R2, R2, R0, RZ, 0x2 ;  /* 0x0000000002027211 */ /* 0x000fe200078f10ff */
[----:B------:R-:W-:Y:S01]  /*0510*/  IMAD.IADD R3, R21, 0x1, -R3 ;  /* 0x0000000115037824 */ /* 0x000fe200078e0a03 */
[----:B------:R-:W-:Y:S01]  /*0520*/  LOP3.LUT R5, R13, 0xfffffff8, RZ, 0xc0, !PT ;  /* 0xfffffff80d057812 */ /* 0x000fe200078ec0ff */
[----:B------:R-:W-:Y:S01]  /*0530*/  USHF.R.S32.HI UR58, URZ, 0x1f, UR29 ;  /* 0x0000001f3f3a7899 */ /* 0x000fe2000801141d */
[----:B------:R-:W-:Y:S01]  /*0540*/  LOP3.LUT R4, R4, 0xfffffffe, RZ, 0xc0, !PT ;  /* 0xfffffffe04047812 */ /* 0x000fe200078ec0ff */
[----:B------:R-:W-:Y:S01]  /*0550*/  USHF.R.S32.HI UR57, URZ, 0x1f, UR36 ;  /* 0x0000001f3f397899 */ /* 0x000fe20008011424 */
[----:B------:R-:W-:Y:S01]  /*0560*/  LOP3.LUT R2, R2, 0xfffffffc, RZ, 0xc0, !PT ;  /* 0xfffffffc02027812 */ /* 0x000fe200078ec0ff */
[----:B------:R-:W-:Y:S01]  /*0570*/  IMAD.IADD R5, R21, 0x1, -R5 ;  /* 0x0000000115057824 */ /* 0x000fe200078e0a05 */
[----:B------:R-:W-:Y:S01]  /*0580*/  SHF.R.S32.HI R6, RZ, 0x1f, R3 ;  /* 0x0000001fff067819 */ /* 0x000fe20000011403 */
[----:B------:R-:W-:Y:S01]  /*0590*/  IMAD.IADD R231, R0, 0x1, -R4 ;  /* 0x0000000100e77824 */ /* 0x000fe200078e0a04 */
[----:B------:R-:W-:Y:S01]  /*05a0*/  LOP3.LUT R4, R10, 0xfffffff0, RZ, 0xc0, !PT ;  /* 0xfffffff00a047812 */ /* 0x000fe200078ec0ff */
[----:B------:R-:W-:Y:S01]  /*05b0*/  IMAD.IADD R12, R0, 0x1, -R2 ;  /* 0x00000001000c7824 */ /* 0x000fe200078e0a02 */
[----:B------:R-:W-:Y:S01]  /*05c0*/  LEA.HI R22, R6, R3, RZ, 0x2 ;  /* 0x0000000306167211 */ /* 0x000fe200078f10ff */
[----:B------:R-:W-:Y:S01]  /*05d0*/  IMAD R0, R0, 0x8, R8 ;  /* 0x0000000800007824 */ /* 0x000fe200078e0208 */
[----:B------:R-:W-:Y:S01]  /*05e0*/  LEA.HI R6, R5, R5, RZ, 0x1 ;  /* 0x0000000505067211 */ /* 0x000fe200078f08ff */
[----:B------:R-:W-:Y:S01]  /*05f0*/  UIMAD.WIDE.U32 UR40, UR34, UR42, URZ ;  /* 0x0000002a222872a5 */ /* 0x000fe2000f8e003f */
[-C--:B------:R-:W-:Y:S01]  /*0600*/  LEA.HI R2, R20, R21.reuse, RZ, 0x6 ;  /* 0x0000001514027211 */ /* 0x080fe200078f30ff */
[----:B------:R-:W-:Y:S01]  /*0610*/  IMAD.U32 R3, R0, 0x20, R7 ;  /* 0x0000002000037824 */ /* 0x000fe200078e0007 */
[----:B------:R-:W-:Y:S01]  /*0620*/  LOP3.LUT R0, R6, 0x3fffffe, RZ, 0xc0, !PT ;  /* 0x03fffffe06007812 */ /* 0x000fe200078ec0ff */
[----:B------:R-:W-:Y:S01]  /*0630*/  UIMAD UR50, UR35, UR42, URZ ;  /* 0x0000002a233272a4 */ /* 0x000fe2000f8e023f */
[----:B------:R-:W-:Y:S01]  /*0640*/  SHF.R.S32.HI R11, RZ, 0x6, R2 ;  /* 0x00000006ff0b7819 */ /* 0x000fe20000011402 */
[----:B------:R-:W-:Y:S01]  /*0650*/  USHF.R.S32.HI UR52, URZ, 0x1f, UR46 ;  /* 0x0000001f3f347899 */ /* 0x000fe2000801142e */
[----:B------:R1:W-:Y:S01]  /*0660*/  STL [R1+0x28], R3 ;  /* 0x0000280301007387 */ /* 0x0003e20000100800 */
[----:B------:R-:W-:Y:S01]  /*0670*/  LEA.HI R8, R20, R21, RZ, 0x7 ;  /* 0x0000001514087211 */ /* 0x000fe200078f38ff */
[----:B------:R-:W-:Y:S01]  /*0680*/  UIMAD UR49, UR4, UR49, URZ ;  /* 0x00000031043172a4 */ /* 0x000fe2000f8e023f */
[----:B------:R-:W-:Y:S01]  /*0690*/  IMAD R2, R11, 0x4, R14 ;  /* 0x000000040b027824 */ /* 0x000fe200078e020e */
[----:B------:R-:W-:Y:S01]  /*06a0*/  LOP3.LUT P4, RZ, R9, 0x2, RZ, 0xc0, !PT ;  /* 0x0000000209ff7812 */ /* 0x000fe2000788c0ff */
[----:B------:R-:W-:-:S02]  /*06b0*/  @!UP5 UIMAD UR48, UR5, UR48, URZ ;  /* 0x000000300530d2a4 */ /* 0x000fc4000f8e023f */
[----:B------:R-:W-:Y:S02]  /*06c0*/  USHF.R.S32.HI UR47, URZ, 0x1f, UR44 ;  /* 0x0000001f3f2f7899 */ /* 0x000fe4000801142c */
[----:B------:R-:W-:Y:S01]  /*06d0*/  UMOV UR39, 0xffffd000 ;  /* 0xffffd00000277882 */ /* 0x000fe20000000000 */
[----:B-1----:R-:W-:Y:S02]  /*06e0*/  IMAD.IADD R3, R5, 0x1, -R0 ;  /* 0x0000000105037824 */ /* 0x002fe400078e0a00 */
[C---:B------:R-:W-:Y:S02]  /*06f0*/  IMAD.IADD R0, R21.reuse, 0x1, -R4 ;  /* 0x0000000115007824 */ /* 0x040fe400078e0a04 */
[----:B------:R-:W-:Y:S02]  /*0700*/  IMAD R19, R2, 0x8, R3 ;  /* 0x0000000802137824 */ /* 0x000fe400078e0203 */
[----:B------:R-:W-:Y:S01]  /*0710*/  IMAD.SHL.U32 R21, R21, 0x2, RZ ;  /* 0x0000000215157824 */ /* 0x000fe200078e00ff */
[----:B------:R-:W-:-:S02]  /*0720*/  SHF.R.S32.HI R3, RZ, 0x1f, R0 ;  /* 0x0000001fff037819 */ /* 0x000fc40000011400 */
[-C--:B------:R-:W-:Y:S02]  /*0730*/  LEA.HI R2, R0, R0.reuse, RZ, 0x1 ;  /* 0x0000000000027211 */ /* 0x080fe400078f08ff */
[----:B------:R-:W-:Y:S02]  /*0740*/  LEA.HI R10, R3, R0, RZ, 0x3 ;  /* 0x00000000030a7211 */ /* 0x000fe400078f18ff */
[----:B------:R-:W-:Y:S02]  /*0750*/  LOP3.LUT R4, R2, 0x7fffffe, RZ, 0xc0, !PT ;  /* 0x07fffffe02047812 */ /* 0x000fe400078ec0ff */
[----:B------:R-:W-:-:S03]  /*0760*/  LOP3.LUT R3, R10, 0xfffffff8, RZ, 0xc0, !PT ;  /* 0xfffffff80a037812 */ /* 0x000fc600078ec0ff */
[C---:B------:R-:W-:Y:S01]  /*0770*/  IMAD.IADD R17, R0.reuse, 0x1, -R4 ;  /* 0x0000000100117824 */ /* 0x040fe200078e0a04 */
[----:B------:R-:W-:Y:S01]  /*0780*/  LOP3.LUT R4, R9, 0x1, RZ, 0xc0, !PT ;  /* 0x0000000109047812 */ /* 0x000fe200078ec0ff */
[----:B------:R-:W-:Y:S01]  /*0790*/  IMAD.IADD R15, R0, 0x1, -R3 ;  /* 0x00000001000f7824 */ /* 0x000fe200078e0a03 */
[----:B------:R-:W-:Y:S01]  /*07a0*/  SHF.R.S32.HI R3, RZ, 0x1, R6 ;  /* 0x00000001ff037819 */ /* 0x000fe20000011406 */
[----:B------:R-:W-:Y:S01]  /*07b0*/  IMAD.SHL.U32 R0, R5, 0x40, RZ ;  /* 0x0000004005007824 */ /* 0x000fe200078e00ff */
[--C-:B------:R-:W-:Y:S02]  /*07c0*/  SHF.R.S32.HI R6, RZ, 0x1, R2.reuse ;  /* 0x00000001ff067819 */ /* 0x100fe40000011402 */
[----:B------:R-:W-:Y:S02]  /*07d0*/  SHF.R.S32.HI R2, RZ, 0x1f, R2 ;  /* 0x0000001fff027819 */ /* 0x000fe40000011402 */
[----:B------:R-:W-:Y:S01]  /*07e0*/  LOP3.LUT R5, R0, 0x1c0, RZ, 0xc0, !PT ;  /* 0x000001c000057812 */ /* 0x000fe200078ec0ff */
[----:B------:R-:W-:Y:S01]  /*07f0*/  IMAD.SHL.U32 R0, R12, 0x10, RZ ;  /* 0x000000100c007824 */ /* 0x000fe200078e00ff */
[C---:B------:R-:W-:Y:S01]  /*0800*/  LOP3.LUT P6, RZ, R3.reuse, 0x2, RZ, 0xc0, !PT ;  /* 0x0000000203ff7812 */ /* 0x040fe200078cc0ff */
[----:B------:R-:W-:Y:S01]  /*0810*/  IMAD.SHL.U32 R3, R3, 0x40, RZ ;  /* 0x0000004003037824 */ /* 0x000fe200078e00ff */
[----:B------:R-:W-:-:S02]  /*0820*/  ISETP.NE.U32.AND P5, PT, R4, 0x1, PT ;  /* 0x000000010400780c */ /* 0x000fc40003fa5070 */
[----:B------:R-:W-:Y:S02]  /*0830*/  LEA.HI R4, R2, R6, RZ, 0x2 ;  /* 0x0000000602047211 */ /* 0x000fe400078f10ff */
[----:B------:R-:W-:Y:S02]  /*0840*/  LOP3.LUT R2, R5, 0x30, R0, 0xf8, !PT ;  /* 0x0000003005027812 */ /* 0x000fe400078ef800 */
[----:B------:R-:W-:Y:S02]  /*0850*/  LOP3.LUT R0, R3, 0xc0, RZ, 0xc0, !PT ;  /* 0x000000c003007812 */ /* 0x000fe400078ec0ff */
[--C-:B------:R-:W-:Y:S02]  /*0860*/  LOP3.LUT R3, R2, 0x8, R13.reuse, 0xf8, !PT ;  /* 0x0000000802037812 */ /* 0x100fe400078ef80d */
[----:B------:R-:W-:Y:S02]  /*0870*/  LOP3.LUT R2, R0, 0x8, R13, 0xf8, !PT ;  /* 0x0000000800027812 */ /* 0x000fe400078ef80d */
[----:B------:R-:W-:-:S02]  /*0880*/  SHF.R.U32.HI R0, RZ, 0x3, R0 ;  /* 0x00000003ff007819 */ /* 0x000fc40000011600 */
[----:B------:R-:W-:Y:S02]  /*0890*/  LOP3.LUT R4, R4, 0xfffffffc, RZ, 0xc0, !PT ;  /* 0xfffffffc04047812 */ /* 0x000fe400078ec0ff */
[----:B------:R-:W-:Y:S01]  /*08a0*/  LOP3.LUT R222, R2, R0, RZ, 0x3c, !PT ;  /* 0x0000000002de7212 */ /* 0x000fe200078e3cff */
[C---:B------:R-:W-:Y:S01]  /*08b0*/  IMAD.SHL.U32 R2, R9.reuse, 0x40, RZ ;  /* 0x0000004009027824 */ /* 0x040fe200078e00ff */
[----:B------:R-:W-:Y:S01]  /*08c0*/  SHF.R.U32.HI R0, RZ, 0x3, R5 ;  /* 0x00000003ff007819 */ /* 0x000fe20000011605 */
[----:B------:R-:W-:Y:S01]  /*08d0*/  IMAD.IADD R13, R6, 0x1, -R4 ;  /* 0x00000001060d7824 */ /* 0x000fe200078e0a04 */
[----:B------:R-:W-:Y:S01]  /*08e0*/  LEA.HI R5, R9, R9, RZ, 0x1 ;  /* 0x0000000909057211 */ /* 0x000fe200078f08ff */
[----:B------:R-:W-:Y:S01]  /*08f0*/  IMAD.SHL.U32 R6, R18, 0x2, RZ ;  /* 0x0000000212067824 */ /* 0x000fe200078e00ff */
[----:B------:R-:W-:Y:S01]  /*0900*/  LOP3.LUT R16, R3, R0, RZ, 0x3c, !PT ;  /* 0x0000000003107212 */ /* 0x000fe200078e3cff */
[----:B------:R-:W-:Y:S01]  /*0910*/  IMAD.U32 R222, R19, 0x20, R222 ;  /* 0x0000002013de7824 */ /* 0x000fe200078e00de */
[----:B------:R-:W-:-:S02]  /*0920*/  LOP3.LUT R0, R5, 0x3fffffe, RZ, 0xc0, !PT ;  /* 0x03fffffe05007812 */ /* 0x000fc400078ec0ff */
[----:B------:R-:W-:Y:S02]  /*0930*/  LOP3.LUT R2, R2, 0x1c0, RZ, 0xc0, !PT ;  /* 0x000001c002027812 */ /* 0x000fe400078ec0ff */
[----:B------:R-:W-:Y:S01]  /*0940*/  SHF.R.S32.HI R3, RZ, 0x3, R10 ;  /* 0x00000003ff037819 */ /* 0x000fe2000001140a */
[----:B------:R-:W-:Y:S01]  /*0950*/  IMAD.IADD R7, R9, 0x1, -R0 ;  /* 0x0000000109077824 */ /* 0x000fe200078e0a00 */
[----:B------:R-:W-:Y:S01]  /*0960*/  SEL R221, R230, 0xffffffe0, !P6 ;  /* 0xffffffe0e6dd7807 */ /* 0x000fe20007000000 */
[----:B------:R-:W-:Y:S01]  /*0970*/  IMAD.SHL.U32 R0, R11, 0x20, RZ ;  /* 0x000000200b007824 */ /* 0x000fe200078e00ff */
[----:B------:R-:W-:Y:S01]  /*0980*/  SEL R232, R232, 0x10, !P5 ;  /* 0x00000010e8e87807 */ /* 0x000fe20006800000 */
[----:B------:R-:W-:Y:S02]  /*0990*/  IMAD R17, R3, 0x8, R17 ;  /* 0x0000000803117824 */ /* 0x000fe400078e0211 */
[----:B------:R-:W-:Y:S01]  /*09a0*/  IMAD R225, R12, 0x2, R3 ;  /* 0x000000020ce17824 */ /* 0x000fe200078e0203 */
[----:B------:R-:W-:Y:S01]  /*09b0*/  LOP3.LUT R9, R0, 0x6, R21, 0xf8, !PT ;  /* 0x0000000600097812 */ /* 0x000fe200078ef815 */
[----:B------:R-:W-:Y:S01]  /*09c0*/  IMAD R221, R222, 0x2, R221 ;  /* 0x00000002dedd7824 */ /* 0x000fe200078e02dd */
[----:B------:R-:W-:Y:S01]  /*09d0*/  LOP3.LUT R4, R2, 0x20, R0, 0xf8, !PT ;  /* 0x0000002002047812 */ /* 0x000fe200078ef800 */
[----:B------:R-:W-:Y:S01]  /*09e0*/  IMAD R0, R12, 0x200, R6 ;  /* 0x000002000c007824 */ /* 0x000fe200078e0206 */
[----:B------:R-:W-:Y:S01]  /*09f0*/  SHF.R.U32.HI R2, RZ, 0x3, R2 ;  /* 0x00000003ff027819 */ /* 0x000fe20000011602 */
[----:B------:R1:W-:Y:S01]  /*0a00*/  STL [R1+0x34], R9 ;  /* 0x0000340901007387 */ /* 0x0003e20000100800 */
[----:B------:R-:W-:-:S02]  /*0a10*/  IMAD.SHL.U32 R222, R222, 0x2, RZ ;  /* 0x00000002dede7824 */ /* 0x000fc400078e00ff */
[----:B------:R-:W-:Y:S01]  /*0a20*/  IMAD R10, R7, 0x20, R0 ;  /* 0x00000020070a7824 */ /* 0x000fe200078e0200 */
[----:B------:R-:W-:-:S04]  /*0a30*/  SHF.R.S32.HI R0, RZ, 0x1, R5 ;  /* 0x00000001ff007819 */ /* 0x000fc80000011405 */
        /* <DEDUP_REMOVED lines=40> */
[C---:B------:R-:W-:Y:S01]  /*0cc0*/  IMAD R11, R231.reuse, 0x10, R4 ;  /* 0x00000010e70b7824 */ /* 0x040fe200078e0204 */
[----:B------:R-:W-:Y:S01]  /*0cd0*/  LEA R4, R8, 0x9000, 0x1 ;  /* 0x0000900008047811 */ /* 0x000fe200078e08ff */
[----:B------:R-:W-:Y:S01]  /*0ce0*/  IMAD R231, R231, 0x200, R0 ;  /* 0x00000200e7e77824 */ /* 0x000fe200078e0200 */
[----:B------:R-:W-:Y:S01]  /*0cf0*/  @P4 IADD3 R234, R235, -0x20, RZ ;  /* 0xffffffe0ebea4810 */ /* 0x000fe20007ffe0ff */
[----:B------:R-:W-:Y:S01]  /*0d00*/  IMAD.IADD R226, R225, 0x1, R226 ;  /* 0x00000001e1e27824 */ /* 0x000fe200078e02e2 */
[----:B------:R-:W-:Y:S01]  /*0d10*/  IADD3 R0, R11, -0x40, RZ ;  /* 0xffffffc00b007810 */ /* 0x000fe20007ffe0ff */
[----:B------:R-:W-:Y:S01]  /*0d20*/  STL [R1+0x38], R11 ;  /* 0x0000380b01007387 */ /* 0x000fe20000100800 */
[----:B------:R-:W-:-:S02]  /*0d30*/  IMAD.IADD R228, R225, 0x1, R227 ;  /* 0x00000001e1e47824 */ /* 0x000fc400078e02e3 */
[----:B------:R-:W-:Y:S01]  /*0d40*/  SHF.R.S32.HI R2, RZ, 0x1f, R0 ;  /* 0x0000001fff027819 */ /* 0x000fe20000011400 */
[----:B------:R-:W-:Y:S02]  /*0d50*/  IMAD.IADD R231, R231, 0x1, R5 ;  /* 0x00000001e7e77824 */ /* 0x000fe400078e0205 */
[----:B------:R-:W-:Y:S01]  /*0d60*/  IMAD.IADD R232, R232, 0x1, R234 ;  /* 0x00000001e8e87824 */ /* 0x000fe200078e02ea */
[C---:B------:R-:W-:Y:S01]  /*0d70*/  SHF.L.U64.HI R2, R0.reuse, 0x2, R2 ;  /* 0x0000000200027819 */ /* 0x040fe20000010202 */
[----:B------:R-:W-:Y:S02]  /*0d80*/  IMAD.SHL.U32 R0, R0, 0x4, RZ ;  /* 0x0000000400007824 */ /* 0x000fe400078e00ff */
[----:B------:R-:W-:Y:S02]  /*0d90*/  IMAD.IADD R227, R226, 0x1, R227 ;  /* 0x00000001e2e37824 */ /* 0x000fe400078e02e3 */
[----:B------:R1:W-:Y:S04]  /*0da0*/  STL [R1+0x30], R2 ;  /* 0x0000300201007387 */ /* 0x0003e80000100800 */
[----:B------:R2:W-:Y:S04]  /*0db0*/  STL [R1+0x2c], R0 ;  /* 0x00002c0001007387 */ /* 0x0005e80000100800 */
[----:B------:R3:W-:Y:S01]  /*0dc0*/  STL [R1+0x14], R4 ;  /* 0x0000140401007387 */ /* 0x0007e20000100800 */
[----:B-1----:R-:W-:Y:S01]  /*0dd0*/  IMAD.SHL.U32 R2, R3, 0x2, RZ ;  /* 0x0000000203027824 */ /* 0x002fe200078e00ff */
[----:B--2---:R-:W-:-:S02]  /*0de0*/  IADD3 R0, R4, 0x20, RZ ;  /* 0x0000002004007810 */ /* 0x004fc40007ffe0ff */
[----:B------:R-:W-:-:S05]  /*0df0*/  @P3 IADD3 R0, R4, -0x20, RZ ;  /* 0xffffffe004003810 */ /* 0x000fca0007ffe0ff */
[----:B----4-:R3:W-:Y:S02]  /*0e00*/  STL [R1+0x18], R0 ;  /* 0x0000180001007387 */ /* 0x0107e40000100800 */
.L_x_81:
        /* <DEDUP_REMOVED lines=12> */
[----:B-1-3--:R-:W-:Y:S01]  /*0ed0*/  IMAD.U32 R4, RZ, RZ, UR4 ;  /* 0x00000004ff047e24 */ /* 0x00afe2000f8e00ff */
        /* <DEDUP_REMOVED lines=14> */
[----:B------:R-:W4:Y:S01]  /*0fc0*/  @P0 LDG.E R6, [R6.64] ;  /* 0x0000000c06060981 */ /* 0x000f22000c1e1900 */
[----:B------:R-:W-:Y:S01]  /*0fd0*/  PLOP3.LUT P1, PT, PT, PT, UP2, 0x80, 0x0 ;  /* 0x000000000000781c */ /* 0x000fe20003f2f028 */
[----:B------:R-:W-:Y:S01]  /*0fe0*/  UIADD3.X UR7, UR10, UR7, URZ, UP0, !UPT ;  /* 0x000000070a077290 */ /* 0x000fe200087fe43f */
[----:B-1----:R-:W-:-:S05]  /*0ff0*/  IMAD.U32 R4, RZ, RZ, UR6 ;  /* 0x00000006ff047e24 */ /* 0x002fca000f8e00ff */
[----:B------:R-:W-:-:S06]  /*1000*/  MOV R5, UR7 ;  /* 0x0000000700057c02 */ /* 0x000fcc0008000f00 */
[----:B------:R-:W5:Y:S01]  /*1010*/  @!P1 LDG.E R0, [R4.64] ;  /* 0x0000000c04009981 */ /* 0x000f62000c1e1900 */
        /* <DEDUP_REMOVED lines=20> */
.L_x_53:
        /* <DEDUP_REMOVED lines=21> */
[----:B-1----:R-:W-:Y:S02]  /*12b0*/  UISETP.NE.AND UP0, UPT, UR25, -0x1, UPT ;  /* 0xffffffff1900788c */ /* 0x002fe4000bf05270 */
[----:B------:R-:W-:Y:S02]  /*12c0*/  ULDC.64 UR4, c[0x0][0x190] ;  /* 0x0000640000047ab9 */ /* 0x000fe40000000a00 */
[----:B------:R-:W-:Y:S02]  /*12d0*/  UIMAD.WIDE.U32 UR6, UR15, UR4, URZ ;  /* 0x000000040f0672a5 */ /* 0x000fe4000f8e003f */
[----:B------:R-:W-:Y:S01]  /*12e0*/  UIADD3 UR4, UR26, 0x3f, URZ ;  /* 0x0000003f1a047890 */ /* 0x000fe2000fffe03f */
[----:B------:R-:W-:Y:S01]  /*12f0*/  PLOP3.LUT P1, PT, PT, PT, UP0, 0x80, 0x0 ;  /* 0x000000000000781c */ /* 0x000fe20003f2f008 */
[----:B------:R-:W-:Y:S02]  /*1300*/  UISETP.NE.AND UP2, UPT, UR15, -0x1, UPT ;  /* 0xffffffff0f00788c */ /* 0x000fe4000bf45270 */
[----:B------:R-:W-:-:S02]  /*1310*/  USHF.R.S32.HI UR10, URZ, 0x1f, UR4 ;  /* 0x0000001f3f0a7899 */ /* 0x000fc40008011404 */
[----:B------:R-:W-:Y:S02]  /*1320*/  @UP0 UIADD3 UR11, UR19, UR25, URZ ;  /* 0x00000019130b0290 */ /* 0x000fe4000fffe03f */
[----:B------:R-:W-:Y:S02]  /*1330*/  ULEA.HI UR10, UR10, UR4, URZ, 0x6 ;  /* 0x000000040a0a7291 */ /* 0x000fe4000f8f303f */
[----:B------:R-:W-:Y:S02]  /*1340*/  ULDC.64 UR16, c[0x0][0x178] ;  /* 0x00005e0000107ab9 */ /* 0x000fe40000000a00 */
[----:B------:R-:W-:Y:S02]  /*1350*/  ULDC.64 UR20, c[0x0][0x198] ;  /* 0x0000660000147ab9 */ /* 0x000fe40000000a00 */
[----:B------:R-:W-:Y:S02]  /*1360*/  UIMAD UR23, UR15, UR5, URZ ;  /* 0x000000050f1772a4 */ /* 0x000fe4000f8e023f */
[----:B------:R-:W-:-:S02]  /*1370*/  UIMAD UR22, UR38, UR16, URZ ;  /* 0x00000010261672a4 */ /* 0x000fc4000f8e023f */
[----:B------:R-:W-:Y:S02]  /*1380*/  @UP0 UIMAD.WIDE.U32 UR4, UR11, UR20, URZ ;  /* 0x000000140b0402a5 */ /* 0x000fe4000f8e003f */
[----:B------:R-:W-:Y:S02]  /*1390*/  USHF.R.S32.HI UR32, URZ, 0x6, UR10 ;  /* 0x000000063f207899 */ /* 0x000fe4000801140a */
[----:B------:R-:W-:Y:S02]  /*13a0*/  ULOP3.LUT UR10, UR10, 0xffffffc0, URZ, 0xc0, !UPT ;  /* 0xffffffc00a0a7892 */ /* 0x000fe4000f8ec03f */
[----:B------:R-:W-:Y:S02]  /*13b0*/  UIMAD.WIDE.U32 UR8, UR29, UR16, URZ ;  /* 0x000000101d0872a5 */ /* 0x000fe4000f8e003f */
[----:B------:R-:W-:Y:S02]  /*13c0*/  UIMAD UR17, UR29, UR17, UR22 ;  /* 0x000000111d1172a4 */ /* 0x000fe4000f8e0216 */
[----:B------:R-:W-:-:S02]  /*13d0*/  @UP0 UIMAD UR33, UR11, UR21, UR5 ;  /* 0x000000150b2102a4 */ /* 0x000fc4000f8e0205 */
[----:B------:R-:W-:Y:S02]  /*13e0*/  UIADD3 UR11, UR10, -0x40, URZ ;  /* 0xffffffc00a0b7890 */ /* 0x000fe4000fffe03f */
[----:B------:R-:W-:Y:S02]  /*13f0*/  UIADD3 UR30, UR9, UR17, URZ ;  /* 0x00000011091e7290 */ /* 0x000fe4000fffe03f */
[----:B------:R-:W-:Y:S02]  /*1400*/  @UP2 UIADD3 UR30, UR7, UR23, URZ ;  /* 0x00000017071e2290 */ /* 0x000fe4000fffe03f */
[----:B------:R-:W-:Y:S02]  /*1410*/  USEL UR37, UR8, UR6, !UP2 ;  /* 0x0000000608257287 */ /* 0x000fe4000d000000 */
        /* <DEDUP_REMOVED lines=15> */
.L_x_55:
        /* <DEDUP_REMOVED lines=18> */
.L_x_56:
[----:B------:R-:W-:Y:S01]  /*1630*/  IABS R6, c[0x0][0x1c8] ;  /* 0x0000720000067a13 */ /* 0x000fe20000000000 */
[----:B------:R-:W-:Y:S01]  /*1640*/  ULDC.64 UR6, c[0x0][0x370] ;  /* 0x0000dc0000067ab9 */ /* 0x000fe20000000a00 */
[----:B------:R-:W-:Y:S01]  /*1650*/  ISETP.NE.AND P2, PT, RZ, c[0x0][0x1c8], PT ;  /* 0x00007200ff007a0c */ /* 0x000fe20003f45270 */
[----:B------:R-:W-:Y:S01]  /*1660*/  @UP2 UIMAD.WIDE.U32 UR4, UR15, UR6, URZ ;  /* 0x000000060f0422a5 */ /* 0x000fe2000f8e003f */
[----:B------:R-:W1:Y:S01]  /*1670*/  I2F.RP R4, R6 ;  /* 0x0000000600047306 */ /* 0x000e620000209400 */
[----:B------:R-:W-:Y:S02]  /*1680*/  ULDC UR8, c[0x0][0x224] ;  /* 0x0000890000087ab9 */ /* 0x000fe40000000800 */
        /* <DEDUP_REMOVED lines=11> */
[----:B------:R-:W-:-:S03]  /*1740*/  UIMAD UR4, UR38, UR8, UR51 ;  /* 0x00000008260472a4 */ /* 0x000fc6000f8e0233 */
[----:B------:R-:W-:Y:S01]  /*1750*/  ULDC UR8, c[0x0][0x234] ;  /* 0x00008d0000087ab9 */ /* 0x000fe20000000800 */
[----:B-1----:R-:W-:Y:S01]  /*1760*/  IADD3 R4, R4, 0xffffffe, RZ ;  /* 0x0ffffffe04047810 */ /* 0x002fe20007ffe0ff */
[----:B------:R-:W-:-:S03]  /*1770*/  UIADD3 UR4, UR43, UR4, URZ ;  /* 0x000000042b047290 */ /* 0x000fc6000fffe03f */
[----:B------:R-:W1:Y:S01]  /*1780*/  F2I.FTZ.U32.TRUNC.NTZ R5, R4 ;  /* 0x0000000400057305 */ /* 0x000e62000021f000 */
[----:B------:R-:W-:-:S04]  /*1790*/  UIMAD UR4, UR34, UR4, UR50 ;  /* 0x00000004220472a4 */ /* 0x000fc8000f8e0232 */
[----:B------:R-:W-:Y:S02]  /*17a0*/  UIADD3 UR10, UR41, UR4, URZ ;  /* 0x00000004290a7290 */ /* 0x000fe4000fffe03f */
[----:B------:R-:W-:-:S04]  /*17b0*/  UIMAD.WIDE.U32 UR4, UR34, UR15, URZ ;  /* 0x0000000f220472a5 */ /* 0x000fc8000f8e003f */
[----:B------:R-:W-:Y:S02]  /*17c0*/  @UP2 UIADD3 UR10, UR5, UR6, URZ ;  /* 0x00000006050a2290 */ /* 0x000fe4000fffe03f */
[----:B------:R-:W-:Y:S02]  /*17d0*/  USEL UR17, UR40, UR4, !UP2 ;  /* 0x0000000428117287 */ /* 0x000fe4000d000000 */
[----:B------:R-:W-:Y:S01]  /*17e0*/  ULDC.64 UR6, c[0x0][0x3d8] ;  /* 0x0000f60000067ab9 */ /* 0x000fe20000000a00 */
[----:B-1----:R-:W-:Y:S01]  /*17f0*/  IMAD.MOV R0, RZ, RZ, -R5 ;  /* 0x000000ffff007224 */ /* 0x002fe200078e0a05 */
[----:B------:R-:W-:Y:S01]  /*1800*/  UIMAD.WIDE.U32 UR4, UR59, UR6, URZ ;  /* 0x000000063b0472a5 */ /* 0x000fe2000f8e003f */
[----:B------:R-:W-:Y:S02]  /*1810*/  IMAD.MOV.U32 R4, RZ, RZ, RZ ;  /* 0x000000ffff047224 */ /* 0x000fe400078e00ff */
[----:B------:R-:W-:Y:S01]  /*1820*/  IMAD R3, R0, R6, RZ ;  /* 0x0000000600037224 */ /* 0x000fe200078e02ff */
[----:B------:R-:W-:Y:S01]  /*1830*/  IABS R0, UR36 ;  /* 0x0000002400007c13 */ /* 0x000fe20008000000 */
[----:B------:R-:W-:-:S02]  /*1840*/  USEL UR16, UR4, URZ, UP6 ;  /* 0x0000003f04107287 */ /* 0x000fc4000b000000 */
[----:B------:R-:W-:Y:S01]  /*1850*/  IMAD.HI.U32 R3, R5, R3, R4 ;  /* 0x0000000305037227 */ /* 0x000fe200078e0004 */
[----:B------:R-:W-:Y:S02]  /*1860*/  USHF.L.U64.HI UR4, UR29, 0x7, UR38 ;  /* 0x000000071d047899 */ /* 0x000fe40008010226 */
[----:B------:R-:W-:Y:S02]  /*1870*/  UIMAD UR7, UR59, UR7, UR5 ;  /* 0x000000073b0772a4 */ /* 0x000fe4000f8e0205 */
[----:B------:R-:W-:Y:S01]  /*1880*/  USEL UR5, UR4, URZ, UP1 ;  /* 0x0000003f04057287 */ /* 0x000fe20008800000 */
[----:B------:R-:W-:Y:S01]  /*1890*/  IMAD.HI.U32 R3, R3, R0, RZ ;  /* 0x0000000003037227 */ /* 0x000fe200078e00ff */
[----:B------:R-:W-:-:S03]  /*18a0*/  USEL UR4, UR61, URZ, UP1 ;  /* 0x0000003f3d047287 */ /* 0x000fc60008800000 */
[----:B------:R-:W-:Y:S01]  /*18b0*/  IMAD.MOV R4, RZ, RZ, -R3 ;  /* 0x000000ffff047224 */ /* 0x000fe200078e0a03 */
[----:B------:R-:W-:-:S03]  /*18c0*/  UIADD3 UR4, UP1, UR11, UR4, URZ ;  /* 0x000000040b047290 */ /* 0x000fc6000ff3e03f */
[C---:B------:R-:W-:Y:S01]  /*18d0*/  IMAD R0, R6.reuse, R4, R0 ;  /* 0x0000000406007224 */ /* 0x040fe200078e0200 */
[----:B------:R-:W-:Y:S02]  /*18e0*/  UIADD3.X UR6, UR23, UR5, URZ, UP1, !UPT ;  /* 0x0000000517067290 */ /* 0x000fe40008ffe43f */
[----:B------:R-:W-:Y:S02]  /*18f0*/  UIMAD UR5, UR35, UR4, URZ ;  /* 0x00000004230572a4 */ /* 0x000fe4000f8e023f */
[----:B------:R-:W-:Y:S02]  /*1900*/  ISETP.GT.U32.AND P0, PT, R6, R0, PT ;  /* 0x000000000600720c */ /* 0x000fe40003f04070 */
[----:B------:R-:W-:Y:S02]  /*1910*/  UIMAD UR6, UR34, UR6, UR5 ;  /* 0x00000006220672a4 */ /* 0x000fe4000f8e0205 */
[----:B------:R-:W-:-:S04]  /*1920*/  @UP5 USEL UR5, UR53, UR15, !UP2 ;  /* 0x0000000f35055287 */ /* 0x000fc8000d000000 */
[----:B------:R-:W-:Y:S02]  /*1930*/  @UP5 UIMAD UR9, UR36, UR8, UR5 ;  /* 0x00000008240952a4 */ /* 0x000fe4000f8e0205 */
[----:B------:R-:W-:Y:S02]  /*1940*/  UIMAD.WIDE.U32 UR4, UR34, UR4, URZ ;  /* 0x00000004220472a5 */ /* 0x000fe4000f8e003f */
[----:B------:R-:W-:Y:S01]  /*1950*/  USEL UR8, UR7, URZ, UP6 ;  /* 0x0000003f07087287 */ /* 0x000fe2000b000000 */
[----:B------:R-:W-:Y:S01]  /*1960*/  @!P0 IMAD.IADD R0, R0, 0x1, -R6 ;  /* 0x0000000100008824 */ /* 0x000fe200078e0a06 */
[----:B------:R-:W-:Y:S01]  /*1970*/  @!P0 IADD3 R3, R3, 0x1, RZ ;  /* 0x0000000103038810 */ /* 0x000fe20007ffe0ff */
[----:B------:R-:W-:Y:S01]  /*1980*/  @!UP5 UMOV UR9, UR48 ;  /* 0x000000300009dc82 */ /* 0x000fe20008000000 */
[----:B------:R-:W-:Y:S01]  /*1990*/  ISETP.LE.AND P0, PT, RZ, UR55, PT ;  /* 0x00000037ff007c0c */ /* 0x000fe2000bf03270 */
[----:B------:R-:W-:Y:S01]  /*19a0*/  UIADD3 UR7, UR5, UR6, URZ ;  /* 0x0000000605077290 */ /* 0x000fe2000fffe03f */
[----:B------:R-:W-:-:S13]  /*19b0*/  ISETP.GE.U32.AND P3, PT, R0, R6, PT ;  /* 0x000000060000720c */ /* 0x000fda0003f66070 */
[----:B------:R-:W-:-:S05]  /*19c0*/  @P3 IADD3 R3, R3, 0x1, RZ ;  /* 0x0000000103033810 */ /* 0x000fca0007ffe0ff */
        /* <DEDUP_REMOVED lines=10> */
.L_x_57:
[----:B------:R-:W-:Y:S02]  /*1a70*/  UMOV UR6, UR49 ;  /* 0x0000003100067c82 */ /* 0x000fe40008000000 */
.L_x_58:
[----:B------:R-:W1:Y:S01]  /*1a80*/  S2R R14, SR_TID.X ;  /* 0x00000000000e7919 */ /* 0x000e620000002100 */
[----:B------:R-:W-:Y:S01]  /*1a90*/  UIADD3 UR4, UP4, UP3, UR4, UR44, UR46 ;  /* 0x0000002c04047290 */ /* 0x000fe2000fb9e02e */
[----:B------:R-:W-:Y:S01]  /*1aa0*/  IMAD.U32 R12, RZ, RZ, UR36 ;  /* 0x00000024ff0c7e24 */ /* 0x000fe2000f8e00ff */
[----:B------:R-:W-:Y:S01]  /*1ab0*/  ULDC UR15, c[0x0][0x2e8] ;  /* 0x0000ba00000f7ab9 */ /* 0x000fe20000000800 */
[----:B------:R-:W-:Y:S01]  /*1ac0*/  BSSY B1, `(.L_x_54) ;  /* 0x000064a000017945 */ /* 0x000fe20003800000 */
[----:B------:R-:W-:Y:S02]  /*1ad0*/  UIADD3 UR17, UP2, UP1, UR16, UR4, UR17 ;  /* 0x0000000410117290 */ /* 0x000fe4000f95e011 */
[----:B------:R-:W-:Y:S02]  /*1ae0*/  UIADD3.X UR4, UR7, UR47, UR52, UP4, UP3 ;  /* 0x0000002f07047290 */ /* 0x000fe4000a7e6434 */
[----:B------:R-:W-:-:S02]  /*1af0*/  UIADD3 UR16, UR11, UR6, URZ ;  /* 0x000000060b107290 */ /* 0x000fc4000fffe03f */
[----:B------:R-:W-:Y:S02]  /*1b00*/  UIADD3.X UR10, UR8, UR4, UR10, UP2, UP1 ;  /* 0x00000004080a7290 */ /* 0x000fe400097e240a */
[----:B------:R-:W-:Y:S02]  /*1b10*/  UIADD3 UR6, UR11, UR9, URZ ;  /* 0x000000090b067290 */ /* 0x000fe4000fffe03f */
[----:B------:R-:W-:Y:S02]  /*1b20*/  ULDC.64 UR4, c[0x0][0x1a8] ;  /* 0x00006a0000047ab9 */ /* 0x000fe40000000a00 */
[----:B------:R-:W-:-:S04]  /*1b30*/  UIMAD UR4, UR56, UR4, URZ ;  /* 0x00000004380472a4 */ /* 0x000fc8000f8e023f */
[----:B------:R-:W-:Y:S01]  /*1b40*/  UIMAD UR8, UR36, UR5, UR4 ;  /* 0x00000005240872a4 */ /* 0x000fe2000f8e0204 */
[----:B-1----:R-:W-:Y:S02]  /*1b50*/  SHF.R.S32.HI R11, RZ, 0x1f, R14 ;  /* 0x0000001fff0b7819 */ /* 0x002fe4000001140e */
[----:B------:R-:W-:Y:S02]  /*1b60*/  ULDC.64 UR4, c[0x0][0x378] ;  /* 0x0000de0000047ab9 */ /* 0x000fe40000000a00 */
[----:B------:R-:W-:Y:S01]  /*1b70*/  UIMAD UR4, UR56, UR4, URZ ;  /* 0x00000004380472a4 */ /* 0x000fe2000f8e023f */
[----:B------:R-:W-:-:S03]  /*1b80*/  LEA.HI R4, R11, R14, RZ, 0x2 ;  /* 0x0000000e0b047211 */ /* 0x000fc600078f10ff */
[----:B------:R-:W-:Y:S01]  /*1b90*/  UIMAD UR7, UR36, UR5, UR4 ;  /* 0x00000005240772a4 */ /* 0x000fe2000f8e0204 */
[----:B------:R-:W-:Y:S02]  /*1ba0*/  SHF.R.S32.HI R0, RZ, 0x2, R4 ;  /* 0x00000002ff007819 */ /* 0x000fe40000011404 */
[----:B------:R-:W-:Y:S01]  /*1bb0*/  LOP3.LUT R4, R4, 0xfffffffc, RZ, 0xc0, !PT ;  /* 0xfffffffc04047812 */ /* 0x000fe200078ec0ff */
[----:B------:R-:W-:Y:S01]  /*1bc0*/  ULDC.64 UR4, c[0x0][0x370] ;  /* 0x0000dc0000047ab9 */ /* 0x000fe20000000a00 */
[----:B------:R-:W-:Y:S01]  /*1bd0*/  SHF.R.S32.HI R18, RZ, 0x1f, R0 ;  /* 0x0000001fff127819 */ /* 0x000fe20000011400 */
[----:B------:R-:W-:Y:S01]  /*1be0*/  UIMAD UR4, UR23, UR4, URZ ;  /* 0x00000004170472a4 */ /* 0x000fe2000f8e023f */
[----:B------:R-:W-:Y:S01]  /*1bf0*/  IADD3 R9, P0, R0, UR11, RZ ;  /* 0x0000000b00097c10 */ /* 0x000fe2000ff1e0ff */
[----:B------:R-:W-:Y:S02]  /*1c00*/  IMAD.IADD R4, R14, 0x1, -R4 ;  /* 0x000000010e047824 */ /* 0x000fe400078e0a04 */
[----:B------:R-:W-:Y:S01]  /*1c10*/  UIMAD UR5, UR11, UR5, UR4 ;  /* 0x000000050b0572a4 */ /* 0x000fe2000f8e0204 */
[----:B------:R-:W-:Y:S01]  /*1c20*/  IADD3.X R10, R18, UR23, RZ, P0, !PT ;  /* 0x00000017120a7c10 */ /* 0x000fe200087fe4ff */
[----:B------:R-:W-:Y:S01]  /*1c30*/  IMAD.SHL.U32 R4, R4, 0x8, RZ ;  /* 0x0000000804047824 */ /* 0x000fe200078e00ff */
[----:B------:R-:W-:-:S03]  /*1c40*/  UIADD3 UR4, -UR14, UR26, UR24 ;  /* 0x0000001a0e047290 */ /* 0x000fc6000fffe118 */
[----:B------:R-:W-:Y:S01]  /*1c50*/  IMAD R10, R10, c[0x0][0x190], RZ ;  /* 0x000064000a0a7a24 */ /* 0x000fe200078e02ff */
[----:B------:R-:W-:Y:S01]  /*1c60*/  SHF.R.S32.HI R5, RZ, 0x1f, R4 ;  /* 0x0000001fff057819 */ /* 0x000fe20000011404 */
[----:B------:R-:W-:-:S04]  /*1c70*/  UIADD3 UR4, UR4, -UR15, URZ ;  /* 0x8000000f04047290 */ /* 0x000fc8000fffe03f */
[----:B------:R-:W-:-:S04]  /*1c80*/  IMAD.WIDE.U32 R6, R9, c[0x0][0x190], R4 ;  /* 0x0000640009067a25 */ /* 0x000fc800078e0004 */
[----:B------:R-:W-:Y:S01]  /*1c90*/  IMAD R9, R9, c[0x0][0x194], R10 ;  /* 0x0000650009097a24 */ /* 0x000fe200078e020a */
[----:B------:R-:W-:Y:S01]  /*1ca0*/  IADD3 R8, P0, R6, UR37, RZ ;  /* 0x0000002506087c10 */ /* 0x000fe2000ff1e0ff */
[----:B------:R-:W-:Y:S01]  /*1cb0*/  IMAD.U32 R10, RZ, RZ, UR11 ;  /* 0x0000000bff0a7e24 */ /* 0x000fe2000f8e00ff */
[----:B------:R-:W-:Y:S02]  /*1cc0*/  USHF.R.S32.HI UR11, URZ, 0x1f, UR4 ;  /* 0x0000001f3f0b7899 */ /* 0x000fe40008011404 */
[----:B------:R-:W-:Y:S02]  /*1cd0*/  IADD3.X R9, R7, UR30, R9, P0, !PT ;  /* 0x0000001e07097c10 */ /* 0x000fe400087fe409 */
[----:B------:R-:W-:Y:S01]  /*1ce0*/  IADD3 R6, P0, R4, UR21, RZ ;  /* 0x0000001504067c10 */ /* 0x000fe2000ff1e0ff */
[----:B------:R-:W-:-:S03]  /*1cf0*/  ULEA.HI UR11, UR11, UR4, URZ, 0x6 ;  /* 0x000000040b0b7291 */ /* 0x000fc6000f8f303f */
[----:B------:R-:W-:Y:S01]  /*1d00*/  IADD3.X R7, R5, UR22, RZ, P0, !PT ;  /* 0x0000001605077c10 */ /* 0x000fe200087fe4ff */
[----:B------:R-:W-:Y:S02]  /*1d10*/  USHF.R.S32.HI UR11, URZ, 0x6, UR11 ;  /* 0x000000063f0b7899 */ /* 0x000fe4000801140b */
[----:B------:R-:W-:Y:S02]  /*1d20*/  ULDC.64 UR22, c[0x0][0x200] ;  /* 0x0000800000167ab9 */ /* 0x000fe40000000a00 */
[----:B------:R-:W-:Y:S01]  /*1d30*/  IMAD.WIDE.U32 R6, R10, c[0x0][0x370], R6 ;  /* 0x0000dc000a067a25 */ /* 0x000fe200078e0006 */
[----:B------:R-:W-:Y:S01]  /*1d40*/  LEA.HI R10, R11, R14, RZ, 0x5 ;  /* 0x0000000e0b0a7211 */ /* 0x000fe200078f28ff */
[----:B------:R-:W-:-:S03]  /*1d50*/  UISETP.LT.AND UP1, UPT, URZ, UR11, UPT ;  /* 0x0000000b3f00728c */ /* 0x000fc6000bf21270 */
[----:B------:R-:W-:Y:S01]  /*1d60*/  LOP3.LUT R11, R10, 0xffffffe0, RZ, 0xc0, !PT ;  /* 0xffffffe00a0b7812 */ /* 0x000fe200078ec0ff */
[----:B------:R-:W-:Y:S01]  /*1d70*/  USEL UR11, URZ, UR11, !UP1 ;  /* 0x0000000b3f0b7287 */ /* 0x000fe2000c800000 */
[----:B------:R-:W-:Y:S01]  /*1d80*/  IADD3 R7, R7, UR5, RZ ;  /* 0x0000000507077c10 */ /* 0x000fe2000fffe0ff */
[----:B------:R-:W-:Y:S01]  /*1d90*/  UIADD3 UR5, UR32, -0x1, URZ ;  /* 0xffffffff20057890 */ /* 0x000fe2000fffe03f */
[----:B------:R-:W-:Y:S01]  /*1da0*/  SHF.R.S32.HI R10, RZ, 0x5, R10 ;  /* 0x00000005ff0a7819 */ /* 0x000fe2000001140a */
[----:B------:R-:W-:Y:S01]  /*1db0*/  IMAD.IADD R11, R14, 0x1, -R11 ;  /* 0x000000010e0b7824 */ /* 0x000fe200078e0a0b */
[----:B------:R-:W-:Y:S01]  /*1dc0*/  UISETP.GT.AND UP1, UPT, UR32, UR11, UPT ;  /* 0x0000000b2000728c */ /* 0x000fe2000bf24270 */
[----:B------:R-:W-:Y:S02]  /*1dd0*/  IMAD.U32 R14, RZ, RZ, UR36 ;  /* 0x00000024ff0e7e24 */ /* 0x000fe4000f8e00ff */
[----:B------:R-:W-:-:S04]  /*1de0*/  IMAD.WIDE.U32 R6, R12, c[0x0][0x378], R6 ;  /* 0x0000de000c067a25 */ /* 0x000fc800078e0006 */
[----:B------:R-:W-:Y:S01]  /*1df0*/  IMAD.WIDE.U32 R8, R14, c[0x0][0x1a8], R8 ;  /* 0x00006a000e087a25 */ /* 0x000fe200078e0008 */
[----:B------:R-:W-:Y:S01]  /*1e00*/  IADD3 R7, R7, UR7, RZ ;  /* 0x0000000707077c10 */ /* 0x000fe2000fffe0ff */
[----:B------:R-:W-:Y:S02]  /*1e10*/  UIMAD.WIDE UR6, UR6, UR60, UR22 ;  /* 0x0000003c060672a5 */ /* 0x000fe4000f8e0216 */
[----:B------:R-:W-:Y:S01]  /*1e20*/  IMAD R10, R10, UR45, R11 ;  /* 0x0000002d0a0a7c24 */ /* 0x000fe2000f8e020b */
[----:B------:R-:W-:Y:S01]  /*1e30*/  IADD3 R12, R9, UR8, RZ ;  /* 0x00000008090c7c10 */ /* 0x000fe2000fffe0ff */
[----:B------:R-:W-:Y:S01]  /*1e40*/  IMAD R11, R18, c[0x0][0x370], RZ ;  /* 0x0000dc00120b7a24 */ /* 0x000fe200078e02ff */
[----:B------:R-:W-:Y:S01]  /*1e50*/  LEA R238, P0, R8, c[0x0][0x160], 0x1 ;  /* 0x0000580008ee7a11 */ /* 0x000fe200078008ff */
[----:B------:R-:W-:Y:S01]  /*1e60*/  ULDC.64 UR22, c[0x0][0x3c8] ;  /* 0x0000f20000167ab9 */ /* 0x000fe20000000a00 */
[----:B------:R-:W-:Y:S01]  /*1e70*/  IADD3 R9, P3, R10, UR17, RZ ;  /* 0x000000110a097c10 */ /* 0x000fe2000ff7e0ff */
[----:B------:R-:W-:Y:S01]  /*1e80*/  UIMAD.WIDE UR16, UR16, UR60, UR22 ;  /* 0x0000003c101072a5 */ /* 0x000fe2000f8e0216 */
[----:B------:R-:W-:Y:S01]  /*1e90*/  LEA.HI.X R239, R8, c[0x0][0x164], R12, 0x1, P0 ;  /* 0x0000590008ef7a11 */ /* 0x000fe200000f0c0c */
[C---:B------:R-:W-:Y:S01]  /*1ea0*/  IMAD R11, R0.reuse, c[0x0][0x374], R11 ;  /* 0x0000dd00000b7a24 */ /* 0x040fe200078e020b */
[----:B------:R-:W-:Y:S01]  /*1eb0*/  PLOP3.LUT P0, PT, PT, PT, UP1, 0x80, 0x0 ;  /* 0x000000000000781c */ /* 0x000fe20003f0f018 */
[----:B------:R-:W-:Y:S01]  /*1ec0*/  IMAD.WIDE.U32 R6, R0, c[0x0][0x370], R6 ;  /* 0x0000dc0000067a25 */ /* 0x000fe200078e0006 */
[----:B------:R-:W-:Y:S01]  /*1ed0*/  LEA R241, P2, R9, c[0x0][0x350], 0x2 ;  /* 0x0000d40009f17a11 */ /* 0x000fe200078410ff */
[----:B------:R-:W-:Y:S01]  /*1ee0*/  UMOV UR8, UR6 ;  /* 0x0000000600087c82 */ /* 0x000fe20008000000 */
[----:B------:R-:W-:Y:S01]  /*1ef0*/  LEA.HI.X.SX32 R10, R10, UR10, 0x1, P3 ;  /* 0x0000000a0a0a7c11 */ /* 0x000fe200098f0eff */
[----:B------:R-:W-:Y:S01]  /*1f00*/  IMAD.IADD R7, R7, 0x1, R11 ;  /* 0x0000000107077824 */ /* 0x000fe200078e020b */
[C---:B------:R-:W-:Y:S01]  /*1f10*/  LEA R236, P4, R6.reuse, c[0x0][0x330], 0x1 ;  /* 0x0000cc0006ec7a11 */ /* 0x040fe200078808ff */
[----:B------:R-:W-:Y:S01]  /*1f20*/  UMOV UR10, UR16 ;  /* 0x00000010000a7c82 */ /* 0x000fe20008000000 */
[----:B------:R-:W-:Y:S01]  /*1f30*/  LEA.HI.X R240, R9, c[0x0][0x354], R10, 0x2, P2 ;  /* 0x0000d50009f07a11 */ /* 0x000fe200010f140a */
[----:B------:R-:W-:Y:S01]  /*1f40*/  UMOV UR9, UR17 ;  /* 0x0000001100097c82 */ /* 0x000fe20008000000 */
[----:B------:R-:W-:-:S03]  /*1f50*/  LEA.HI.X R237, R6, c[0x0][0x334], R7, 0x1, P4 ;  /* 0x0000cd0006ed7a11 */ /* 0x000fc600020f0c07 */
[----:B------:R-:W-:Y:S05]  /*1f60*/  @P0 BRA `(.L_x_59) ;  /* 0x000007c000000947 */ /* 0x000fea0003800000 */
        /* <DEDUP_REMOVED lines=18> */
.L_x_60:
        /* <DEDUP_REMOVED lines=18> */
.L_x_61:
[----:B------:R-:W-:Y:S01]  /*21b0*/  ULDC.64 UR4, c[0x0][0x3a0] ;  /* 0x0000e80000047ab9 */ /* 0x000fe20000000a00 */
[----:B------:R-:W-:Y:S01]  /*21c0*/  IMAD.U32 R13, RZ, RZ, UR24 ;  /* 0x00000018ff0d7e24 */ /* 0x000fe2000f8e00ff */
[----:B------:R-:W-:Y:S01]  /*21d0*/  UIMAD UR4, UR20, UR4, URZ ;  /* 0x00000004140472a4 */ /* 0x000fe2000f8e023f */
[----:B------:R-:W-:Y:S01]  /*21e0*/  BSSY B0, `(.L_x_62) ;  /* 0x000001a000007945 */ /* 0x000fe20003800000 */
[----:B------:R-:W-:Y:S01]  /*21f0*/  ULDC.64 UR6, c[0x0][0x3b8] ;  /* 0x0000ee0000067ab9 */ /* 0x000fe20000000a00 */
[----:B------:R-:W-:Y:S01]  /*2200*/  IMAD.WIDE.U32 R6, R13, c[0x0][0x3a0], R4 ;  /* 0x0000e8000d067a25 */ /* 0x000fe200078e0004 */
[----:B------:R-:W-:Y:S02]  /*2210*/  UIMAD UR5, UR24, UR5, UR4 ;  /* 0x00000005180572a4 */ /* 0x000fe4000f8e0204 */
[----:B------:R-:W-:-:S02]  /*2220*/  UIMAD UR4, UR18, -0x80, UR14 ;  /* 0xffffff80120478a4 */ /* 0x000fc4000f8e020e */
        /* <DEDUP_REMOVED lines=10> */
[----:B------:R-:W-:Y:S01]  /*22d0*/  MOV R6, R8 ;  /* 0x0000000800067202 */ /* 0x000fe20000000f00 */
[----:B------:R-:W-:Y:S01]  /*22e0*/  IMAD R3, R18, c[0x0][0x3a0], RZ ;  /* 0x0000e80012037a24 */ /* 0x000fe200078e02ff */
[----:B------:R-:W-:-:S03]  /*22f0*/  MOV R7, R12 ;  /* 0x0000000c00077202 */ /* 0x000fc60000000f00 */
[C---:B------:R-:W-:Y:S02]  /*2300*/  IMAD R3, R0.reuse, c[0x0][0x3a4], R3 ;  /* 0x0000e90000037a24 */ /* 0x040fe400078e0203 */
[----:B------:R-:W-:-:S05]  /*2310*/  IMAD.WIDE.U32 R10, R0, c[0x0][0x3a0], R6 ;  /* 0x0000e800000a7a25 */ /* 0x000fca00078e0006 */
[----:B------:R-:W-:Y:S02]  /*2320*/  IADD3 R3, R11, R3, RZ ;  /* 0x000000030b037210 */ /* 0x000fe40007ffe0ff */
[----:B------:R-:W-:-:S04]  /*2330*/  LEA R6, P0, R10, c[0x0][0x340], 0x1 ;  /* 0x0000d0000a067a11 */ /* 0x000fc800078008ff */
[----:B------:R-:W-:-:S05]  /*2340*/  LEA.HI.X R7, R10, c[0x0][0x344], R3, 0x1, P0 ;  /* 0x0000d1000a077a11 */ /* 0x000fca00000f0c03 */
[----:B------:R1:W-:Y:S04]  /*2350*/  STG.E.128 [R6.64], RZ ;  /* 0x000000ff06007986 */ /* 0x0003e8000c101d0c */
[----:B------:R1:W-:Y:S04]  /*2360*/  STG.E.128 [R6.64+0x40], RZ ;  /* 0x000040ff06007986 */ /* 0x0003e8000c101d0c */
[----:B------:R1:W-:Y:S02]  /*2370*/  STG.E.128 [R6.64+0x80], RZ ;  /* 0x000080ff06007986 */ /* 0x0003e4000c101d0c */
.L_x_63:
[----:B------:R-:W-:Y:S05]  /*2380*/  BSYNC B0 ;  /* 0x0000000000007941 */ /* 0x000fea0003800000 */
.L_x_62:
[----:B------:R-:W-:Y:S01]  /*2390*/  IADD3 R3, R0, 0x40, RZ ;  /* 0x0000004000037810 */ /* 0x000fe20007ffe0ff */
[----:B------:R-:W-:Y:S03]  /*23a0*/  BSSY B0, `(.L_x_64) ;  /* 0x000000f000007945 */ /* 0x000fe60003800000 */
[----:B------:R-:W-:-:S13]  /*23b0*/  ISETP.GE.AND P0, PT, R3, UR4, PT ;  /* 0x0000000403007c0c */ /* 0x000fda000bf06270 */
[----:B------:R-:W-:Y:S05]  /*23c0*/  @P0 BRA `(.L_x_65) ;  /* 0x000000c000000947 */ /* 0x000fea0003800000 */
[----:B------:R-:W-:Y:S02]  /*23d0*/  IADD3 R3, P2, R0, 0x40, RZ ;  /* 0x0000004000037810 */ /* 0x000fe40007f5e0ff */
[----:B------:R-:W-:Y:S02]  /*23e0*/  MOV R9, R12 ;  /* 0x0000000c00097202 */ /* 0x000fe40000000f00 */
[----:B-1----:R-:W-:-:S03]  /*23f0*/  IADD3.X R6, RZ, R18, RZ, P2, !PT ;  /* 0x00000012ff067210 */ /* 0x002fc600017fe4ff */
[----:B------:R-:W-:-:S04]  /*2400*/  IMAD.WIDE.U32 R8, R3, c[0x0][0x3a0], R8 ;  /* 0x0000e80003087a25 */ /* 0x000fc800078e0008 */
[----:B------:R-:W-:-:S04]  /*2410*/  IMAD R6, R6, c[0x0][0x3a0], RZ ;  /* 0x0000e80006067a24 */ /* 0x000fc800078e02ff */
[----:B------:R-:W-:Y:S01]  /*2420*/  IMAD R3, R3, c[0x0][0x3a4], R6 ;  /* 0x0000e90003037a24 */ /* 0x000fe200078e0206 */
[----:B------:R-:W-:-:S04]  /*2430*/  LEA R6, P2, R8, c[0x0][0x340], 0x1 ;  /* 0x0000d00008067a11 */ /* 0x000fc800078408ff */
[----:B------:R-:W-:-:S04]  /*2440*/  IADD3 R3, R9, R3, RZ ;  /* 0x0000000309037210 */ /* 0x000fc80007ffe0ff */
[----:B------:R-:W-:-:S05]  /*2450*/  LEA.HI.X R7, R8, c[0x0][0x344], R3, 0x1, P2 ;  /* 0x0000d10008077a11 */ /* 0x000fca00010f0c03 */
[----:B------:R1:W-:Y:S04]  /*2460*/  STG.E.128 [R6.64], RZ ;  /* 0x000000ff06007986 */ /* 0x0003e8000c101d0c */
[----:B------:R1:W-:Y:S04]  /*2470*/  STG.E.128 [R6.64+0x40], RZ ;  /* 0x000040ff06007986 */ /* 0x0003e8000c101d0c */
[----:B------:R1:W-:Y:S02]  /*2480*/  STG.E.128 [R6.64+0x80], RZ ;  /* 0x000080ff06007986 */ /* 0x0003e4000c101d0c */
.L_x_65:
[----:B------:R-:W-:Y:S05]  /*2490*/  BSYNC B0 ;  /* 0x0000000000007941 */ /* 0x000fea0003800000 */
.L_x_64:
[----:B------:R-:W-:Y:S01]  /*24a0*/  ULDC.64 UR4, c[0x0][0x3a8] ;  /* 0x0000ea0000047ab9 */ /* 0x000fe20000000a00 */
[----:B------:R-:W-:Y:S01]  /*24b0*/  IMAD.WIDE.U32 R4, R13, c[0x0][0x3a8], R4 ;  /* 0x0000ea000d047a25 */ /* 0x000fe200078e0004 */
[----:B------:R-:W-:Y:S01]  /*24c0*/  UIMAD UR4, UR20, UR4, URZ ;  /* 0x00000004140472a4 */ /* 0x000fe2000f8e023f */
[----:B------:R-:W-:Y:S03]  /*24d0*/  BSSY B0, `(.L_x_66) ;  /* 0x0000017000007945 */ /* 0x000fe60003800000 */
[----:B------:R-:W-:Y:S01]  /*24e0*/  UIMAD UR4, UR24, UR5, UR4 ;  /* 0x00000005180472a4 */ /* 0x000fe2000f8e0204 */
[----:B-1----:R-:W-:-:S05]  /*24f0*/  IADD3 R6, P2, R4, UR8, RZ ;  /* 0x0000000804067c10 */ /* 0x002fca000ff5e0ff */
        /* <DEDUP_REMOVED lines=9> */
[----:B------:R-:W-:Y:S01]  /*2590*/  MOV R4, R6 ;  /* 0x0000000600047202 */ /* 0x000fe20000000f00 */
[----:B------:R-:W-:Y:S01]  /*25a0*/  IMAD R10, R18, c[0x0][0x3a8], RZ ;  /* 0x0000ea00120a7a24 */ /* 0x000fe200078e02ff */
[----:B------:R-:W-:-:S05]  /*25b0*/  MOV R5, R3 ;  /* 0x0000000300057202 */ /* 0x000fca0000000f00 */
[----:B------:R-:W-:-:S04]  /*25c0*/  IMAD.WIDE.U32 R8, R0, c[0x0][0x3a8], R4 ;  /* 0x0000ea0000087a25 */ /* 0x000fc800078e0004 */
[----:B------:R-:W-:-:S05]  /*25d0*/  IMAD R4, R0, c[0x0][0x3ac], R10 ;  /* 0x0000eb0000047a24 */ /* 0x000fca00078e020a */
[----:B------:R-:W-:Y:S02]  /*25e0*/  IADD3 R5, R9, R4, RZ ;  /* 0x0000000409057210 */ /* 0x000fe40007ffe0ff */
[----:B------:R-:W-:-:S04]  /*25f0*/  LEA R4, P1, R8, c[0x0][0x348], 0x1 ;  /* 0x0000d20008047a11 */ /* 0x000fc800078208ff */
[----:B------:R-:W-:-:S05]  /*2600*/  LEA.HI.X R5, R8, c[0x0][0x34c], R5, 0x1, P1 ;  /* 0x0000d30008057a11 */ /* 0x000fca00008f0c05 */
[----:B------:R1:W-:Y:S04]  /*2610*/  STG.E.128 [R4.64], RZ ;  /* 0x000000ff04007986 */ /* 0x0003e8000c101d0c */
[----:B------:R1:W-:Y:S04]  /*2620*/  STG.E.128 [R4.64+0x40], RZ ;  /* 0x000040ff04007986 */ /* 0x0003e8000c101d0c */
[----:B------:R1:W-:Y:S02]  /*2630*/  STG.E.128 [R4.64+0x80], RZ ;  /* 0x000080ff04007986 */ /* 0x0003e4000c101d0c */
.L_x_67:
[----:B------:R-:W-:Y:S05]  /*2640*/  BSYNC B0 ;  /* 0x0000000000007941 */ /* 0x000fea0003800000 */
.L_x_66:
[----:B------:R-:W-:Y:S05]  /*2650*/  @P0 BRA `(.L_x_68) ;  /* 0x0000590000000947 */ /* 0x000fea0003800000 */
[----:B------:R-:W-:Y:S02]  /*2660*/  IADD3 R0, P0, R0, 0x40, RZ ;  /* 0x0000004000007810 */ /* 0x000fe40007f1e0ff */
[----:B------:R-:W-:-:S02]  /*2670*/  MOV R7, R3 ;  /* 0x0000000300077202 */ /* 0x000fc40000000f00 */
        /* <DEDUP_REMOVED lines=9> */
[----:B------:R1:W-:Y:S01]  /*2710*/  STG.E.128 [R4.64+0x80], RZ ;  /* 0x000080ff04007986 */ /* 0x0003e2000c101d0c */
[----:B------:R-:W-:Y:S05]  /*2720*/  BRA `(.L_x_68) ;  /* 0x0000583000007947 */ /* 0x000fea0003800000 */
.L_x_59:
[----:B------:R-:W2:Y:S01]  /*2730*/  LDL R19, [R1+0x38] ;  /* 0x0000380001137983 */ /* 0x000ea20000100800 */
[----:B------:R-:W-:-:S03]  /*2740*/  ULDC.64 UR16, c[0x0][0x1a0] ;  /* 0x0000680000107ab9 */ /* 0x000fc60000000a00 */
[----:B------:R-:W3:Y:S01]  /*2750*/  LDL R20, [R1+0x28] ;  /* 0x0000280001147983 */ /* 0x000ee20000100800 */
[----:B------:R-:W-:-:S04]  /*2760*/  UIMAD UR4, UR20, UR16, URZ ;  /* 0x00000010140472a4 */ /* 0x000fc8000f8e023f */
[----:B------:R-:W-:-:S03]  /*2770*/  UIMAD UR15, UR24, UR17, UR4 ;  /* 0x00000011180f72a4 */ /* 0x000fc6000f8e0204 */
[----:B------:R-:W-:Y:S01]  /*2780*/  ULDC.64 UR16, c[0x0][0x198] ;  /* 0x0000660000107ab9 */ /* 0x000fe20000000a00 */
[----:B------:R-:W-:Y:S01]  /*2790*/  IMAD.U32 R8, RZ, RZ, UR24 ;  /* 0x00000018ff087e24 */ /* 0x000fe2000f8e00ff */
[----:B------:R-:W-:Y:S02]  /*27a0*/  UIMAD UR4, UR20, UR16, URZ ;  /* 0x00000010140472a4 */ /* 0x000fe4000f8e023f */
[----:B------:R-:W-:Y:S01]  /*27b0*/  UIMAD UR6, UR18, -0x80, UR14 ;  /* 0xffffff80120678a4 */ /* 0x000fe2000f8e020e */
[----:B------:R-:W-:Y:S01]  /*27c0*/  IADD3 R10, R0, 0x40, RZ ;  /* 0x00000040000a7810 */ /* 0x000fe20007ffe0ff */
[----:B------:R-:W-:Y:S01]  /*27d0*/  UIMAD UR4, UR24, UR17, UR4 ;  /* 0x00000011180472a4 */ /* 0x000fe2000f8e0204 */
[----:B------:R-:W-:-:S03]  /*27e0*/  IMAD.WIDE.U32 R6, R8, c[0x0][0x1a0], R4 ;  /* 0x0000680008067a25 */ /* 0x000fc600078e0004 */
[----:B------:R-:W-:Y:S01]  /*27f0*/  ISETP.GE.AND P2, PT, R10, UR6, PT ;  /* 0x000000060a007c0c */ /* 0x000fe2000bf46270 */
[----:B------:R-:W-:Y:S01]  /*2800*/  IMAD.WIDE.U32 R4, R8, c[0x0][0x198], R4 ;  /* 0x0000660008047a25 */ /* 0x000fe200078e0004 */
[----:B------:R-:W-:-:S03]  /*2810*/  IADD3 R6, P1, R6, UR27, RZ ;  /* 0x0000001b06067c10 */ /* 0x000fc6000ff3e0ff */
[----:B------:R-:W-:Y:S01]  /*2820*/  IMAD.U32 R9, RZ, RZ, UR15 ;  /* 0x0000000fff097e24 */ /* 0x000fe2000f8e00ff */
[----:B------:R-:W-:Y:S01]  /*2830*/  IADD3 R4, P0, R4, UR31, RZ ;  /* 0x0000001f04047c10 */ /* 0x000fe2000ff1e0ff */
[----:B------:R-:W-:Y:S01]  /*2840*/  IMAD.U32 R8, RZ, RZ, UR4 ;  /* 0x00000004ff087e24 */ /* 0x000fe2000f8e00ff */
[C---:B------:R-:W-:Y:S02]  /*2850*/  ISETP.GE.AND P3, PT, R0.reuse, UR6, PT ;  /* 0x0000000600007c0c */ /* 0x040fe4000bf66270 */
[----:B------:R-:W-:Y:S02]  /*2860*/  IADD3.X R7, R7, UR28, R9, P1, !PT ;  /* 0x0000001c07077c10 */ /* 0x000fe40008ffe409 */
[----:B------:R-:W-:Y:S01]  /*2870*/  IADD3.X R5, R5, UR33, R8, P0, !PT ;  /* 0x0000002105057c10 */ /* 0x000fe200087fe408 */
[C---:B------:R-:W-:Y:S02]  /*2880*/  IMAD R8, R13.reuse, c[0x0][0x1b8], RZ ;  /* 0x00006e000d087a24 */ /* 0x040fe400078e02ff */
[----:B------:R-:W-:Y:S01]  /*2890*/  IMAD R9, R13, c[0x0][0x1b0], RZ ;  /* 0x00006c000d097a24 */ /* 0x000fe200078e02ff */
[----:B------:R-:W-:Y:S01]  /*28a0*/  @!P2 IADD3 R12, P1, R0, 0x40, RZ ;  /* 0x00000040000ca810 */ /* 0x000fe20007f3e0ff */
[C---:B------:R-:W-:Y:S01]  /*28b0*/  IMAD R10, R3.reuse, c[0x0][0x1bc], R8 ;  /* 0x00006f00030a7a24 */ /* 0x040fe200078e0208 */
[----:B------:R-:W-:Y:S01]  /*28c0*/  UIMAD UR4, UR5, -0x40, UR26 ;  /* 0xffffffc0050478a4 */ /* 0x000fe2000f8e021a */
[----:B------:R-:W-:-:S04]  /*28d0*/  IMAD.WIDE.U32 R6, R3, c[0x0][0x1b8], R6 ;  /* 0x00006e0003067a25 */ /* 0x000fc800078e0006 */
[C---:B------:R-:W-:Y:S02]  /*28e0*/  IMAD R9, R3.reuse, c[0x0][0x1b4], R9 ;  /* 0x00006d0003097a24 */ /* 0x040fe400078e0209 */
[----:B------:R-:W-:Y:S01]  /*28f0*/  IMAD.WIDE.U32 R4, R3, c[0x0][0x1b0], R4 ;  /* 0x00006c0003047a25 */ /* 0x000fe200078e0004 */
[----:B------:R-:W-:-:S03]  /*2900*/  @!P2 IADD3 R3, P0, R0, 0x40, RZ ;  /* 0x000000400003a810 */ /* 0x000fc60007f1e0ff */
[----:B------:R-:W-:Y:S02]  /*2910*/  IMAD.IADD R7, R7, 0x1, R10 ;  /* 0x0000000107077824 */ /* 0x000fe400078e020a */
[----:B------:R-:W-:Y:S02]  /*2920*/  @!P2 IMAD.X R10, RZ, RZ, R18, P1 ;  /* 0x000000ffff0aa224 */ /* 0x000fe400008e0612 */
[----:B------:R-:W-:Y:S01]  /*2930*/  @!P3 IMAD R13, R18, c[0x0][0x1a0], RZ ;  /* 0x00006800120dba24 */ /* 0x000fe200078e02ff */
[----:B------:R-:W-:Y:S01]  /*2940*/  IADD3 R5, R5, R9, RZ ;  /* 0x0000000905057210 */ /* 0x000fe20007ffe0ff */
[----:B------:R-:W-:Y:S01]  /*2950*/  @!P2 IMAD.MOV.U32 R9, RZ, RZ, R7 ;  /* 0x000000ffff09a224 */ /* 0x000fe200078e0007 */
[----:B------:R-:W-:Y:S01]  /*2960*/  @!P2 IADD3.X R11, RZ, R18, RZ, P0, !PT ;  /* 0x00000012ff0ba210 */ /* 0x000fe200007fe4ff */
[----:B------:R-:W-:Y:S02]  /*2970*/  @!P2 IMAD R10, R10, c[0x0][0x1a0], RZ ;  /* 0x000068000a0aaa24 */ /* 0x000fe400078e02ff */
[----:B------:R-:W-:-:S02]  /*2980*/  @!P3 IMAD R16, R0, c[0x0][0x1a4], R13 ;  /* 0x000069000010ba24 */ /* 0x000fc400078e020d */
[----:B------:R-:W-:Y:S02]  /*2990*/  @!P2 IMAD R11, R11, c[0x0][0x198], RZ ;  /* 0x000066000b0baa24 */ /* 0x000fe400078e02ff */
[----:B------:R-:W-:Y:S02]  /*29a0*/  @!P2 IMAD R17, R12, c[0x0][0x1a4], R10 ;  /* 0x000069000c11aa24 */ /* 0x000fe400078e020a */
[--C-:B------:R-:W-:Y:S02]  /*29b0*/  @!P2 IMAD.MOV.U32 R14, RZ, RZ, R4.reuse ;  /* 0x000000ffff0ea224 */ /* 0x100fe400078e0004 */
[--C-:B------:R-:W-:Y:S01]  /*29c0*/  @!P2 IMAD.MOV.U32 R15, RZ, RZ, R5.reuse ;  /* 0x000000ffff0fa224 */ /* 0x100fe200078e0005 */
[----:B------:R-:W-:Y:S01]  /*29d0*/  ULEA.HI UR6, UR5, UR5, URZ, 0x1 ;  /* 0x0000000505067291 */ /* 0x000fe2000f8f083f */
[----:B------:R-:W-:-:S04]  /*29e0*/  @!P3 IMAD.WIDE.U32 R4, R0, c[0x0][0x198], R4 ;  /* 0x000066000004ba25 */ /* 0x000fc800078e0004 */
[----:B------:R-:W-:Y:S01]  /*29f0*/  @!P2 IMAD.WIDE.U32 R14, R3, c[0x0][0x198], R14 ;  /* 0x00006600030eaa25 */ /* 0x000fe200078e000e */
[----:B------:R-:W-:-:S04]  /*2a00*/  ULOP3.LUT UR6, UR6, 0xfffffffe, URZ, 0xc0, !UPT ;  /* 0xfffffffe06067892 */ /* 0x000fc8000f8ec03f */
[----:B------:R-:W-:-:S04]  /*2a10*/  UIADD3 UR6, UR5, -UR6, URZ ;  /* 0x8000000605067290 */ /* 0x000fc8000fffe03f */
[----:B------:R-:W-:Y:S01]  /*2a20*/  UISETP.NE.AND UP0, UPT, UR6, 0x1, UPT ;  /* 0x000000010600788c */ /* 0x000fe2000bf05270 */
[----:B--2---:R-:W-:-:S04]  /*2a30*/  IADD3 R8, R19, 0x8, RZ ;  /* 0x0000000813087810 */ /* 0x004fc80007ffe0ff */
[----:B------:R-:W-:Y:S01]  /*2a40*/  ISETP.GE.AND P6, PT, R8, UR4, PT ;  /* 0x0000000408007c0c */ /* 0x000fe2000bfc6270 */
[--C-:B------:R-:W-:Y:S02]  /*2a50*/  @!P2 IMAD.MOV.U32 R8, RZ, RZ, R6.reuse ;  /* 0x000000ffff08a224 */ /* 0x100fe400078e0006 */
[----:B------:R-:W-:-:S04]  /*2a60*/  @!P3 IMAD.WIDE.U32 R6, R0, c[0x0][0x1a0], R6 ;  /* 0x000068000006ba25 */ /* 0x000fc800078e0006 */
[----:B------:R-:W-:Y:S01]  /*2a70*/  @!P3 IMAD.IADD R7, R7, 0x1, R16 ;  /* 0x000000010707b824 */ /* 0x000fe200078e0210 */
[----:B------:R-:W-:Y:S01]  /*2a80*/  @!P3 LEA R10, P0, R6, c[0x0][0x170], 0x1 ;  /* 0x00005c00060aba11 */ /* 0x000fe200078008ff */
[----:B------:R-:W-:-:S04]  /*2a90*/  @!P2 IMAD.WIDE.U32 R12, R12, c[0x0][0x1a0], R8 ;  /* 0x000068000c0caa25 */ /* 0x000fc800078e0008 */
[----:B------:R-:W-:Y:S02]  /*2aa0*/  @!P3 IMAD R8, R18, c[0x0][0x198], RZ ;  /* 0x000066001208ba24 */ /* 0x000fe400078e02ff */
[----:B------:R-:W-:Y:S01]  /*2ab0*/  @!P2 IMAD R18, R3, c[0x0][0x19c], R11 ;  /* 0x000067000312aa24 */ /* 0x000fe200078e020b */
[----:B------:R-:W-:Y:S02]  /*2ac0*/  @!P3 LEA.HI.X R11, R6, c[0x0][0x174], R7, 0x1, P0 ;  /* 0x00005d00060bba11 */ /* 0x000fe400000f0c07 */
[----:B------:R-:W-:Y:S01]  /*2ad0*/  PLOP3.LUT P0, PT, PT, PT, UP6, 0x80, 0x0 ;  /* 0x000000000000781c */ /* 0x000fe20003f0f068 */
[----:B------:R-:W-:-:S12]  /*2ae0*/  @!P3 IMAD R3, R0, c[0x0][0x19c], R8 ;  /* 0x000067000003ba24 */ /* 0x000fd800078e0208 */
[----:B------:R-:W-:Y:S01]  /*2af0*/  @P0 BAR.SYNC.DEFER_BLOCKING 0x0 ;  /* 0x0000000000000b1d */ /* 0x000fe20000010000 */
[----:B------:R-:W-:Y:S01]  /*2b00*/  IADD3 R7, R19, 0x20, RZ ;  /* 0x0000002013077810 */ /* 0x000fe20007ffe0ff */
[----:B------:R-:W-:Y:S01]  /*2b10*/  @!P3 IMAD.IADD R3, R5, 0x1, R3 ;  /* 0x000000010503b824 */ /* 0x000fe200078e0203 */
[----:B------:R-:W-:Y:S02]  /*2b20*/  @!P3 LEA R6, P1, R4, c[0x0][0x168], 0x1 ;  /* 0x00005a000406ba11 */ /* 0x000fe400078208ff */
[----:B------:R-:W-:Y:S02]  /*2b30*/  @!P2 IADD3 R9, R13, R17, RZ ;  /* 0x000000110d09a210 */ /* 0x000fe40007ffe0ff */
[----:B------:R-:W-:Y:S02]  /*2b40*/  @!P2 LEA R8, P4, R12, c[0x0][0x170], 0x1 ;  /* 0x00005c000c08aa11 */ /* 0x000fe400078808ff */
[----:B------:R-:W-:Y:S02]  /*2b50*/  ISETP.GE.AND P5, PT, R7, UR4, PT ;  /* 0x0000000407007c0c */ /* 0x000fe4000bfa6270 */
[----:B------:R-:W-:Y:S01]  /*2b60*/  @!P3 LEA.HI.X R7, R4, c[0x0][0x16c], R3, 0x1, P1 ;  /* 0x00005b000407ba11 */ /* 0x000fe200008f0c03 */
[----:B------:R-:W-:Y:S01]  /*2b70*/  @!P2 IMAD.IADD R3, R15, 0x1, R18 ;  /* 0x000000010f03a824 */ /* 0x000fe200078e0212 */
[----:B------:R-:W-:-:S02]  /*2b80*/  @!P2 LEA.HI.X R9, R12, c[0x0][0x174], R9, 0x1, P4 ;  /* 0x00005d000c09aa11 */ /* 0x000fc400020f0c09 */
[----:B------:R-:W-:Y:S01]  /*2b90*/  ISETP.GE.AND P1, PT, R0, UR4, PT ;  /* 0x0000000400007c0c */ /* 0x000fe2000bf26270 */
[----:B---3--:R-:W-:Y:S01]  /*2ba0*/  IMAD.SHL.U32 R0, R20, 0x2, RZ ;  /* 0x0000000214007824 */ /* 0x008fe200078e00ff */
[C---:B------:R-:W-:Y:S02]  /*2bb0*/  @!P2 LEA R4, P4, R14.reuse, c[0x0][0x168], 0x1 ;  /* 0x00005a000e04aa11 */ /* 0x040fe400078808ff */
[----:B------:R-:W-:Y:S02]  /*2bc0*/  PLOP3.LUT P0, PT, PT, PT, UP0, 0x80, 0x0 ;  /* 0x000000000000781c */ /* 0x000fe40003f0f008 */
[----:B------:R-:W-:Y:S02]  /*2bd0*/  @!P2 LEA.HI.X R5, R14, c[0x0][0x16c], R3, 0x1, P4 ;  /* 0x00005b000e05aa11 */ /* 0x000fe400020f0c03 */
[----:B------:R-:W-:Y:S01]  /*2be0*/  IADD3 R3, R20, 0x1800, RZ ;  /* 0x0000180014037810 */ /* 0x000fe20007ffe0ff */
[----:B------:R-:W-:Y:S04]  /*2bf0*/  @P3 STS [R0+0xf000], RZ ;  /* 0x00f000ff00003388 */ /* 0x000fe80000000800 */
[----:B------:R-:W-:Y:S04]  /*2c00*/  @P3 STS [R0+0xf004], RZ ;  /* 0x00f004ff00003388 */ /* 0x000fe80000000800 */
[----:B------:R-:W-:Y:S04]  /*2c10*/  @P3 STS.64 [R0+0xf008], RZ ;  /* 0x00f008ff00003388 */ /* 0x000fe80000000a00 */
[----:B------:R-:W-:Y:S04]  /*2c20*/  @P3 STS.128 [R0+0x11000], RZ ;  /* 0x011000ff00003388 */ /* 0x000fe80000000c00 */
[----:B------:R-:W-:Y:S04]  /*2c30*/  @P3 STS.128 [R0+0x13000], RZ ;  /* 0x013000ff00003388 */ /* 0x000fe80000000c00 */
[----:B------:R-:W-:Y:S01]  /*2c40*/  @!PT LDS RZ, [RZ] ;  /* 0x00000000fffff984 */ /* 0x000fe20000000800 */
[----:B------:R-:W-:Y:S01]  /*2c50*/  @!PT LDS RZ, [RZ] ;  /* 0x00000000fffff984 */ /* 0x000fe20000000800 */
[----:B------:R-:W-:Y:S01]  /*2c60*/  @!PT LDS RZ, [RZ] ;  /* 0x00000000fffff984 */ /* 0x000fe20000000800 */
[----:B------:R1:W-:Y:S04]  /*2c70*/  @!P3 LDGSTS.E.BYPASS.LTC128B.128 [R0+0xf000], [R10.64] ;  /* 0x0f0000000a00bfae */ /* 0x0003e8000b901d4c */
[----:B------:R1:W-:Y:S04]  /*2c80*/  @!P3 LDGSTS.E.BYPASS.LTC128B.128 [R0+0x11000], [R10.64+0x40] ;  /* 0x110000400a00bfae */ /* 0x0003e8000b901d4c */
[----:B------:R1:W-:Y:S04]  /*2c90*/  @!P3 LDGSTS.E.BYPASS.LTC128B.128 [R0+0x13000], [R10.64+0x80] ;  /* 0x130000800a00bfae */ /* 0x0003e8000b901d4c */
[----:B------:R-:W-:Y:S04]  /*2ca0*/  @P2 STS.128 [R0+0x10000], RZ ;  /* 0x010000ff00002388 */ /* 0x000fe80000000c00 */
[----:B------:R-:W-:Y:S04]  /*2cb0*/  @P2 STS.128 [R0+0x12000], RZ ;  /* 0x012000ff00002388 */ /* 0x000fe80000000c00 */
[----:B------:R-:W-:Y:S04]  /*2cc0*/  @P2 STS.128 [R0+0x14000], RZ ;  /* 0x014000ff00002388 */ /* 0x000fe80000000c00 */
[----:B------:R-:W-:Y:S01]  /*2cd0*/  @!PT LDS RZ, [RZ] ;  /* 0x00000000fffff984 */ /* 0x000fe20000000800 */
[----:B------:R-:W-:Y:S01]  /*2ce0*/  @!PT LDS RZ, [RZ] ;  /* 0x00000000fffff984 */ /* 0x000fe20000000800 */
[----:B------:R-:W-:Y:S01]  /*2cf0*/  @!PT LDS RZ, [RZ] ;  /* 0x00000000fffff984 */ /* 0x000fe20000000800 */
[----:B------:R2:W-:Y:S04]  /*2d00*/  @!P2 LDGSTS.E.BYPASS.LTC128B.128 [R0+0x10000], [R8.64] ;  /* 0x100000000800afae */ /* 0x0005e8000b901d4c */
[----:B------:R2:W-:Y:S04]  /*2d10*/  @!P2 LDGSTS.E.BYPASS.LTC128B.128 [R0+0x12000], [R8.64+0x40] ;  /* 0x120000400800afae */ /* 0x0005e8000b901d4c */
[----:B------:R2:W-:Y:S01]  /*2d20*/  @!P2 LDGSTS.E.BYPASS.LTC128B.128 [R0+0x14000], [R8.64+0x80] ;  /* 0x140000800800afae */ /* 0x0005e2000b901d4c */
[----:B-1----:R-:W-:-:S03]  /*2d30*/  SEL R10, R3, R20, !P0 ;  /* 0x00000014030a7207 */ /* 0x002fc60004000000 */
[----:B------:R-:W0:Y:S01]  /*2d40*/  LDGDEPBAR ;  /* 0x00000000000079af */ /* 0x000e220000000000 */
[----:B------:R-:W-:-:S03]  /*2d50*/  SHF.L.U32 R242, R10, 0x1, RZ ;  /* 0x000000010af27819 */ /* 0x000fc600000006ff */
        /* <DEDUP_REMOVED lines=11> */
[----:B------:R-:W-:Y:S04]  /*2e10*/  @P1 STS [R242], RZ ;  /* 0x000000fff2001388 */ /* 0x000fe80000000800 */
[----:B------:R-:W-:Y:S04]  /*2e20*/  @P1 STS [R242+0x4], RZ ;  /* 0x000004fff2001388 */ /* 0x000fe80000000800 */
        /* <DEDUP_REMOVED lines=10> */
[----:B------:R-:W-:Y:S01]  /*2ed0*/  @!PT LDS RZ, [RZ] ;  /* 0x00000000fffff984 */ /* 0x000fe20000000800 */
[----:B------:R-:W-:Y:S01]  /*2ee0*/  @!PT LDS RZ, [RZ] ;  /* 0x00000000fffff984 */ /* 0x000fe20000000800 */
[----:B------:R-:W-:Y:S01]  /*2ef0*/  @!PT LDS RZ, [RZ] ;  /* 0x00000000fffff984 */ /* 0x000fe20000000800 */
[----:B------:R3:W-:Y:S04]  /*2f00*/  @!P1 LDGSTS.E.BYPASS.LTC128B.128 [R242], [R238.64] ;  /* 0x00000000eef29fae */ /* 0x0007e8000b901d4c */
[----:B------:R3:W-:Y:S04]  /*2f10*/  @!P1 LDGSTS.E.BYPASS.LTC128B.128 [R242+0x1000], [R238.64+0x40] ;  /* 0x01000040eef29fae */ /* 0x0007e8000b901d4c */
[----:B------:R3:W-:Y:S04]  /*2f20*/  @!P1 LDGSTS.E.BYPASS.LTC128B.128 [R242+0x2000], [R238.64+0x80] ;  /* 0x02000080eef29fae */ /* 0x0007e8000b901d4c */
        /* <DEDUP_REMOVED lines=8> */
[----:B------:R4:W-:Y:S01]  /*2fb0*/  @!P3 LDGSTS.E.BYPASS.LTC128B.128 [R0+0x9000], [R6.64] ;  /* 0x090000000600bfae */ /* 0x0009e2000b901d4c */
[----:B--2---:R-:W-:-:S03]  /*2fc0*/  SHF.R.S32.HI R8, RZ, 0x1f, R19 ;  /* 0x0000001fff087819 */ /* 0x004fc60000011413 */
[----:B------:R4:W-:Y:S04]  /*2fd0*/  @!P3 LDGSTS.E.BYPASS.LTC128B.128 [R0+0xb000], [R6.64+0x40] ;  /* 0x0b0000400600bfae */ /* 0x0009e8000b901d4c */
[----:B------:R4:W-:Y:S04]  /*2fe0*/  @!P3 LDGSTS.E.BYPASS.LTC128B.128 [R0+0xd000], [R6.64+0x80] ;  /* 0x0d0000800600bfae */ /* 0x0009e8000b901d4c */
[----:B------:R-:W-:Y:S04]  /*2ff0*/  @P2 STS.128 [R0+0xa000], RZ ;  /* 0x00a000ff00002388 */ /* 0x000fe80000000c00 */
[----:B------:R-:W-:Y:S04]  /*3000*/  @P2 STS.128 [R0+0xc000], RZ ;  /* 0x00c000ff00002388 */ /* 0x000fe80000000c00 */
[----:B------:R1:W-:Y:S04]  /*3010*/  @P2 STS.128 [R0+0xe000], RZ ;  /* 0x00e000ff00002388 */ /* 0x0003e80000000c00 */
[----:B------:R-:W-:Y:S01]  /*3020*/  @!PT LDS RZ, [RZ] ;  /* 0x00000000fffff984 */ /* 0x000fe20000000800 */
[----:B------:R-:W-:Y:S01]  /*3030*/  @!PT LDS RZ, [RZ] ;  /* 0x00000000fffff984 */ /* 0x000fe20000000800 */
[----:B------:R-:W-:Y:S01]  /*3040*/  @!PT LDS RZ, [RZ] ;  /* 0x00000000fffff984 */ /* 0x000fe20000000800 */
[----:B------:R2:W-:Y:S04]  /*3050*/  @!P2 LDGSTS.E.BYPASS.LTC128B.128 [R0+0xa000], [R4.64] ;  /* 0x0a0000000400afae */ /* 0x0005e8000b901d4c */
[----:B------:R2:W-:Y:S04]  /*3060*/  @!P2 LDGSTS.E.BYPASS.LTC128B.128 [R0+0xc000], [R4.64+0x40] ;  /* 0x0c0000400400afae */ /* 0x0005e8000b901d4c */
[----:B------:R2:W-:Y:S01]  /*3070*/  @!P2 LDGSTS.E.BYPASS.LTC128B.128 [R0+0xe000], [R4.64+0x80] ;  /* 0x0e0000800400afae */ /* 0x0005e2000b901d4c */
[----:B----4-:R-:W-:-:S02]  /*3080*/  IMAD.SHL.U32 R6, R19, 0x4, RZ ;  /* 0x0000000413067824 */ /* 0x010fc400078e00ff */
[----:B------:R-:W-:Y:S01]  /*3090*/  IMAD.MOV.U32 R11, RZ, RZ, 0x7f800000 ;  /* 0x7f800000ff0b7424 */ /* 0x000fe200078e00ff */
[C---:B------:R-:W-:Y:S01]  /*30a0*/  IADD3 R3, R19.reuse, 0x28, RZ ;  /* 0x0000002813037810 */ /* 0x040fe20007ffe0ff */
[----:B------:R-:W0:Y:S01]  /*30b0*/  LDGDEPBAR ;  /* 0x00000000000079af */ /* 0x000e220000000000 */
[----:B--2---:R-:W-:Y:S02]  /*30c0*/  IADD3 R4, P3, R6, UR8, RZ ;  /* 0x0000000806047c10 */ /* 0x004fe4000ff7e0ff */
[----:B------:R-:W-:Y:S02]  /*30d0*/  SHF.L.U64.HI R5, R19, 0x2, R8 ;  /* 0x0000000213057819 */ /* 0x000fe40000010208 */
[----:B------:R-:W-:Y:S01]  /*30e0*/  ISETP.GE.AND P1, PT, R3, UR4, PT ;  /* 0x0000000403007c0c */ /* 0x000fe2000bf26270 */
[----:B------:R-:W-:Y:S01]  /*30f0*/  IMAD.MOV.U32 R252, RZ, RZ, 0x7f800000 ;  /* 0x7f800000fffc7424 */ /* 0x000fe200078e00ff */
[----:B------:R-:W-:Y:S01]  /*3100*/  IADD3.X R5, R5, UR7, RZ, P3, !PT ;  /* 0x0000000705057c10 */ /* 0x000fe20009ffe4ff */
[----:B------:R-:W-:Y:S01]  /*3110*/  IMAD.MOV.U32 R251, RZ, RZ, 0x7f800000 ;  /* 0x7f800000fffb7424 */ /* 0x000fe200078e00ff */
[----:B-1----:R-:W-:Y:S01]  /*3120*/  SHF.R.S32.HI R0, RZ, 0x1f, R3 ;  /* 0x0000001fff007819 */ /* 0x002fe20000011403 */
[----:B------:R-:W-:-:S04]  /*3130*/  DEPBAR.LE SB0, 0x1 ;  /* 0x000080400000791a */ /* 0x000fc80000000000 */
[----:B------:R1:W2:Y:S04]  /*3140*/  @!P6 LDG.E R11, [R4.64+0x20] ;  /* 0x0000200c040be981 */ /* 0x0002a8000c1e1900 */
[----:B------:R-:W-:-:S04]  /*3150*/  @!P1 LEA R6, P2, R3, UR8, 0x2 ;  /* 0x0000000803069c11 */ /* 0x000fc8000f8410ff */
[----:B------:R-:W-:Y:S01]  /*3160*/  @!P1 LEA.HI.X R7, R3, UR7, R0, 0x2, P2 ;  /* 0x0000000703079c11 */ /* 0x000fe200090f1400 */
[----:B------:R-:W-:Y:S01]  /*3170*/  IMAD.U32 R0, RZ, RZ, UR26 ;  /* 0x0000001aff007e24 */ /* 0x000fe2000f8e00ff */
[C---:B------:R-:W-:Y:S02]  /*3180*/  IADD3 R3, R19.reuse, 0x1, RZ ;  /* 0x0000000113037810 */ /* 0x040fe40007ffe0ff */
[----:B------:R-:W-:Y:S01]  /*3190*/  ISETP.GE.AND P4, PT, R19, UR4, PT ;  /* 0x0000000413007c0c */ /* 0x000fe2000bf86270 */
[----:B------:R4:W5:Y:S01]  /*31a0*/  @!P1 LDG.E R251, [R6.64] ;  /* 0x0000000c06fb9981 */ /* 0x000962000c1e1900 */
[----:B------:R-:W-:Y:S02]  /*31b0*/  IADD3 R0, R3, UR14, -R0 ;  /* 0x0000000e03007c10 */ /* 0x000fe4000fffe800 */
[----:B------:R-:W-:-:S03]  /*31c0*/  IADD3 R3, R231, 0x1800, RZ ;  /* 0x00001800e7037810 */ /* 0x000fc60007ffe0ff */
[----:B------:R1:W-:Y:S01]  /*31d0*/  STL [R1+0x24], R0 ;  /* 0x0000240001007387 */ /* 0x0003e20000100800 */
[----:B------:R-:W-:Y:S02]  /*31e0*/  SEL R3, R3, R231, !P0 ;  /* 0x000000e703037207 */ /* 0x000fe40004000000 */
[----:B------:R-:W-:-:S03]  /*31f0*/  MOV R250, 0x7f800000 ;  /* 0x7f80000000fa7802 */ /* 0x000fc60000000f00 */
[----:B------:R-:W-:Y:S01]  /*3200*/  IMAD.SHL.U32 R220, R3, 0x2, RZ ;  /* 0x0000000203dc7824 */ /* 0x000fe200078e00ff */
[----:B------:R3:W5:Y:S04]  /*3210*/  @!P4 LDG.E R252, [R4.64] ;  /* 0x0000000c04fcc981 */ /* 0x000768000c1e1900 */
[----:B------:R3:W5:Y:S04]  /*3220*/  @!P5 LDG.E R250, [R4.64+0x80] ;  /* 0x0000800c04fad981 */ /* 0x000768000c1e1900 */
[----:B------:R-:W-:Y:S01]  /*3230*/  BAR.SYNC.DEFER_BLOCKING 0x0 ;  /* 0x0000000000007b1d */ /* 0x000fe20000010000 */
[----:B-1----:R-:W-:-:S04]  /*3240*/  IADD3 R0, R229, 0x1800, RZ ;  /* 0x00001800e5007810 */ /* 0x002fc80007ffe0ff */
[----:B------:R-:W-:-:S04]  /*3250*/  SEL R0, R0, R229, !P0 ;  /* 0x000000e500007207 */ /* 0x000fc80004000000 */
[----:B------:R-:W-:Y:S01]  /*3260*/  SHF.L.U32 R3, R0, 0x1, RZ ;  /* 0x0000000100037819 */ /* 0x000fe200000006ff */
[----:B------:R-:W-:-:S04]  /*3270*/  IMAD.MOV.U32 R0, RZ, RZ, c[0x0][0x22c] ;  /* 0x00008b00ff007624 */ /* 0x000fc800078e00ff */
[----:B------:R-:W-:Y:S01]  /*3280*/  IMAD R0, R0, c[0x0][0x1c0], RZ ;  /* 0x0000700000007a24 */ /* 0x000fe200078e02ff */
[----:B------:R-:W1:Y:S03]  /*3290*/  LDSM.16.M88.4 R172, [R222+0xf000] ;  /* 0x00f00000deac783b */ /* 0x000e660000000200 */
[C---:B----4-:R-:W-:Y:S01]  /*32a0*/  IMAD.SHL.U32 R6, R0.reuse, 0x10, RZ ;  /* 0x0000001000067824 */ /* 0x050fe200078e00ff */
[----:B------:R-:W4:Y:S01]  /*32b0*/  LDSM.16.M88.4 R176, [R222+0xf400] ;  /* 0x00f40000deb0783b */ /* 0x000f220000000200 */
[----:B---3--:R-:W-:-:S03]  /*32c0*/  IMAD.SHL.U32 R4, R0, 0x8, RZ ;  /* 0x0000000800047824 */ /* 0x008fc600078e00ff */
[C---:B------:R-:W-:Y:S01]  /*32d0*/  IADD3 R5, R6.reuse, 0x20, RZ ;  /* 0x0000002006057810 */ /* 0x040fe20007ffe0ff */
[----:B------:R-:W3:Y:S01]  /*32e0*/  LDSM.16.M88.4 R180, [R221+0xf000] ;  /* 0x00f00000ddb4783b */ /* 0x000ee20000000200 */
[----:B------:R-:W-:Y:S02]  /*32f0*/  IADD3 R0, R6, 0x40, RZ ;  /* 0x0000004006007810 */ /* 0x000fe40007ffe0ff */
[----:B------:R-:W-:Y:S01]  /*3300*/  SHF.L.U64.HI R6, R19, 0x2, R8 ;  /* 0x0000000213067819 */ /* 0x000fe20000010208 */
[C---:B------:R-:W-:Y:S01]  /*3310*/  IMAD.IADD R5, R4.reuse, 0x1, R5 ;  /* 0x0000000104057824 */ /* 0x040fe200078e0205 */
[----:B------:R-:W1:Y:S01]  /*3320*/  LDSM.16.M88.4 R184, [R221+0xf400] ;  /* 0x00f40000ddb8783b */ /* 0x000e620000000200 */
[----:B------:R-:W-:-:S03]  /*3330*/  IMAD.IADD R0, R4, 0x1, R0 ;  /* 0x0000000104007824 */ /* 0x000fc600078e0200 */
[----:B------:R-:W1:Y:S04]  /*3340*/  LDSM.16.M88.4 R188, [R222+0x11000] ;  /* 0x01100000debc783b */ /* 0x000e680000000200 */
[----:B------:R-:W1:Y:S04]  /*3350*/  LDSM.16.M88.4 R192, [R222+0x11400] ;  /* 0x01140000dec0783b */ /* 0x000e680000000200 */
[----:B------:R-:W1:Y:S04]  /*3360*/  LDSM.16.M88.4 R196, [R221+0x11000] ;  /* 0x01100000ddc4783b */ /* 0x000e680000000200 */
[----:B------:R-:W1:Y:S04]  /*3370*/  LDSM.16.M88.4 R200, [R221+0x11400] ;  /* 0x01140000ddc8783b */ /* 0x000e680000000200 */
[----:B------:R-:W1:Y:S04]  /*3380*/  LDSM.16.M88.4 R204, [R222+0x13000] ;  /* 0x01300000decc783b */ /* 0x000e680000000200 */
[----:B------:R-:W1:Y:S04]  /*3390*/  LDSM.16.M88.4 R208, [R222+0x13400] ;  /* 0x01340000ded0783b */ /* 0x000e680000000200 */
[----:B------:R-:W1:Y:S04]  /*33a0*/  LDSM.16.M88.4 R212, [R221+0x13000] ;  /* 0x01300000ddd4783b */ /* 0x000e680000000200 */
[----:B------:R-:W1:Y:S01]  /*33b0*/  LDSM.16.M88.4 R216, [R221+0x13400] ;  /* 0x01340000ddd8783b */ /* 0x000e620000000200 */
[----:B------:R-:W-:Y:S01]  /*33c0*/  SHF.L.U32 R223, R231, 0x1, RZ ;  /* 0x00000001e7df7819 */ /* 0x000fe200000006ff */
[----:B------:R-:W-:Y:S01]  /*33d0*/  UIADD3 UR15, UR26, 0x80, UR24 ;  /* 0x000000801a0f7890 */ /* 0x000fe2000fffe018 */
        /* <DEDUP_REMOVED lines=48> */
[----:B------:R-:W-:Y:S01]  /*36e0*/  IADD3 R224, R223, R230, RZ ;  /* 0x000000e6dfe07210 */ /* 0x000fe20007ffe0ff */
[----:B------:R-:W-:Y:S01]  /*36f0*/  UIADD3 UR15, UR15, -UR14, URZ ;  /* 0x8000000e0f0f7290 */ /* 0x000fe2000fffe03f */
[----:B--2---:R-:W-:Y:S04]  /*3700*/  STL [R1], R11 ;  /* 0x0000000b01007387 */ /* 0x004fe80000100800 */
[----:B------:R2:W-:Y:S02]  /*3710*/  STL [R1+0x20], R6 ;  /* 0x0000200601007387 */ /* 0x0005e40000100800 */
[----:B--2---:R-:W-:-:S05]  /*3720*/  IMAD.SHL.U32 R6, R19, 0x4, RZ ;  /* 0x0000000413067824 */ /* 0x004fca00078e00ff */
[----:B------:R2:W-:Y:S02]  /*3730*/  STL [R1+0x1c], R6 ;  /* 0x00001c0601007387 */ /* 0x0005e40000100800 */
[C---:B--2---:R-:W-:Y:S02]  /*3740*/  IMAD.IADD R6, R4.reuse, 0x1, R5 ;  /* 0x0000000104067824 */ /* 0x044fe400078e0205 */
[C---:B------:R-:W-:Y:S02]  /*3750*/  IMAD.IADD R5, R4.reuse, 0x1, R0 ;  /* 0x0000000104057824 */ /* 0x040fe400078e0200 */
[----:B------:R-:W-:-:S03]  /*3760*/  IMAD.IADD R6, R4, 0x1, R6 ;  /* 0x0000000104067824 */ /* 0x000fc600078e0206 */
[C---:B------:R-:W-:Y:S01]  /*3770*/  IADD3 R5, R4.reuse, R5, RZ ;  /* 0x0000000504057210 */ /* 0x040fe20007ffe0ff */
[----:B------:R-:W-:-:S04]  /*3780*/  IMAD.IADD R6, R4, 0x1, R6 ;  /* 0x0000000104067824 */ /* 0x000fc800078e0206 */
[C---:B------:R-:W-:Y:S01]  /*3790*/  IMAD.IADD R5, R4.reuse, 0x1, R5 ;  /* 0x0000000104057824 */ /* 0x040fe200078e0205 */
[----:B------:R2:W-:Y:S03]  /*37a0*/  STL [R1+0x8], R6 ;  /* 0x0000080601007387 */ /* 0x0005e60000100800 */
[C---:B------:R-:W-:Y:S01]  /*37b0*/  IMAD.IADD R0, R4.reuse, 0x1, R5 ;  /* 0x0000000104007824 */ /* 0x040fe200078e0205 */
[----:B------:R1:W-:Y:S01]  /*37c0*/  STL [R1+0x4], R5 ;  /* 0x0000040501007387 */ /* 0x0003e20000100800 */
[----:B--2---:R-:W-:-:S05]  /*37d0*/  IADD3 R6, R4, R6, RZ ;  /* 0x0000000604067210 */ /* 0x004fca0007ffe0ff */
[----:B------:R2:W-:Y:S04]  /*37e0*/  STL [R1+0x10], R6 ;  /* 0x0000100601007387 */ /* 0x0005e80000100800 */
[----:B-1-34-:R2:W-:Y:S02]  /*37f0*/  STL [R1+0xc], R0 ;  /* 0x00000c0001007387 */ /* 0x01a5e40000100800 */
.L_x_71:
[----:B------:R-:W0:Y:S01]  /*3800*/  LDGDEPBAR ;  /* 0x00000000000079af */ /* 0x000e220000000000 */
[----:B--2---:R-:W-:Y:S01]  /*3810*/  IMAD.IADD R0, R230, 0x1, R220 ;  /* 0x00000001e6007824 */ /* 0x004fe200078e02dc */
[----:B------:R-:W-:Y:S01]  /*3820*/  USHF.L.U32 UR6, UR5, 0x6, URZ ;  /* 0x0000000605067899 */ /* 0x000fe2000800063f */
[C---:B-----5:R-:W-:Y:S01]  /*3830*/  FSETP.NEU.FTZ.AND P1, PT, R252.reuse, -INF , PT ;  /* 0xff800000fc00780b */ /* 0x060fe20003f3d000 */
[----:B------:R-:W-:Y:S02]  /*3840*/  USHF.L.U32 UR4, UR18, 0x7, URZ ;  /* 0x0000000712047899 */ /* 0x000fe4000800063f */
[----:B------:R-:W-:Y:S02]  /*3850*/  UISETP.GE.AND UP0, UPT, UR6, UR15, UPT ;  /* 0x0000000f0600728c */ /* 0x000fe4000bf06270 */
[----:B------:R-:W2:Y:S01]  /*3860*/  LDL R244, [R1+0x34] ;  /* 0x0000340001f47983 */ /* 0x000ea20000100800 */
[----:B------:R-:W-:Y:S02]  /*3870*/  UIADD3 UR4, UR4, 0x80, URZ ;  /* 0x0000008004047890 */ /* 0x000fe4000fffe03f */
[----:B------:R-:W-:Y:S01]  /*3880*/  UISETP.GT.AND UP3, UPT, UR5, UR11, UPT ;  /* 0x0000000b0500728c */ /* 0x000fe2000bf64270 */
[----:B------:R-:W3:Y:S01]  /*3890*/  LDL R245, [R1+0x24] ;  /* 0x0000240001f57983 */ /* 0x000ee20000100800 */
[----:B------:R-:W-:Y:S03]  /*38a0*/  UISETP.LT.AND UP0, UPT, UR4, UR14, UP0 ;  /* 0x0000000e0400728c */ /* 0x000fe60008701270 */
[----:B------:R-:W4:Y:S03]  /*38b0*/  LDL R243, [R1] ;  /* 0x0000000001f37983 */ /* 0x000f260000100800 */
[----:B------:R-:W-:Y:S01]  /*38c0*/  PLOP3.LUT P0, PT, PT, PT, UP0, 0x80, 0x0 ;  /* 0x000000000000781c */ /* 0x000fe20003f0f008 */
        /* <DEDUP_REMOVED lines=45> */
[----:B------:R-:W-:Y:S08]  /*3ba0*/  HMMA.16816.F32 R32, R152, R166, R32 ;  /* 0x000000a69820723c */ /* 0x000ff00000001820 */
[-C--:B-1----:R-:W-:Y:S08]  /*3bb0*/  HMMA.16816.F32 R4, R132, R140.reuse, R4 ;  /* 0x0000008c8404723c */ /* 0x082ff00000001804 */
[C---:B------:R-:W-:Y:S08]  /*3bc0*/  HMMA.16816.F32 R8, R144.reuse, R140, R8 ;  /* 0x0000008c9008723c */ /* 0x040ff00000001808 */
[-C--:B------:R-:W-:Y:S08]  /*3bd0*/  HMMA.16816.F32 R12, R144, R142.reuse, R12 ;  /* 0x0000008e900c723c */ /* 0x080ff0000000180c */
[C---:B------:R-:W-:Y:S01]  /*3be0*/  HMMA.16816.F32 R16, R132.reuse, R142, R16 ;  /* 0x0000008e8410723c */ /* 0x040fe20000001810 */
[----:B------:R-:W-:Y:S07]  /*3bf0*/  LDSM.16.M88.4 R140, [R0+0x2000] ;  /* 0x00200000008c783b */ /* 0x000fee0000000200 */
        /* <DEDUP_REMOVED lines=10> */
[----:B---3--:R-:W-:Y:S03]  /*3ca0*/  IMAD.U32 R0, RZ, RZ, UR18 ;  /* 0x00000012ff007e24 */ /* 0x008fe6000f8e00ff */
[----:B------:R-:W-:Y:S01]  /*3cb0*/  FSEL R148, R148, RZ, P1 ;  /* 0x000000ff94947208 */ /* 0x000fe20000800000 */
[----:B------:R-:W-:Y:S03]  /*3cc0*/  @!P0 IMAD R0, R0, 0x80, R244 ;  /* 0x0000008000008824 */ /* 0x000fe600078e02f4 */
[C---:B------:R-:W-:Y:S07]  /*3cd0*/  HMMA.16816.F32 R16, R136.reuse, R150, R16 ;  /* 0x000000968810723c */ /* 0x040fee0000001810 */
[----:B------:R-:W-:Y:S01]  /*3ce0*/  @!P0 IADD3 R150, R0, 0x1, RZ ;  /* 0x0000000100968810 */ /* 0x000fe20007ffe0ff */
[-C--:B------:R-:W-:Y:S08]  /*3cf0*/  HMMA.16816.F32 R20, R136, R160.reuse, R20 ;  /* 0x000000a08814723c */ /* 0x080ff00000001814 */
[C---:B------:R-:W-:Y:S08]  /*3d00*/  HMMA.16816.F32 R24, R156.reuse, R160, R24 ;  /* 0x000000a09c18723c */ /* 0x040ff00000001818 */
[-C--:B------:R-:W-:Y:S08]  /*3d10*/  HMMA.16816.F32 R28, R156, R162.reuse, R28 ;  /* 0x000000a29c1c723c */ /* 0x080ff0000000181c */
[----:B------:R-:W-:Y:S07]  /*3d20*/  HMMA.16816.F32 R32, R136, R162, R32 ;  /* 0x000000a28820723c */ /* 0x000fee0000001820 */
[----:B----4-:R-:W-:Y:S01]  /*3d30*/  FMUL.FTZ R139, R243, 1.4426950216293334961 ;  /* 0x3fb8aa3bf38b7820 */ /* 0x010fe20000410000 */
[-C--:B-1----:R-:W-:Y:S05]  /*3d40*/  HMMA.16816.F32 R4, R140, R144.reuse, R4 ;  /* 0x000000908c04723c */ /* 0x082fea0000001804 */
[----:B------:R-:W-:Y:S01]  /*3d50*/  @!P0 IADD3 R137, R245, UR6, RZ ;  /* 0x00000006f5898c10 */ /* 0x000fe2000fffe0ff */
[----:B------:R-:W-:Y:S02]  /*3d60*/  FMUL.FTZ R138, R250, 1.4426950216293334961 ;  /* 0x3fb8aa3bfa8a7820 */ /* 0x000fe40000410000 */
[C---:B------:R-:W-:Y:S01]  /*3d70*/  HMMA.16816.F32 R8, R132.reuse, R144, R8 ;  /* 0x000000908408723c */ /* 0x040fe20000001808 */
[----:B------:R-:W2:Y:S03]  /*3d80*/  LDL R145, [R1+0x1c] ;  /* 0x00001c0001917983 */ /* 0x000ea60000100800 */
[C---:B------:R-:W-:Y:S02]  /*3d90*/  @!P0 IMNMX R149, R137.reuse, UR14, PT ;  /* 0x0000000e89958c17 */ /* 0x040fe4000b800200 */
[----:B------:R-:W-:Y:S02]  /*3da0*/  @!P0 IADD3 R136, R137, 0x8, RZ ;  /* 0x0000000889888810 */ /* 0x000fe40007ffe0ff */
[-C--:B------:R-:W-:Y:S03]  /*3db0*/  HMMA.16816.F32 R12, R132, R146.reuse, R12 ;  /* 0x00000092840c723c */ /* 0x080fe6000000180c */
[-C--:B------:R-:W-:Y:S02]  /*3dc0*/  @!P0 ISETP.GE.AND P1, PT, R150, R149.reuse, PT ;  /* 0x000000959600820c */ /* 0x080fe40003f26270 */
[----:B------:R-:W-:Y:S02]  /*3dd0*/  @!P0 ISETP.GE.AND P2, PT, R0, R149, PT ;  /* 0x000000950000820c */ /* 0x000fe40003f46270 */
[----:B------:R-:W-:Y:S01]  /*3de0*/  @!P0 IMNMX R144, R136, UR14, PT ;  /* 0x0000000e88908c17 */ /* 0x000fe2000b800200 */
[C---:B------:R-:W-:Y:S01]  /*3df0*/  HMMA.16816.F32 R16, R140.reuse, R146, R16 ;  /* 0x000000928c10723c */ /* 0x040fe20000001810 */
[----:B------:R-:W3:Y:S03]  /*3e00*/  LDL R146, [R1+0x20] ;  /* 0x0000200001927983 */ /* 0x000ee60000100800 */
[----:B------:R-:W-:Y:S02]  /*3e10*/  @!P0 FSEL R5, R5, -INF , !P1 ;  /* 0xff80000005058808 */ /* 0x000fe40004800000 */
[----:B------:R-:W-:Y:S02]  /*3e20*/  FSETP.NEU.FTZ.AND P1, PT, R243, -INF , PT ;  /* 0xff800000f300780b */ /* 0x000fe40003f3d000 */
[----:B------:R-:W-:Y:S01]  /*3e30*/  @!P0 IADD3 R136, R137, 0x20, RZ ;  /* 0x0000002089888810 */ /* 0x000fe20007ffe0ff */
[--C-:B------:R-:W-:Y:S03]  /*3e40*/  FFMA.FTZ R5, R5, c[0x0][0x23c], -R148.reuse ;  /* 0x00008f0005057a23 */ /* 0x100fe60000010894 */
[----:B------:R-:W-:Y:S01]  /*3e50*/  @!P0 IMNMX R136, R136, UR14, PT ;  /* 0x0000000e88888c17 */ /* 0x000fe2000b800200 */
[----:B------:R-:W-:Y:S01]  /*3e60*/  MUFU.EX2 R163, R5 ;  /* 0x0000000500a37308 */ /* 0x000fe20000000800 */
[----:B------:R-:W-:Y:S02]  /*3e70*/  @!P0 FSEL R4, R4, -INF , !P2 ;  /* 0xff80000004048808 */ /* 0x000fe40005000000 */
[----:B------:R-:W-:Y:S02]  /*3e80*/  FSEL R139, R139, RZ, P1 ;  /* 0x000000ff8b8b7208 */ /* 0x000fe40000800000 */
[-C--:B------:R-:W-:Y:S01]  /*3e90*/  @!P0 ISETP.GE.AND P2, PT, R0, R144.reuse, PT ;  /* 0x000000900000820c */ /* 0x080fe20003f46270 */
[----:B------:R-:W-:Y:S01]  /*3ea0*/  FFMA.FTZ R4, R4, c[0x0][0x23c], -R148 ;  /* 0x00008f0004047a23 */ /* 0x000fe20000010894 */
[----:B------:R-:W-:Y:S02]  /*3eb0*/  @!P0 ISETP.GE.AND P1, PT, R150, R144, PT ;  /* 0x000000909600820c */ /* 0x000fe40003f26270 */
[----:B------:R-:W-:Y:S01]  /*3ec0*/  @!P0 FSEL R6, R6, -INF , !P2 ;  /* 0xff80000006068808 */ /* 0x000fe20005000000 */
[----:B------:R-:W-:Y:S01]  /*3ed0*/  MUFU.EX2 R169, R4 ;  /* 0x0000000400a97308 */ /* 0x000fe20000000800 */
[-C--:B------:R-:W-:Y:S02]  /*3ee0*/  @!P0 ISETP.GE.AND P2, PT, R0, R136.reuse, PT ;  /* 0x000000880000820c */ /* 0x080fe40003f46270 */
[----:B------:R-:W-:Y:S01]  /*3ef0*/  @!P0 FSEL R7, R7, -INF , !P1 ;  /* 0xff80000007078808 */ /* 0x000fe20004800000 */
[--C-:B------:R-:W-:Y:S01]  /*3f00*/  FFMA.FTZ R6, R6, c[0x0][0x23c], -R139.reuse ;  /* 0x00008f0006067a23 */ /* 0x100fe2000001088b */
[----:B------:R-:W-:Y:S02]  /*3f10*/  FSETP.NEU.FTZ.AND P1, PT, R250, -INF , PT ;  /* 0xff800000fa00780b */ /* 0x000fe40003f3d000 */
[----:B------:R-:W-:Y:S01]  /*3f20*/  @!P0 FSEL R8, R8, -INF , !P2 ;  /* 0xff80000008088808 */ /* 0x000fe20005000000 */
[--C-:B------:R-:W-:Y:S01]  /*3f30*/  FFMA.FTZ R7, R7, c[0x0][0x23c], -R139.reuse ;  /* 0x00008f0007077a23 */ /* 0x100fe2000001088b */
[----:B------:R-:W-:Y:S01]  /*3f40*/  FSEL R138, R138, RZ, P1 ;  /* 0x000000ff8a8a7208 */ /* 0x000fe20000800000 */
[----:B------:R-:W-:Y:S01]  /*3f50*/  MUFU.EX2 R162, R6 ;  /* 0x0000000600a27308 */ /* 0x000fe20000000800 */
[----:B------:R-:W-:Y:S02]  /*3f60*/  @!P0 IADD3 R137, R137, 0x28, RZ ;  /* 0x0000002889898810 */ /* 0x000fe40007ffe0ff */
[-C--:B------:R-:W-:Y:S01]  /*3f70*/  @!P0 ISETP.GE.AND P1, PT, R150, R136.reuse, PT ;  /* 0x000000889600820c */ /* 0x080fe20003f26270 */
[--C-:B------:R-:W-:Y:S01]  /*3f80*/  FFMA.FTZ R8, R8, c[0x0][0x23c], -R138.reuse ;  /* 0x00008f0008087a23 */ /* 0x100fe2000001088a */
[----:B------:R-:W-:Y:S02]  /*3f90*/  @!P0 IMNMX R137, R137, UR14, PT ;  /* 0x0000000e89898c17 */ /* 0x000fe4000b800200 */
[----:B------:R-:W-:Y:S02]  /*3fa0*/  @!P0 FSEL R9, R9, -INF , !P1 ;  /* 0xff80000009098808 */ /* 0x000fe40004800000 */
[-C--:B------:R-:W-:Y:S01]  /*3fb0*/  @!P0 ISETP.GE.AND P2, PT, R0, R137.reuse, PT ;  /* 0x000000890000820c */ /* 0x080fe20003f46270 */
[----:B------:R1:W-:Y:S01]  /*3fc0*/  MUFU.EX2 R247, R8 ;  /* 0x0000000800f77308 */ /* 0x0003e20000000800 */
[----:B------:R-:W-:Y:S01]  /*3fd0*/  FSETP.NEU.FTZ.AND P1, PT, R251, -INF , PT ;  /* 0xff800000fb00780b */ /* 0x000fe20003f3d000 */
[----:B------:R-:W-:Y:S01]  /*3fe0*/  FFMA.FTZ R9, R9, c[0x0][0x23c], -R138 ;  /* 0x00008f0009097a23 */ /* 0x000fe2000001088a */
[----:B------:R-:W-:Y:S07]  /*3ff0*/  @!P0 FSEL R10, R10, -INF , !P2 ;  /* 0xff8000000a0a8808 */ /* 0x000fee0005000000 */
[----:B------:R4:W4:Y:S10]  /*4000*/  MUFU.EX2 R243, R7 ;  /* 0x0000000700f37308 */ /* 0x0009340000000800 */
[----:B------:R4:W4:Y:S01]  /*4010*/  MUFU.EX2 R246, R9 ;  /* 0x0000000900f67308 */ /* 0x0009220000000800 */
[----:B-1----:R-:W-:Y:S05]  /*4020*/  FMUL.FTZ R8, R251, 1.4426950216293334961 ;  /* 0x3fb8aa3bfb087820 */ /* 0x002fea0000410000 */
[----:B------:R-:W-:Y:S02]  /*4030*/  FSEL R8, R8, RZ, P1 ;  /* 0x000000ff08087208 */ /* 0x000fe40000800000 */
[-C--:B------:R-:W-:Y:S01]  /*4040*/  @!P0 ISETP.GE.AND P1, PT, R150, R137.reuse, PT ;  /* 0x000000899600820c */ /* 0x080fe20003f26270 */
[----:B----4-:R-:W1:Y:S02]  /*4050*/  LDSM.16.M88.4 R4, [R221+0xd400] ;  /* 0x00d40000dd04783b */ /* 0x010e640000000200 */
[--C-:B------:R-:W-:Y:S01]  /*4060*/  FFMA.FTZ R10, R10, c[0x0][0x23c], -R8.reuse ;  /* 0x00008f000a0a7a23 */ /* 0x100fe20000010808 */
[----:B------:R-:W-:Y:S03]  /*4070*/  @!P0 FSEL R11, R11, -INF , !P1 ;  /* 0xff8000000b0b8808 */ /* 0x000fe60004800000 */
[----:B------:R4:W-:Y:S02]  /*4080*/  MUFU.EX2 R248, R10 ;  /* 0x0000000a00f87308 */ /* 0x0009e40000000800 */
[----:B------:R-:W-:Y:S01]  /*4090*/  FFMA.FTZ R11, R11, c[0x0][0x23c], -R8 ;  /* 0x00008f000b0b7a23 */ /* 0x000fe20000010808 */
[----:B------:R-:W-:Y:S04]  /*40a0*/  @!P0 IADD3 R9, R0, 0x8, RZ ;  /* 0x0000000800098810 */ /* 0x000fe80007ffe0ff */
[-C--:B------:R-:W-:Y:S03]  /*40b0*/  @!P0 ISETP.GE.AND P1, PT, R9, R136.reuse, PT ;  /* 0x000000880900820c */ /* 0x080fe60003f26270 */
[----:B------:R-:W1:Y:S01]  /*40c0*/  MUFU.EX2 R249, R11 ;  /* 0x0000000b00f97308 */ /* 0x000e620000000800 */
[----:B------:R-:W-:Y:S05]  /*40d0*/  @!P0 FSEL R12, R12, -INF , !P1 ;  /* 0xff8000000c0c8808 */ /* 0x000fea0004800000 */
[--C-:B------:R-:W-:Y:S04]  /*40e0*/  FFMA.FTZ R12, R12, c[0x0][0x23c], -R138.reuse ;  /* 0x00008f000c0c7a23 */ /* 0x100fe8000001088a */
[----:B------:R-:W-:Y:S01]  /*40f0*/  MUFU.EX2 R171, R12 ;  /* 0x0000000c00ab7308 */ /* 0x000fe20000000800 */
[----:B----4-:R-:W-:Y:S04]  /*4100*/  @!P0 IADD3 R10, R0, 0x9, RZ ;  /* 0x00000009000a8810 */ /* 0x010fe80007ffe0ff */
        /* <DEDUP_REMOVED lines=16> */
[-C--:B------:R-:W-:Y:S02]  /*4210*/  @!P0 ISETP.GE.AND P1, PT, R10, R149.reuse, PT ;  /* 0x000000950a00820c */ /* 0x080fe40003f26270 */
[----:B------:R-:W-:Y:S04]  /*4220*/  HMMA.16816.F32 R32, R140, R6, R32 ;  /* 0x000000068c20723c */ /* 0x000fe80000001820 */
[----:B------:R-:W-:Y:S01]  /*4230*/  @!P0 FSEL R17, R17, -INF , !P1 ;  /* 0xff80000011118808 */ /* 0x000fe20004800000 */
[--C-:B------:R-:W-:Y:S01]  /*4240*/  FFMA.FTZ R16, R16, c[0x0][0x23c], -R148.reuse ;  /* 0x00008f0010107a23 */ /* 0x100fe20000010894 */
[-C--:B------:R-:W-:Y:S01]  /*4250*/  @!P0 ISETP.GE.AND P1, PT, R9, R144.reuse, PT ;  /* 0x000000900900820c */ /* 0x080fe20003f26270 */
[----:B------:R-:W-:Y:S01]  /*4260*/  MUFU.EX2 R244, R15 ;  /* 0x0000000f00f47308 */ /* 0x000fe20000000800 */
[----:B------:R-:W-:Y:S01]  /*4270*/  @!P0 IADD3 R9, R0, 0x10, RZ ;  /* 0x0000001000098810 */ /* 0x000fe20007ffe0ff */
[--C-:B------:R-:W-:Y:S03]  /*4280*/  FFMA.FTZ R17, R17, c[0x0][0x23c], -R148.reuse ;  /* 0x00008f0011117a23 */ /* 0x100fe60000010894 */
        /* <DEDUP_REMOVED lines=10> */
[----:B------:R-:W-:Y:S02]  /*4330*/  @!P0 ISETP.GE.AND P1, PT, R10, R149, PT ;  /* 0x000000950a00820c */ /* 0x000fe40003f26270 */
[----:B------:R-:W-:Y:S01]  /*4340*/  @!P0 IADD3 R0, R0, 0x19, RZ ;  /* 0x0000001900008810 */ /* 0x000fe20007ffe0ff */
[----:B------:R-:W4:Y:S01]  /*4350*/  MUFU.EX2 R159, R17 ;  /* 0x00000011009f7308 */ /* 0x000f220000000800 */
[----:B------:R-:W-:Y:S01]  /*4360*/  @!P0 FSEL R21, R21, -INF , !P1 ;  /* 0xff80000015158808 */ /* 0x000fe20004800000 */
[--C-:B------:R-:W-:Y:S01]  /*4370*/  FFMA.FTZ R20, R20, c[0x0][0x23c], -R148.reuse ;  /* 0x00008f0014147a23 */ /* 0x100fe20000010894 */
[----:B------:R-:W-:Y:S02]  /*4380*/  @!P0 ISETP.GE.AND P1, PT, R9, R144, PT ;  /* 0x000000900900820c */ /* 0x000fe40003f26270 */
[----:B------:R-:W-:Y:S01]  /*4390*/  F2FP.PACK_AB R7, R243, R162 ;  /* 0x000000a2f307723e */ /* 0x000fe200000000ff */
        /* <DEDUP_REMOVED lines=9> */
[----:B------:R-:W-:Y:S01]  /*4430*/  F2FP.PACK_AB R5, R249, R248 ;  /* 0x000000f8f905723e */ /* 0x000fe200000000ff */
[--C-:B------:R-:W-:Y:S01]  /*4440*/  FFMA.FTZ R23, R23, c[0x0][0x23c], -R139.reuse ;  /* 0x00008f0017177a23 */ /* 0x100fe2000001088b */
[----:B------:R-:W-:Y:S01]  /*4450*/  @!P0 FSEL R24, R24, -INF , !P1 ;  /* 0xff80000018188808 */ /* 0x000fe20004800000 */
[----:B------:R-:W4:Y:S01]  /*4460*/  MUFU.EX2 R164, R19 ;  /* 0x0000001300a47308 */ /* 0x000f220000000800 */
[-C--:B------:R-:W-:Y:S03]  /*4470*/  @!P0 ISETP.GE.AND P1, PT, R10, R136.reuse, PT ;  /* 0x000000880a00820c */ /* 0x080fe60003f26270 */
[--C-:B------:R-:W-:Y:S01]  /*4480*/  FFMA.FTZ R24, R24, c[0x0][0x23c], -R138.reuse ;  /* 0x00008f0018187a23 */ /* 0x100fe2000001088a */
[----:B------:R-:W-:Y:S02]  /*4490*/  @!P0 FSEL R25, R25, -INF , !P1 ;  /* 0xff80000019198808 */ /* 0x000fe40004800000 */
[-C--:B------:R-:W-:Y:S03]  /*44a0*/  @!P0 ISETP.GE.AND P1, PT, R9, R137.reuse, PT ;  /* 0x000000890900820c */ /* 0x080fe60003f26270 */
[----:B------:R-:W-:Y:S01]  /*44b0*/  MUFU.EX2 R156, R20 ;  /* 0x00000014009c7308 */ /* 0x000fe20000000800 */
[----:B------:R-:W-:Y:S01]  /*44c0*/  @!P0 FSEL R26, R26, -INF , !P1 ;  /* 0xff8000001a1a8808 */ /* 0x000fe20004800000 */
[----:B------:R-:W-:Y:S01]  /*44d0*/  FFMA.FTZ R25, R25, c[0x0][0x23c], -R138 ;  /* 0x00008f0019197a23 */ /* 0x000fe2000001088a */
[----:B------:R-:W-:Y:S02]  /*44e0*/  @!P0 ISETP.GE.AND P1, PT, R10, R137, PT ;  /* 0x000000890a00820c */ /* 0x000fe40003f26270 */
        /* <DEDUP_REMOVED lines=11> */
[----:B------:R-:W-:Y:S03]  /*45a0*/  @!P0 ISETP.GE.AND P1, PT, R4, R137, PT ;  /* 0x000000890400820c */ /* 0x000fe60003f26270 */
[----:B------:R-:W-:Y:S01]  /*45b0*/  FFMA.FTZ R138, R29, c[0x0][0x23c], -R138 ;  /* 0x00008f001d8a7a23 */ /* 0x000fe2000001088a */
[----:B------:R-:W-:Y:S02]  /*45c0*/  @!P0 FSEL R30, R30, -INF , !P1 ;  /* 0xff8000001e1e8808 */ /* 0x000fe40004800000 */
[-C--:B------:R-:W-:Y:S03]  /*45d0*/  @!P0 ISETP.GE.AND P1, PT, R4, R149.reuse, PT ;  /* 0x000000950400820c */ /* 0x080fe60003f26270 */
[----:B------:R-:W1:Y:S01]  /*45e0*/  MUFU.EX2 R157, R23 ;  /* 0x00000017009d7308 */ /* 0x000e620000000800 */
[----:B------:R-:W-:Y:S01]  /*45f0*/  @!P0 FSEL R32, R32, -INF , !P1 ;  /* 0xff80000020208808 */ /* 0x000fe20004800000 */
[----:B------:R-:W-:Y:S01]  /*4600*/  FFMA.FTZ R30, R30, c[0x0][0x23c], -R8 ;  /* 0x00008f001e1e7a23 */ /* 0x000fe20000010808 */
[----:B------:R-:W-:Y:S03]  /*4610*/  @!P0 ISETP.GE.AND P1, PT, R0, R149, PT ;  /* 0x000000950000820c */ /* 0x000fe60003f26270 */
[--C-:B------:R-:W-:Y:S01]  /*4620*/  FFMA.FTZ R32, R32, c[0x0][0x23c], -R148.reuse ;  /* 0x00008f0020207a23 */ /* 0x100fe20000010894 */
[----:B------:R-:W-:Y:S02]  /*4630*/  @!P0 FSEL R33, R33, -INF , !P1 ;  /* 0xff80000021218808 */ /* 0x000fe40004800000 */
[-C--:B------:R-:W-:Y:S01]  /*4640*/  @!P0 ISETP.GE.AND P1, PT, R4, R144.reuse, PT ;  /* 0x000000900400820c */ /* 0x080fe20003f26270 */
[----:B------:R-:W-:Y:S01]  /*4650*/  MUFU.EX2 R147, R32 ;  /* 0x0000002000937308 */ /* 0x000fe20000000800 */
[----:B----4-:R-:W-:Y:S01]  /*4660*/  F2FP.PACK_AB R4, R159, R161 ;  /* 0x000000a19f04723e */ /* 0x010fe200000000ff */
[----:B------:R-:W-:Y:S01]  /*4670*/  FFMA.FTZ R148, R33, c[0x0][0x23c], -R148 ;  /* 0x00008f0021947a23 */ /* 0x000fe20000010894 */
[----:B------:R-:W-:Y:S02]  /*4680*/  @!P0 FSEL R34, R34, -INF , !P1 ;  /* 0xff80000022228808 */ /* 0x000fe40004800000 */
[----:B------:R-:W-:Y:S03]  /*4690*/  @!P0 ISETP.GE.AND P1, PT, R0, R144, PT ;  /* 0x000000900000820c */ /* 0x000fe60003f26270 */
[--C-:B------:R-:W-:Y:S01]  /*46a0*/  FFMA.FTZ R34, R34, c[0x0][0x23c], -R139.reuse ;  /* 0x00008f0022227a23 */ /* 0x100fe2000001088b */
[----:B------:R-:W-:Y:S01]  /*46b0*/  @!P0 FSEL R35, R35, -INF , !P1 ;  /* 0xff80000023238808 */ /* 0x000fe20004800000 */
[----:B------:R-:W4:Y:S01]  /*46c0*/  MUFU.EX2 R148, R148 ;  /* 0x0000009400947308 */ /* 0x000f220000000800 */
[----:B------:R-:W-:Y:S02]  /*46d0*/  @!P0 ISETP.GE.AND P1, PT, R0, R137, PT ;  /* 0x000000890000820c */ /* 0x000fe40003f26270 */
[----:B------:R-:W-:Y:S01]  /*46e0*/  F2FP.PACK_AB R0, R163, R169 ;  /* 0x000000a9a300723e */ /* 0x000fe200000000ff */
[----:B------:R-:W-:Y:S01]  /*46f0*/  FFMA.FTZ R139, R35, c[0x0][0x23c], -R139 ;  /* 0x00008f00238b7a23 */ /* 0x000fe2000001088b */
[----:B------:R-:W-:Y:S03]  /*4700*/  @!P0 FSEL R31, R31, -INF , !P1 ;  /* 0xff8000001f1f8808 */ /* 0x000fe60004800000 */
[----:B------:R1:W-:Y:S02]  /*4710*/  STS [R235+0x13000], R0 ;  /* 0x01300000eb007388 */ /* 0x0003e40000000800 */
[----:B------:R-:W-:Y:S01]  /*4720*/  MUFU.EX2 R150, R34 ;  /* 0x0000002200967308 */ /* 0x000fe20000000800 */
[----:B------:R-:W-:Y:S01]  /*4730*/  FFMA.FTZ R8, R31, c[0x0][0x23c], -R8 ;  /* 0x00008f001f087a23 */ /* 0x000fe20000010808 */
[----:B------:R4:W-:Y:S08]  /*4740*/  STS [R233+0x13000], R4 ;  /* 0x01300004e9007388 */ /* 0x0009f00000000800 */
[----:B------:R-:W-:Y:S10]  /*4750*/  MUFU.EX2 R149, R139 ;  /* 0x0000008b00957308 */ /* 0x000ff40000000800 */
[----:B------:R-:W-:Y:S01]  /*4760*/  MUFU.EX2 R167, R24 ;  /* 0x0000001800a77308 */ /* 0x000fe20000000800 */
[----:B-1----:R-:W-:Y:S02]  /*4770*/  F2FP.PACK_AB R0, R164, R165 ;  /* 0x000000a5a400723e */ /* 0x002fe400000000ff */
[----:B--2---:R-:W-:Y:S02]  /*4780*/  IADD3 R144, P0, R145, UR10, RZ ;  /* 0x0000000a91907c10 */ /* 0x004fe4000ff1e0ff */
[----:B----4-:R-:W-:Y:S01]  /*4790*/  F2FP.PACK_AB R4, R157, R158 ;  /* 0x0000009e9d04723e */ /* 0x010fe200000000ff */
[----:B------:R1:W-:Y:S04]  /*47a0*/  STS [R233+0x13400], R0 ;  /* 0x01340000e9007388 */ /* 0x0003e80000000800 */
[----:B------:R-:W2:Y:S01]  /*47b0*/  MUFU.EX2 R160, R25 ;  /* 0x0000001900a07308 */ /* 0x000ea20000000800 */
[----:B------:R4:W-:Y:S04]  /*47c0*/  STS [R235+0x14000], R6 ;  /* 0x01400006eb007388 */ /* 0x0009e80000000800 */
[----:B------:R2:W-:Y:S04]  /*47d0*/  STS [R235+0x14400], R5 ;  /* 0x01440005eb007388 */ /* 0x0005e80000000800 */
[----:B------:R2:W-:Y:S01]  /*47e0*/  STS [R233+0x14000], R7 ;  /* 0x01400007e9007388 */ /* 0x0005e20000000800 */
[----:B------:R-:W-:Y:S01]  /*47f0*/  MUFU.EX2 R168, R26 ;  /* 0x0000001a00a87308 */ /* 0x000fe20000000800 */
[----:B---3--:R-:W-:Y:S02]  /*4800*/  IADD3.X R145, R146, UR9, RZ, P0, !PT ;  /* 0x0000000992917c10 */ /* 0x008fe400087fe4ff */
[----:B------:R-:W-:Y:S03]  /*4810*/  PLOP3.LUT P0, PT, PT, PT, UP3, 0x80, 0x0 ;  /* 0x000000000000781c */ /* 0x000fe60003f0f038 */
[----:B------:R-:W3:Y:S04]  /*4820*/  LDG.E R142, [R144.64] ;  /* 0x0000000c908e7981 */ /* 0x000ee8000c1e1900 */
[----:B------:R-:W2:Y:S01]  /*4830*/  MUFU.EX2 R166, R27 ;  /* 0x0000001b00a67308 */ /* 0x000ea20000000800 */
[----:B------:R-:W3:Y:S01]  /*4840*/  LDG.E R141, [R144.64+0x20] ;  /* 0x0000200c908d7981 */ /* 0x000ee2000c1e1900 */
[----:B-1----:R-:W-:Y:S03]  /*4850*/  F2FP.PACK_AB R0, R148, R147 ;  /* 0x000000939400723e */ /* 0x002fe600000000ff */
[----:B------:R1:W3:Y:S01]  /*4860*/  LDG.E R140, [R144.64+0x80] ;  /* 0x0000800c908c7981 */ /* 0x0002e2000c1e1900 */
[----:B----4-:R-:W-:Y:S02]  /*4870*/  F2FP.PACK_AB R6, R244, R245 ;  /* 0x000000f5f406723e */ /* 0x010fe400000000ff */
[----:B--2---:R-:W-:Y:S03]  /*4880*/  F2FP.PACK_AB R5, R154, R156 ;  /* 0x0000009c9a05723e */ /* 0x004fe600000000ff */
[----:B------:R2:W-:Y:S01]  /*4890*/  STS [R233+0x14400], R6 ;  /* 0x01440006e9007388 */ /* 0x0005e20000000800 */
[----:B------:R-:W-:Y:S01]  /*48a0*/  MUFU.EX2 R153, R28 ;  /* 0x0000001c00997308 */ /* 0x000fe20000000800 */
[----:B------:R-:W-:Y:S02]  /*48b0*/  F2FP.PACK_AB R7, R160, R167 ;  /* 0x000000a7a007723e */ /* 0x000fe400000000ff */
[----:B------:R4:W-:Y:S04]  /*48c0*/  STS [R234+0x13000], R5 ;  /* 0x01300005ea007388 */ /* 0x0009e80000000800 */
[----:B------:R1:W-:Y:S03]  /*48d0*/  STS [R234+0x13400], R4 ;  /* 0x01340004ea007388 */ /* 0x0003e60000000800 */
[----:B------:R-:W1:Y:S01]  /*48e0*/  MUFU.EX2 R152, R138 ;  /* 0x0000008a00987308 */ /* 0x000e620000000800 */
[----:B------:R1:W-:Y:S09]  /*48f0*/  STS [R232+0x13000], R0 ;  /* 0x01300000e8007388 */ /* 0x0003f20000000800 */
[----:B------:R-:W-:Y:S01]  /*4900*/  MUFU.EX2 R155, R30 ;  /* 0x0000001e009b7308 */ /* 0x000fe20000000800 */
[----:B--2---:R-:W-:Y:S02]  /*4910*/  F2FP.PACK_AB R6, R166, R168 ;  /* 0x000000a8a606723e */ /* 0x004fe400000000ff */
[----:B----4-:R-:W-:Y:S07]  /*4920*/  F2FP.PACK_AB R5, R149, R150 ;  /* 0x000000969505723e */ /* 0x010fee00000000ff */
[----:B------:R-:W2:Y:S01]  /*4930*/  MUFU.EX2 R151, R8 ;  /* 0x0000000800977308 */ /* 0x000ea20000000800 */
[----:B------:R-:W-:Y:S01]  /*4940*/  STS [R232+0x13400], R5 ;  /* 0x01340005e8007388 */ /* 0x000fe20000000800 */
[----:B-1----:R-:W-:Y:S03]  /*4950*/  F2FP.PACK_AB R4, R152, R153 ;  /* 0x000000999804723e */ /* 0x002fe600000000ff */
[----:B------:R-:W-:Y:S04]  /*4960*/  STS [R234+0x14000], R7 ;  /* 0x01400007ea007388 */ /* 0x000fe80000000800 */
[----:B------:R-:W-:Y:S04]  /*4970*/  STS [R234+0x14400], R6 ;  /* 0x01440006ea007388 */ /* 0x000fe80000000800 */
[----:B------:R-:W-:Y:S01]  /*4980*/  STS [R232+0x14000], R4 ;  /* 0x01400004e8007388 */ /* 0x000fe20000000800 */
[----:B--2---:R-:W-:Y:S05]  /*4990*/  F2FP.PACK_AB R0, R151, R155 ;  /* 0x0000009b9700723e */ /* 0x004fea00000000ff */
[----:B------:R1:W-:Y:S04]  /*49a0*/  STS [R232+0x14400], R0 ;  /* 0x01440000e8007388 */ /* 0x0003e80000000800 */
[----:B------:R-:W2:Y:S08]  /*49b0*/  LDSM.16.M88.4 R32, [R223+0x6000] ;  /* 0x00600000df20783b */ /* 0x000eb00000000200 */
[----:B------:R-:W4:Y:S08]  /*49c0*/  LDSM.16.M88.4 R28, [R223+0x6800] ;  /* 0x00680000df1c783b */ /* 0x000f300000000200 */
[----:B------:R-:W4:Y:S08]  /*49d0*/  LDSM.16.M88.4 R132, [R224+0x6000] ;  /* 0x00600000e084783b */ /* 0x000f300000000200 */
[----:B-1----:R1:W3:Y:S04]  /*49e0*/  LDG.E R0, [R144.64+0xa0] ;  /* 0x0000a00c90007981 */ /* 0x0022e8000c1e1900 */
[----:B------:R-:W1:Y:S01]  /*49f0*/  LDSM.16.M88.4 R136, [R224+0x6800] ;  /* 0x00680000e088783b */ /* 0x000e620000000200 */
[-C--:B--2---:R-:W-:Y:S08]  /*4a00*/  HMMA.16816.F32 R4, R32, R172.reuse, RZ ;  /* 0x000000ac2004723c */ /* 0x084ff000000018ff */
        /* <DEDUP_REMOVED lines=16> */
[----:B------:R-:W2:Y:S07]  /*4b10*/  LDSM.16.M88.4 R132, [R223+0x7800] ;  /* 0x00780000df84783b */ /* 0x000eae0000000200 */
[-C--:B-1----:R-:W-:Y:S08]  /*4b20*/  HMMA.16816.F32 R4, R136, R188.reuse, R4 ;  /* 0x000000bc8804723c */ /* 0x082ff00000001804 */
[C---:B--2---:R-:W-:Y:S08]  /*4b30*/  HMMA.16816.F32 R8, R132.reuse, R188, R8 ;  /* 0x000000bc8408723c */ /* 0x044ff00000001808 */
        /* <DEDUP_REMOVED lines=31> */
[C---:B---3--:R-:W-:Y:S01]  /*4d30*/  FADD.FTZ R5, -R142.reuse, R5 ;  /* 0x000000058e057221 */ /* 0x048fe20000010100 */
[C---:B------:R-:W-:Y:S04]  /*4d40*/  HMMA.16816.F32 R16, R132.reuse, R214, R16 ;  /* 0x000000d68410723c */ /* 0x040fe80000001810 */
[C---:B------:R-:W-:Y:S02]  /*4d50*/  FADD.FTZ R6, -R141.reuse, R6 ;  /* 0x000000068d067221 */ /* 0x040fe40000010100 */
[----:B------:R-:W-:Y:S02]  /*4d60*/  FADD.FTZ R7, -R141, R7 ;  /* 0x000000078d077221 */ /* 0x000fe40000010100 */
[----:B------:R-:W-:Y:S01]  /*4d70*/  FADD.FTZ R4, -R142, R4 ;  /* 0x000000048e047221 */ /* 0x000fe20000010100 */
[-C--:B------:R-:W-:Y:S03]  /*4d80*/  HMMA.16816.F32 R20, R132, R216.reuse, R20 ;  /* 0x000000d88414723c */ /* 0x080fe60000001814 */
[----:B------:R-:W-:Y:S02]  /*4d90*/  FMUL.FTZ R144, R163, R5 ;  /* 0x00000005a3907220 */ /* 0x000fe40000410000 */
        /* <DEDUP_REMOVED lines=62> */
[----:B------:R-:W-:Y:S02]  /*5180*/  IMAD.MOV.U32 R148, RZ, RZ, R241 ;  /* 0x000000ffff947224 */ /* 0x000fe400078e00f1 */
[----:B------:R-:W-:Y:S01]  /*5190*/  IMAD.MOV.U32 R149, RZ, RZ, R240 ;  /* 0x000000ffff957224 */ /* 0x000fe200078e00f0 */
        /* <DEDUP_REMOVED lines=19> */
.L_x_69:
[----:B------:R-:W-:Y:S01]  /*52d0*/  F2FP.PACK_AB R16, R144, R145 ;  /* 0x000000919010723e */ /* 0x000fe200000000ff */
[----:B------:R-:W-:Y:S01]  /*52e0*/  IMAD.SHL.U32 R144, R229, 0x2, RZ ;  /* 0x00000002e5907824 */ /* 0x000fe200078e00ff */
[----:B------:R-:W-:Y:S01]  /*52f0*/  F2FP.PACK_AB R15, R32, R146 ;  /* 0x00000092200f723e */ /* 0x000fe200000000ff */
        /* <DEDUP_REMOVED lines=31> */
[----:B------:R-:W-:Y:S06]  /*54f0*/  BAR.SYNC.DEFER_BLOCKING 0x0 ;  /* 0x0000000000007b1d */ /* 0x000fec0000010000 */
[----:B------:R-:W-:Y:S04]  /*5500*/  LDSM.16.MT88.4 R4, [R2+0x13000] ;  /* 0x013000000204783b */ /* 0x000fe80000004200 */
[----:B------:R-:W3:Y:S04]  /*5510*/  LDSM.16.MT88.4 R8, [R144+0x6000] ;  /* 0x006000009008783b */ /* 0x000ee80000004200 */
[----:B------:R-:W4:Y:S04]  /*5520*/  LDSM.16.MT88.4 R12, [R2+0x15000] ;  /* 0x01500000020c783b */ /* 0x000f280000004200 */
[----:B------:R-:W1:Y:S04]  /*5530*/  LDSM.16.MT88.4 R16, [R144+0x7000] ;  /* 0x007000009010783b */ /* 0x000e680000004200 */
[----:B------:R-:W1:Y:S04]  /*5540*/  LDSM.16.MT88.4 R20, [R144+0x8000] ;  /* 0x008000009014783b */ /* 0x000e680000004200 */
[----:B------:R-:W-:Y:S04]  /*5550*/  LDSM.16.MT88.4 R24, [R2+0x13800] ;  /* 0x013800000218783b */ /* 0x000fe80000004200 */
[----:B------:R-:W1:Y:S04]  /*5560*/  LDSM.16.MT88.4 R28, [R144+0x6400] ;  /* 0x00640000901c783b */ /* 0x000e680000004200 */
[----:B------:R-:W1:Y:S04]  /*5570*/  LDSM.16.MT88.4 R32, [R2+0x15800] ;  /* 0x015800000220783b */ /* 0x000e680000004200 */
[----:B------:R-:W1:Y:S04]  /*5580*/  LDSM.16.MT88.4 R132, [R144+0x7400] ;  /* 0x007400009084783b */ /* 0x000e680000004200 */
[----:B------:R-:W-:Y:S01]  /*5590*/  LDSM.16.MT88.4 R136, [R2+0x16800] ;  /* 0x016800000288783b */ /* 0x000fe20000004200 */
[-C--:B---3--:R-:W-:Y:S08]  /*55a0*/  HMMA.16816.F32 R36, R4, R8.reuse, R36 ;  /* 0x000000080424723c */ /* 0x088ff00000001824 */
[C---:B----4-:R-:W-:Y:S08]  /*55b0*/  HMMA.16816.F32 R40, R12.reuse, R8, R40 ;  /* 0x000000080c28723c */ /* 0x050ff00000001828 */
[-C--:B------:R-:W-:Y:S08]  /*55c0*/  HMMA.16816.F32 R44, R12, R10.reuse, R44 ;  /* 0x0000000a0c2c723c */ /* 0x080ff0000000182c */
[C---:B------:R-:W-:Y:S01]  /*55d0*/  HMMA.16816.F32 R48, R4.reuse, R10, R48 ;  /* 0x0000000a0430723c */ /* 0x040fe20000001830 */
[----:B------:R-:W3:Y:S07]  /*55e0*/  LDSM.16.MT88.4 R8, [R144+0x8400] ;  /* 0x008400009008783b */ /* 0x000eee0000004200 */
[-C--:B-1----:R-:W-:Y:S08]  /*55f0*/  HMMA.16816.F32 R52, R4, R16.reuse, R52 ;  /* 0x000000100434723c */ /* 0x082ff00000001834 */
        /* <DEDUP_REMOVED lines=9> */
[----:B------:R-:W1:Y:S04]  /*5690*/  LDSM.16.MT88.4 R4, [R2+0x14000] ;  /* 0x014000000204783b */ /* 0x000e680000004200 */
[----:B------:R-:W4:Y:S03]  /*56a0*/  LDSM.16.MT88.4 R20, [R144+0x7800] ;  /* 0x007800009014783b */ /* 0x000f260000004200 */
[-C--:B------:R-:W-:Y:S08]  /*56b0*/  HMMA.16816.F32 R36, R24, R28.reuse, R36 ;  /* 0x0000001c1824723c */ /* 0x080ff00000001824 */
        /* <DEDUP_REMOVED lines=9> */
[-C--:B---3--:R-:W-:Y:S08]  /*5750*/  HMMA.16816.F32 R68, R24, R8.reuse, R68 ;  /* 0x000000081844723c */ /* 0x088ff00000001844 */
[C---:B------:R-:W-:Y:S08]  /*5760*/  HMMA.16816.F32 R72, R32.reuse, R8, R72 ;  /* 0x000000082048723c */ /* 0x040ff00000001848 */
[-C--:B------:R-:W-:Y:S01]  /*5770*/  HMMA.16816.F32 R76, R32, R10.reuse, R76 ;  /* 0x0000000a204c723c */ /* 0x080fe2000000184c */
[----:B------:R-:W3:Y:S07]  /*5780*/  LDSM.16.MT88.4 R32, [R2+0x14800] ;  /* 0x014800000220783b */ /* 0x000eee0000004200 */
        /* <DEDUP_REMOVED lines=16> */
[-C--:B---3--:R-:W-:Y:S08]  /*5890*/  HMMA.16816.F32 R36, R32, R132.reuse, R36 ;  /* 0x000000842024723c */ /* 0x088ff00000001824 */
[C---:B------:R-:W-:Y:S08]  /*58a0*/  HMMA.16816.F32 R40, R136.reuse, R132, R40 ;  /* 0x000000848828723c */ /* 0x040ff00000001828 */
[-C--:B------:R-:W-:Y:S08]  /*58b0*/  HMMA.16816.F32 R44, R136, R134.reuse, R44 ;  /* 0x00000086882c723c */ /* 0x080ff0000000182c */
[C---:B------:R-:W-:Y:S08]  /*58c0*/  HMMA.16816.F32 R48, R32.reuse, R134, R48 ;  /* 0x000000862030723c */ /* 0x040ff00000001830 */
[-C--:B--2---:R-:W-:Y:S08]  /*58d0*/  HMMA.16816.F32 R52, R32, R8.reuse, R52 ;  /* 0x000000082034723c */ /* 0x084ff00000001834 */
        /* <DEDUP_REMOVED lines=8> */
[----:B------:R-:W-:Y:S02]  /*5960*/  IMAD.MOV.U32 R4, RZ, RZ, c[0x0][0x370] ;  /* 0x0000dc00ff047624 */ /* 0x000fe400078e00ff */
[----:B-----5:R-:W-:Y:S03]  /*5970*/  IMAD.SHL.U32 R0, R150, 0x2, RZ ;  /* 0x0000000296007824 */ /* 0x020fe600078e00ff */
[----:B------:R-:W-:Y:S04]  /*5980*/  LEA R4, -R4, RZ, 0x6 ;  /* 0x000000ff04047211 */ /* 0x000fe800078e31ff */
[C---:B------:R-:W-:Y:S04]  /*5990*/  LEA R5, P1, R4.reuse, R236, 0x1 ;  /* 0x000000ec04057211 */ /* 0x040fe800078208ff */
[----:B------:R-:W-:Y:S02]  /*59a0*/  LEA.HI.X.SX32 R4, R4, R237, 0x1, P1 ;  /* 0x000000ed04047211 */ /* 0x000fe400008f0eff */
[----:B------:R-:W-:Y:S03]  /*59b0*/  MOV R236, R5 ;  /* 0x0000000500ec7202 */ /* 0x000fe60000000f00 */
[----:B------:R-:W-:Y:S05]  /*59c0*/  IMAD.MOV.U32 R237, RZ, RZ, R4 ;  /* 0x000000ffffed7224 */ /* 0x000fea00078e0004 */
[----:B------:R-:W-:Y:S01]  /*59d0*/  @!PT LDS RZ, [RZ] ;  /* 0x00000000fffff984 */ /* 0x000fe20000000800 */
[----:B------:R-:W-:Y:S01]  /*59e0*/  @!PT LDS RZ, [RZ] ;  /* 0x00000000fffff984 */ /* 0x000fe20000000800 */
[----:B------:R-:W-:Y:S01]  /*59f0*/  @!PT LDS RZ, [RZ] ;  /* 0x00000000fffff984 */ /* 0x000fe20000000800 */
[----:B------:R1:W-:Y:S04]  /*5a00*/  LDGSTS.E.BYPASS.LTC128B.128 [R0+0x6000], [R236.64] ;  /* 0x06000000ec007fae */ /* 0x0003e8000b901d4c */
[----:B------:R1:W-:Y:S04]  /*5a10*/  LDGSTS.E.BYPASS.LTC128B.128 [R0+0x7000], [R236.64+0x40] ;  /* 0x07000040ec007fae */ /* 0x0003e8000b901d4c */
[----:B------:R1:W-:Y:S04]  /*5a20*/  LDGSTS.E.BYPASS.LTC128B.128 [R0+0x8000], [R236.64+0x80] ;  /* 0x08000080ec007fae */ /* 0x0003e8000b901d4c */
[----:B------:R-:W0:Y:S02]  /*5a30*/  LDGDEPBAR ;  /* 0x00000000000079af */ /* 0x000e240000000000 */
.L_x_70:
[----:B------:R-:W-:Y:S01]  /*5a40*/  LDSM.16.M88.4 R24, [R225] ;  /* 0x00000000e118783b */ /* 0x000fe20000000200 */
[----:B------:R-:W-:Y:S01]  /*5a50*/  IMAD.MOV.U32 R151, RZ, RZ, c[0x0][0x22c] ;  /* 0x00008b00ff977624 */ /* 0x000fe200078e00ff */
[----:B------:R-:W-:Y:S01]  /*5a60*/  ULOP3.LUT UR4, UR5, 0x1, URZ, 0xc0, !UPT ;  /* 0x0000000105047892 */ /* 0x000fe2000f8ec03f */
[----:B------:R-:W-:Y:S01]  /*5a70*/  IMAD.MOV.U32 R155, RZ, RZ, c[0x0][0x22c] ;  /* 0x00008b00ff9b7624 */ /* 0x000fe200078e00ff */
[----:B------:R-:W2:Y:S01]  /*5a80*/  LDSM.16.MT88.4 R8, [R144+0x9000] ;  /* 0x009000009008783b */ /* 0x000ea20000004200 */
[----:B------:R-:W-:Y:S01]  /*5a90*/  IMAD R151, R151, c[0x0][0x1c0], RZ ;  /* 0x0000700097977a24 */ /* 0x000fe200078e02ff */
[----:B------:R-:W-:Y:S01]  /*5aa0*/  UISETP.NE.U32.AND UP0, UPT, UR4, 0x1, UPT ;  /* 0x000000010400788c */ /* 0x000fe2000bf05070 */
[----:B------:R-:W-:Y:S01]  /*5ab0*/  IMAD R155, R155, c[0x0][0x1c0], RZ ;  /* 0x000070009b9b7a24 */ /* 0x000fe200078e02ff */
[----:B------:R-:W3:Y:S01]  /*5ac0*/  LDSM.16.MT88.4 R16, [R144+0xb000] ;  /* 0x00b000009010783b */ /* 0x000ee20000004200 */
[----:B------:R-:W-:Y:S01]  /*5ad0*/  IMAD.U32 R151, R151, -0x40, RZ ;  /* 0xffffffc097977824 */ /* 0x000fe200078e00ff */
[----:B------:R-:W-:Y:S01]  /*5ae0*/  UISETP.GT.AND UP2, UPT, UR5, UR11, UPT ;  /* 0x0000000b0500728c */ /* 0x000fe2000bf44270 */
[----:B------:R-:W-:Y:S01]  /*5af0*/  IMAD.SHL.U32 R155, R155, 0x10, RZ ;  /* 0x000000109b9b7824 */ /* 0x000fe200078e00ff */
[----:B------:R-:W3:Y:S01]  /*5b00*/  LDSM.16.MT88.4 R28, [R144+0xd000] ;  /* 0x00d00000901c783b */ /* 0x000ee20000004200 */
[----:B------:R-:W-:Y:S01]  /*5b10*/  IMAD.MOV.U32 R154, RZ, RZ, c[0x0][0x22c] ;  /* 0x00008b00ff9a7624 */ /* 0x000fe200078e00ff */
[C---:B------:R-:W-:Y:S01]  /*5b20*/  LEA R241, P1, R151.reuse, R148, 0x2 ;  /* 0x0000009497f17211 */ /* 0x040fe200078210ff */
[----:B------:R-:W-:Y:S01]  /*5b30*/  UIADD3 UR4, UR5, -0x1, URZ ;  /* 0xffffffff05047890 */ /* 0x000fe2000fffe03f */
[----:B------:R-:W4:Y:S01]  /*5b40*/  LDL R153, [R1+0x2c] ;  /* 0x00002c0001997983 */ /* 0x000f220000100800 */
[----:B------:R-:W-:Y:S01]  /*5b50*/  IMAD R154, R154, c[0x0][0x1c0], RZ ;  /* 0x000070009a9a7a24 */ /* 0x000fe200078e02ff */
[----:B------:R-:W-:Y:S01]  /*5b60*/  LEA.HI.X.SX32 R240, R151, R149, 0x2, P1 ;  /* 0x0000009597f07211 */ /* 0x000fe200008f16ff */
[----:B------:R-:W-:Y:S01]  /*5b70*/  IMAD.MOV.U32 R151, RZ, RZ, c[0x0][0x22c] ;  /* 0x00008b00ff977624 */ /* 0x000fe200078e00ff */
[----:B------:R-:W-:Y:S01]  /*5b80*/  LDSM.16.M88.4 R32, [R226] ;  /* 0x00000000e220783b */ /* 0x000fe20000000200 */
[----:B------:R-:W-:Y:S01]  /*5b90*/  IMAD.SHL.U32 R154, R154, 0x10, RZ ;  /* 0x000000109a9a7824 */ /* 0x000fe200078e00ff */
[----:B------:R-:W-:Y:S01]  /*5ba0*/  UMOV UR5, UR4 ;  /* 0x0000000400057c82 */ /* 0x000fe20008000000 */
[----:B------:R-:W-:Y:S01]  /*5bb0*/  IMAD R151, R151, c[0x0][0x1c0], RZ ;  /* 0x0000700097977a24 */ /* 0x000fe200078e02ff */
[----:B------:R-:W4:Y:S03]  /*5bc0*/  LDL R152, [R1+0x30] ;  /* 0x0000300001987983 */ /* 0x000f260000100800 */
[----:B------:R-:W-:Y:S01]  /*5bd0*/  IMAD.SHL.U32 R151, R151, 0x8, RZ ;  /* 0x0000000897977824 */ /* 0x000fe200078e00ff */
[----:B------:R-:W1:Y:S04]  /*5be0*/  LDSM.16.MT88.4 R132, [R144+0x9400] ;  /* 0x009400009084783b */ /* 0x000e680000004200 */
[----:B-1----:R1:W4:Y:S04]  /*5bf0*/  LDL R0, [R1] ;  /* 0x0000000001007983 */ /* 0x0023280000100800 */
[----:B------:R-:W1:Y:S04]  /*5c00*/  LDSM.16.MT88.4 R136, [R144+0xb400] ;  /* 0x00b400009088783b */ /* 0x000e680000004200 */
[----:B------:R-:W1:Y:S01]  /*5c10*/  LDSM.16.MT88.4 R140, [R144+0xd400] ;  /* 0x00d40000908c783b */ /* 0x000e620000004200 */
[C---:B--2---:R-:W-:Y:S08]  /*5c20*/  HMMA.16816.F32 R4, R24.reuse, R8, RZ ;  /* 0x000000081804723c */ /* 0x044ff000000018ff */
        /* <DEDUP_REMOVED lines=8> */
[----:B------:R-:W2:Y:S07]  /*5cb0*/  LDSM.16.MT88.4 R132, [R144+0x9800] ;  /* 0x009800009084783b */ /* 0x000eae0000004200 */
[C---:B-1----:R-:W-:Y:S08]  /*5cc0*/  HMMA.16816.F32 R12, R32.reuse, R136, R12 ;  /* 0x00000088200c723c */ /* 0x042ff0000000180c */
[C---:B------:R-:W-:Y:S01]  /*5cd0*/  HMMA.16816.F32 R16, R32.reuse, R138, R16 ;  /* 0x0000008a2010723c */ /* 0x040fe20000001810 */
[----:B------:R-:W1:Y:S07]  /*5ce0*/  LDSM.16.MT88.4 R136, [R144+0xb800] ;  /* 0x00b800009088783b */ /* 0x000e6e0000004200 */
[C---:B------:R-:W-:Y:S08]  /*5cf0*/  HMMA.16816.F32 R20, R32.reuse, R140, R20 ;  /* 0x0000008c2014723c */ /* 0x040ff00000001814 */
[----:B------:R-:W-:Y:S01]  /*5d00*/  HMMA.16816.F32 R24, R32, R142, R24 ;  /* 0x0000008e2018723c */ /* 0x000fe20000001818 */
[----:B------:R-:W3:Y:S04]  /*5d10*/  LDSM.16.MT88.4 R32, [R144+0xd800] ;  /* 0x00d800009020783b */ /* 0x000ee80000004200 */
[----:B------:R-:W-:Y:S03]  /*5d20*/  LDSM.16.MT88.4 R140, [R144+0x9c00] ;  /* 0x009c0000908c783b */ /* 0x000fe60000004200 */
[C---:B--2---:R-:W-:Y:S08]  /*5d30*/  HMMA.16816.F32 R4, R28.reuse, R132, R4 ;  /* 0x000000841c04723c */ /* 0x044ff00000001804 */
[C---:B------:R-:W-:Y:S01]  /*5d40*/  HMMA.16816.F32 R8, R28.reuse, R134, R8 ;  /* 0x000000861c08723c */ /* 0x040fe20000001808 */
[----:B------:R-:W2:Y:S07]  /*5d50*/  LDSM.16.M88.4 R132, [R227] ;  /* 0x00000000e384783b */ /* 0x000eae0000000200 */
[C---:B-1----:R-:W-:Y:S08]  /*5d60*/  HMMA.16816.F32 R12, R28.reuse, R136, R12 ;  /* 0x000000881c0c723c */ /* 0x042ff0000000180c */
[C---:B------:R-:W-:Y:S01]  /*5d70*/  HMMA.16816.F32 R16, R28.reuse, R138, R16 ;  /* 0x0000008a1c10723c */ /* 0x040fe20000001810 */
[----:B------:R-:W1:Y:S07]  /*5d80*/  LDSM.16.MT88.4 R136, [R144+0xbc00] ;  /* 0x00bc00009088783b */ /* 0x000e6e0000004200 */
[C---:B---3--:R-:W-:Y:S08]  /*5d90*/  HMMA.16816.F32 R20, R28.reuse, R32, R20 ;  /* 0x000000201c14723c */ /* 0x048ff00000001814 */
[----:B------:R-:W-:Y:S01]  /*5da0*/  HMMA.16816.F32 R24, R28, R34, R24 ;  /* 0x000000221c18723c */ /* 0x000fe20000001818 */
[----:B------:R-:W3:Y:S04]  /*5db0*/  LDSM.16.MT88.4 R28, [R144+0xdc00] ;  /* 0x00dc0000901c783b */ /* 0x000ee80000004200 */
[----:B------:R-:W-:Y:S03]  /*5dc0*/  LDSM.16.M88.4 R32, [R225+0x2000] ;  /* 0x00200000e120783b */ /* 0x000fe60000000200 */
[C---:B--2---:R-:W-:Y:S08]  /*5dd0*/  HMMA.16816.F32 R4, R132.reuse, R140, R4 ;  /* 0x0000008c8404723c */ /* 0x044ff00000001804 */
[C---:B------:R-:W-:Y:S01]  /*5de0*/  HMMA.16816.F32 R8, R132.reuse, R142, R8 ;  /* 0x0000008e8408723c */ /* 0x040fe20000001808 */
[----:B------:R-:W2:Y:S07]  /*5df0*/  LDSM.16.MT88.4 R140, [R144+0xa000] ;  /* 0x00a00000908c783b */ /* 0x000eae0000004200 */
        /* <DEDUP_REMOVED lines=32> */
[----:B------:R-:W1:Y:S04]  /*6000*/  LDSM.16.MT88.4 R136, [R144+0xcc00] ;  /* 0x00cc00009088783b */ /* 0x000e680000004200 */
[----:B------:R-:W1:Y:S03]  /*6010*/  LDSM.16.MT88.4 R144, [R144+0xec00] ;  /* 0x00ec00009090783b */ /* 0x000e660000004200 */
[C---:B---3--:R-:W-:Y:S07]  /*6020*/  HMMA.16816.F32 R20, R32.reuse, R28, R20 ;  /* 0x0000001c2014723c */ /* 0x048fee0000001814 */
[----:B------:R-:W-:Y:S01]  /*6030*/  IMAD.MOV.U32 R28, RZ, RZ, R241 ;  /* 0x000000ffff1c7224 */ /* 0x000fe200078e00f1 */
[----:B------:R-:W-:Y:S04]  /*6040*/  HMMA.16816.F32 R24, R32, R30, R24 ;  /* 0x0000001e2018723c */ /* 0x000fe80000001818 */
[----:B------:R-:W-:Y:S03]  /*6050*/  IMAD.MOV.U32 R29, RZ, RZ, R240 ;  /* 0x000000ffff1d7224 */ /* 0x000fe600078e00f0 */
[----:B----4-:R-:W-:Y:S01]  /*6060*/  @P0 IADD3 R30, P2, R153, UR8, RZ ;  /* 0x00000008991e0c10 */ /* 0x010fe2000ff5e0ff */
[----:B------:R-:W-:Y:S01]  /*6070*/  IMAD.MOV.U32 R153, RZ, RZ, c[0x0][0x22c] ;  /* 0x00008b00ff997624 */ /* 0x000fe200078e00ff */
[C---:B--2---:R-:W-:Y:S01]  /*6080*/  HMMA.16816.F32 R4, R132.reuse, R140, R4 ;  /* 0x0000008c8404723c */ /* 0x044fe20000001804 */
[----:B------:R-:W-:Y:S04]  /*6090*/  @UP3 UIADD3 UR8, UP1, UR8, -0x100, URZ ;  /* 0xffffff0008083890 */ /* 0x000fe8000ff3e03f */
[----:B------:R-:W-:Y:S01]  /*60a0*/  @P0 IADD3.X R31, R152, UR7, RZ, P2, !PT ;  /* 0x00000007981f0c10 */ /* 0x000fe200097fe4ff */
[----:B------:R-:W-:Y:S01]  /*60b0*/  IMAD R153, R153, c[0x0][0x1c0], RZ ;  /* 0x0000700099997a24 */ /* 0x000fe200078e02ff */
[CC--:B------:R-:W-:Y:S01]  /*60c0*/  LEA R32, P1, R151.reuse, R28.reuse, 0x2 ;  /* 0x0000001c97207211 */ /* 0x0c0fe200078210ff */
[C---:B------:R-:W-:Y:S01]  /*60d0*/  HMMA.16816.F32 R8, R132.reuse, R142, R8 ;  /* 0x0000008e8408723c */ /* 0x040fe20000001808 */
[----:B------:R-:W-:Y:S01]  /*60e0*/  IMAD.MOV.U32 R152, RZ, RZ, c[0x0][0x22c] ;  /* 0x00008b00ff987624 */ /* 0x000fe200078e00ff */
[----:B------:R2:W3:Y:S01]  /*60f0*/  @P0 LDG.E R0, [R30.64+0x20] ;  /* 0x0000200c1e000981 */ /* 0x0004e2000c1e1900 */
[----:B------:R-:W-:Y:S01]  /*6100*/  @UP3 UIADD3.X UR7, UR7, -0x1, URZ, UP1, !UPT ;  /* 0xffffffff07073890 */ /* 0x000fe20008ffe43f */
[-C--:B------:R-:W-:Y:S01]  /*6110*/  LEA.HI.X.SX32 R33, R151, R29.reuse, 0x2, P1 ;  /* 0x0000001d97217211 */ /* 0x080fe200008f16ff */
[----:B------:R-:W-:Y:S01]  /*6120*/  IMAD.SHL.U32 R153, R153, 0x8, RZ ;  /* 0x0000000899997824 */ /* 0x000fe200078e00ff */
[----:B------:R2:W5:Y:S01]  /*6130*/  @P0 LDG.E R252, [R30.64] ;  /* 0x0000000c1efc0981 */ /* 0x000562000c1e1900 */
[----:B------:R-:W-:Y:S01]  /*6140*/  IMAD R152, R152, c[0x0][0x1c0], RZ ;  /* 0x0000700098987a24 */ /* 0x000fe200078e02ff */
[C---:B-1----:R-:W-:Y:S01]  /*6150*/  HMMA.16816.F32 R12, R132.reuse, R136, R12 ;  /* 0x00000088840c723c */ /* 0x042fe2000000180c */
[----:B------:R-:W-:Y:S01]  /*6160*/  IMAD.MOV.U32 R142, RZ, RZ, c[0x0][0x22c] ;  /* 0x00008b00ff8e7624 */ /* 0x000fe200078e00ff */
[----:B------:R2:W5:Y:S02]  /*6170*/  @P0 LDG.E R250, [R30.64+0x80] ;  /* 0x0000800c1efa0981 */ /* 0x000564000c1e1900 */
[----:B------:R-:W-:Y:S02]  /*6180*/  IMAD.SHL.U32 R152, R152, 0x10, RZ ;  /* 0x0000001098987824 */ /* 0x000fe400078e00ff */
[----:B------:R2:W5:Y:S01]  /*6190*/  @P0 LDG.E R251, [R30.64+0xa0] ;  /* 0x0000a00c1efb0981 */ /* 0x000562000c1e1900 */
[----:B------:R-:W-:Y:S01]  /*61a0*/  IMAD R142, R142, c[0x0][0x1c0], RZ ;  /* 0x000070008e8e7a24 */ /* 0x000fe200078e02ff */
[C---:B------:R-:W-:Y:S01]  /*61b0*/  HMMA.16816.F32 R16, R132.reuse, R138, R16 ;  /* 0x0000008a8410723c */ /* 0x040fe20000001810 */
[----:B------:R-:W-:Y:S01]  /*61c0*/  IMAD.MOV.U32 R141, RZ, RZ, c[0x0][0x22c] ;  /* 0x00008b00ff8d7624 */ /* 0x000fe200078e00ff */
[----:B------:R-:W2:Y:S02]  /*61d0*/  LDL R139, [R1+0x8] ;  /* 0x00000800018b7983 */ /* 0x000ea40000100800 */
[----:B------:R-:W-:Y:S02]  /*61e0*/  IMAD.SHL.U32 R142, R142, 0x20, RZ ;  /* 0x000000208e8e7824 */ /* 0x000fe400078e00ff */
[----:B------:R-:W2:Y:S01]  /*61f0*/  LDL R138, [R1+0x10] ;  /* 0x00001000018a7983 */ /* 0x000ea20000100800 */
[----:B------:R-:W-:Y:S01]  /*6200*/  IMAD R141, R141, c[0x0][0x1c0], RZ ;  /* 0x000070008d8d7a24 */ /* 0x000fe200078e02ff */
[C---:B------:R-:W-:Y:S01]  /*6210*/  HMMA.16816.F32 R20, R132.reuse, R144, R20 ;  /* 0x000000908414723c */ /* 0x040fe20000001814 */
[----:B------:R-:W-:Y:S01]  /*6220*/  IMAD.MOV.U32 R140, RZ, RZ, c[0x0][0x22c] ;  /* 0x00008b00ff8c7624 */ /* 0x000fe200078e00ff */
[----:B------:R-:W-:Y:S02]  /*6230*/  RED.E.ADD.F32.FTZ.RN.STRONG.GPU [R28.64], R4 ;  /* 0x000000041c00798e */ /* 0x000fe4000c10e78c */
[----:B------:R-:W-:Y:S02]  /*6240*/  IMAD R141, R141, 0x28, RZ ;  /* 0x000000288d8d7824 */ /* 0x000fe400078e02ff */
[----:B------:R-:W-:Y:S01]  /*6250*/  RED.E.ADD.F32.FTZ.RN.STRONG.GPU [R32.64], R5 ;  /* 0x000000052000798e */ /* 0x000fe2000c10e78c */
[----:B------:R-:W-:Y:S01]  /*6260*/  IMAD R140, R140, c[0x0][0x1c0], RZ ;  /* 0x000070008c8c7a24 */ /* 0x000fe200078e02ff */
[----:B------:R-:W-:Y:S04]  /*6270*/  HMMA.16816.F32 R24, R132, R146, R24 ;  /* 0x000000928418723c */ /* 0x000fe80000001818 */
[----:B------:R-:W-:Y:S01]  /*6280*/  IMAD R140, R140, 0x38, RZ ;  /* 0x000000388c8c7824 */ /* 0x000fe200078e02ff */
[CC--:B--2---:R-:W-:Y:S02]  /*6290*/  LEA R30, P2, R141.reuse, R28.reuse, 0x2 ;  /* 0x0000001c8d1e7211 */ /* 0x0c4fe400078410ff */
[----:B------:R-:W-:Y:S02]  /*62a0*/  IADD3 R134, R152, 0x40, RZ ;  /* 0x0000004098867810 */ /* 0x000fe40007ffe0ff */
[-C--:B------:R-:W-:Y:S03]  /*62b0*/  LEA.HI.X.SX32 R31, R141, R29.reuse, 0x2, P2 ;  /* 0x0000001d8d1f7211 */ /* 0x080fe600010f16ff */
[----:B------:R-:W-:Y:S05]  /*62c0*/  IADD3 R141, R154, 0x20, RZ ;  /* 0x000000209a8d7810 */ /* 0x000fea0007ffe0ff */
[C---:B------:R-:W-:Y:S04]  /*62d0*/  IMAD.IADD R141, R153.reuse, 0x1, R141 ;  /* 0x00000001998d7824 */ /* 0x040fe800078e028d */
[C---:B------:R-:W-:Y:S01]  /*62e0*/  IMAD.IADD R141, R153.reuse, 0x1, R141 ;  /* 0x00000001998d7824 */ /* 0x040fe200078e028d */
[----:B---3--:R1:W-:Y:S01]  /*62f0*/  @P0 STL [R1], R0 ;  /* 0x0000000001000387 */ /* 0x0083e20000100800 */
[CC--:B------:R-:W-:Y:S04]  /*6300*/  LEA R136, P0, R152.reuse, R28.reuse, 0x2 ;  /* 0x0000001c98887211 */ /* 0x0c0fe800078010ff */
[-C--:B------:R-:W-:Y:S02]  /*6310*/  LEA.HI.X.SX32 R137, R152, R29.reuse, 0x2, P0 ;  /* 0x0000001d98897211 */ /* 0x080fe400000f16ff */
[CC--:B------:R-:W-:Y:S03]  /*6320*/  LEA R34, P0, R142.reuse, R28.reuse, 0x2 ;  /* 0x0000001c8e227211 */ /* 0x0c0fe600078010ff */
[----:B------:R2:W-:Y:S01]  /*6330*/  RED.E.ADD.F32.FTZ.RN.STRONG.GPU [R136.64], R6 ;  /* 0x000000068800798e */ /* 0x0005e2000c10e78c */
[-C--:B------:R-:W-:Y:S02]  /*6340*/  LEA.HI.X.SX32 R35, R142, R29.reuse, 0x2, P0 ;  /* 0x0000001d8e237211 */ /* 0x080fe400000f16ff */
[----:B------:R-:W-:Y:S05]  /*6350*/  IADD3 R142, R154, 0x20, RZ ;  /* 0x000000209a8e7810 */ /* 0x000fea0007ffe0ff */
[----:B------:R-:W-:Y:S02]  /*6360*/  IMAD.IADD R142, R153, 0x1, R142 ;  /* 0x00000001998e7824 */ /* 0x000fe400078e028e */
[----:B-1----:R-:W-:Y:S04]  /*6370*/  IMAD.MOV.U32 R0, RZ, RZ, c[0x0][0x22c] ;  /* 0x00008b00ff007624 */ /* 0x002fe800078e00ff */
[----:B------:R-:W-:Y:S04]  /*6380*/  IMAD R0, R0, c[0x0][0x1c0], RZ ;  /* 0x0000700000007a24 */ /* 0x000fe800078e02ff */
[----:B------:R-:W-:Y:S01]  /*6390*/  IMAD R0, R0, 0x18, RZ ;  /* 0x0000001800007824 */ /* 0x000fe200078e02ff */
[-C--:B--2---:R-:W-:Y:S04]  /*63a0*/  LEA R6, P0, R140, R28.reuse, 0x2 ;  /* 0x0000001c8c067211 */ /* 0x084fe800078010ff */
[CC--:B------:R-:W-:Y:S04]  /*63b0*/  LEA R132, P1, R0.reuse, R28.reuse, 0x2 ;  /* 0x0000001c00847211 */ /* 0x0c0fe800078210ff */
[-C--:B------:R-:W-:Y:S01]  /*63c0*/  LEA.HI.X.SX32 R133, R0, R29.reuse, 0x2, P1 ;  /* 0x0000001d00857211 */ /* 0x080fe200008f16ff */
[----:B------:R-:W-:Y:S04]  /*63d0*/  IMAD.MOV.U32 R0, RZ, RZ, c[0x0][0x22c] ;  /* 0x00008b00ff007624 */ /* 0x000fe800078e00ff */
[----:B------:R1:W-:Y:S01]  /*63e0*/  RED.E.ADD.F32.FTZ.RN.STRONG.GPU [R132.64], R7 ;  /* 0x000000078400798e */ /* 0x0003e2000c10e78c */
[----:B------:R-:W-:Y:S03]  /*63f0*/  IMAD R0, R0, c[0x0][0x1c0], RZ ;  /* 0x0000700000007a24 */ /* 0x000fe600078e02ff */
[----:B------:R2:W-:Y:S01]  /*6400*/  RED.E.ADD.F32.FTZ.RN.STRONG.GPU [R34.64], R8 ;  /* 0x000000082200798e */ /* 0x0005e2000c10e78c */
[----:B------:R-:W-:Y:S03]  /*6410*/  IMAD R0, R0, 0x30, RZ ;  /* 0x0000003000007824 */ /* 0x000fe600078e02ff */
[----:B------:R3:W-:Y:S02]  /*6420*/  RED.E.ADD.F32.FTZ.RN.STRONG.GPU [R30.64], R9 ;  /* 0x000000091e00798e */ /* 0x0007e4000c10e78c */
[CC--:B------:R-:W-:Y:S04]  /*6430*/  LEA R4, P1, R0.reuse, R28.reuse, 0x2 ;  /* 0x0000001c00047211 */ /* 0x0c0fe800078210ff */
[-C--:B------:R-:W-:Y:S02]  /*6440*/  LEA.HI.X.SX32 R5, R0, R29.reuse, 0x2, P1 ;  /* 0x0000001d00057211 */ /* 0x080fe400008f16ff */
[----:B------:R-:W4:Y:S04]  /*6450*/  LDL R0, [R1+0xc] ;  /* 0x00000c0001007983 */ /* 0x000f280000100800 */
[----:B------:R3:W-:Y:S04]  /*6460*/  RED.E.ADD.F32.FTZ.RN.STRONG.GPU [R4.64], R10 ;  /* 0x0000000a0400798e */ /* 0x0007e8000c10e78c */
[----:B-1----:R-:W4:Y:S01]  /*6470*/  LDL R132, [R1+0x4] ;  /* 0x0000040001847983 */ /* 0x002f220000100800 */
[-C--:B------:R-:W-:Y:S02]  /*6480*/  LEA.HI.X.SX32 R7, R140, R29.reuse, 0x2, P0 ;  /* 0x0000001d8c077211 */ /* 0x080fe400000f16ff */
[----:B------:R-:W-:Y:S02]  /*6490*/  IADD3 R140, R155, 0x20, RZ ;  /* 0x000000209b8c7810 */ /* 0x000fe40007ffe0ff */
[C---:B--2---:R-:W-:Y:S01]  /*64a0*/  IADD3 R35, R152.reuse, 0x40, RZ ;  /* 0x0000004098237810 */ /* 0x044fe20007ffe0ff */
[----:B------:R1:W-:Y:S01]  /*64b0*/  RED.E.ADD.F32.FTZ.RN.STRONG.GPU [R6.64], R11 ;  /* 0x0000000b0600798e */ /* 0x0003e2000c10e78c */
[----:B------:R-:W-:Y:S02]  /*64c0*/  IADD3 R34, R152, 0x40, RZ ;  /* 0x0000004098227810 */ /* 0x000fe40007ffe0ff */
[-C--:B---3--:R-:W-:Y:S01]  /*64d0*/  LEA R30, P1, R142, R28.reuse, 0x2 ;  /* 0x0000001c8e1e7211 */ /* 0x088fe200078210ff */
[----:B------:R2:W-:Y:S01]  /*64e0*/  RED.E.ADD.F32.FTZ.RN.STRONG.GPU [R28.64+0x80], R12 ;  /* 0x0000800c1c00798e */ /* 0x0005e2000c10e78c */
[----:B------:R-:W-:Y:S01]  /*64f0*/  IADD3 R133, R152, 0x40, RZ ;  /* 0x0000004098857810 */ /* 0x000fe20007ffe0ff */
[C---:B------:R-:W-:Y:S01]  /*6500*/  IMAD.IADD R35, R151.reuse, 0x1, R35 ;  /* 0x0000000197237824 */ /* 0x040fe200078e0223 */
[-C--:B------:R-:W-:Y:S01]  /*6510*/  LEA.HI.X.SX32 R31, R142, R29.reuse, 0x2, P1 ;  /* 0x0000001d8e1f7211 */ /* 0x080fe200008f16ff */
[----:B------:R3:W-:Y:S01]  /*6520*/  RED.E.ADD.F32.FTZ.RN.STRONG.GPU [R32.64+0x80], R13 ;  /* 0x0000800d2000798e */ /* 0x0007e2000c10e78c */
[C---:B------:R-:W-:Y:S02]  /*6530*/  IMAD.IADD R34, R151.reuse, 0x1, R34 ;  /* 0x0000000197227824 */ /* 0x040fe400078e0222 */
[C---:B------:R-:W-:Y:S02]  /*6540*/  IMAD.IADD R133, R151.reuse, 0x1, R133 ;  /* 0x0000000197857824 */ /* 0x040fe400078e0285 */
[C---:B------:R-:W-:Y:S01]  /*6550*/  IMAD.IADD R34, R151.reuse, 0x1, R34 ;  /* 0x0000000197227824 */ /* 0x040fe200078e0222 */
[CC--:B------:R-:W-:Y:S01]  /*6560*/  LEA R4, P0, R140.reuse, R28.reuse, 0x2 ;  /* 0x0000001c8c047211 */ /* 0x0c0fe200078010ff */
[C---:B------:R-:W-:Y:S03]  /*6570*/  IMAD.IADD R133, R151.reuse, 0x1, R133 ;  /* 0x0000000197857824 */ /* 0x040fe600078e0285 */
[-C--:B------:R-:W-:Y:S01]  /*6580*/  LEA.HI.X.SX32 R5, R140, R29.reuse, 0x2, P0 ;  /* 0x0000001d8c057211 */ /* 0x080fe200000f16ff */
[----:B------:R-:W-:Y:S01]  /*6590*/  IMAD.IADD R133, R151, 0x1, R133 ;  /* 0x0000000197857824 */ /* 0x000fe200078e0285 */
[----:B------:R-:W-:Y:S02]  /*65a0*/  IADD3 R140, R154, 0x20, RZ ;  /* 0x000000209a8c7810 */ /* 0x000fe40007ffe0ff */
[-C--:B------:R-:W-:Y:S01]  /*65b0*/  LEA R10, P0, R141, R28.reuse, 0x2 ;  /* 0x0000001c8d0a7211 */ /* 0x080fe200078010ff */
[----:B------:R3:W-:Y:S02]  /*65c0*/  RED.E.ADD.F32.FTZ.RN.STRONG.GPU [R4.64], R14 ;  /* 0x0000000e0400798e */ /* 0x0007e4000c10e78c */
[----:B------:R-:W-:Y:S01]  /*65d0*/  IMAD.IADD R140, R153, 0x1, R140 ;  /* 0x00000001998c7824 */ /* 0x000fe200078e028c */
[-C--:B-1----:R-:W-:Y:S01]  /*65e0*/  LEA.HI.X.SX32 R11, R141, R29.reuse, 0x2, P0 ;  /* 0x0000001d8d0b7211 */ /* 0x082fe200000f16ff */
[----:B------:R1:W-:Y:S02]  /*65f0*/  RED.E.ADD.F32.FTZ.RN.STRONG.GPU [R30.64], R15 ;  /* 0x0000000f1e00798e */ /* 0x0003e4000c10e78c */
[----:B------:R-:W-:Y:S01]  /*6600*/  IMAD.IADD R140, R153, 0x1, R140 ;  /* 0x00000001998c7824 */ /* 0x000fe200078e028c */
[-C--:B------:R-:W-:Y:S01]  /*6610*/  LEA R6, P1, R139, R28.reuse, 0x2 ;  /* 0x0000001c8b067211 */ /* 0x080fe200078210ff */
[----:B------:R1:W-:Y:S02]  /*6620*/  RED.E.ADD.F32.FTZ.RN.STRONG.GPU [R10.64], R16 ;  /* 0x000000100a00798e */ /* 0x0003e4000c10e78c */
[----:B------:R-:W-:Y:S01]  /*6630*/  IMAD.IADD R140, R153, 0x1, R140 ;  /* 0x00000001998c7824 */ /* 0x000fe200078e028c */
[-C--:B------:R-:W-:Y:S02]  /*6640*/  LEA.HI.X.SX32 R7, R139, R29.reuse, 0x2, P1 ;  /* 0x0000001d8b077211 */ /* 0x080fe400008f16ff */
[CC--:B--2---:R-:W-:Y:S02]  /*6650*/  LEA R12, P4, R35.reuse, R28.reuse, 0x2 ;  /* 0x0000001c230c7211 */ /* 0x0c4fe400078810ff */
[CC--:B------:R-:W-:Y:S02]  /*6660*/  LEA R8, P2, R140.reuse, R28.reuse, 0x2 ;  /* 0x0000001c8c087211 */ /* 0x0c0fe400078410ff */
[-C--:B---3--:R-:W-:Y:S02]  /*6670*/  LEA.HI.X.SX32 R13, R35, R29.reuse, 0x2, P4 ;  /* 0x0000001d230d7211 */ /* 0x088fe400020f16ff */
[-C--:B------:R-:W-:Y:S02]  /*6680*/  LEA.HI.X.SX32 R9, R140, R29.reuse, 0x2, P2 ;  /* 0x0000001d8c097211 */ /* 0x080fe400010f16ff */
[----:B------:R-:W-:Y:S04]  /*6690*/  LDSM.16.MT88.4 R140, [R3+0x1c00] ;  /* 0x001c0000038c783b */ /* 0x000fe80000004200 */
[----:B------:R2:W-:Y:S01]  /*66a0*/  RED.E.ADD.F32.FTZ.RN.STRONG.GPU [R8.64], R17 ;  /* 0x000000110800798e */ /* 0x0005e2000c10e78c */
[-C--:B------:R-:W-:Y:S03]  /*66b0*/  LEA R4, P0, R138, R28.reuse, 0x2 ;  /* 0x0000001c8a047211 */ /* 0x080fe600078010ff */
[----:B------:R-:W-:Y:S01]  /*66c0*/  RED.E.ADD.F32.FTZ.RN.STRONG.GPU [R6.64], R18 ;  /* 0x000000120600798e */ /* 0x000fe2000c10e78c */
[-C--:B------:R-:W-:Y:S02]  /*66d0*/  LEA R14, P5, R134, R28.reuse, 0x2 ;  /* 0x0000001c860e7211 */ /* 0x080fe400078a10ff */
[-C--:B------:R-:W-:Y:S02]  /*66e0*/  LEA.HI.X.SX32 R5, R138, R29.reuse, 0x2, P0 ;  /* 0x0000001d8a057211 */ /* 0x080fe400000f16ff */
[-C--:B-1----:R-:W-:Y:S01]  /*66f0*/  LEA.HI.X.SX32 R15, R134, R29.reuse, 0x2, P5 ;  /* 0x0000001d860f7211 */ /* 0x082fe200028f16ff */
[----:B------:R-:W-:Y:S01]  /*6700*/  LDSM.16.MT88.4 R136, [R2+0x12800] ;  /* 0x012800000288783b */ /* 0x000fe20000004200 */
[CC--:B------:R-:W-:Y:S03]  /*6710*/  LEA R10, P3, R34.reuse, R28.reuse, 0x2 ;  /* 0x0000001c220a7211 */ /* 0x0c0fe600078610ff */
[----:B------:R4:W-:Y:S01]  /*6720*/  RED.E.ADD.F32.FTZ.RN.STRONG.GPU [R4.64], R19 ;  /* 0x000000130400798e */ /* 0x0009e2000c10e78c */
[-C--:B------:R-:W-:Y:S03]  /*6730*/  LEA.HI.X.SX32 R11, R34, R29.reuse, 0x2, P3 ;  /* 0x0000001d220b7211 */ /* 0x080fe600018f16ff */
[----:B------:R-:W-:Y:S04]  /*6740*/  RED.E.ADD.F32.FTZ.RN.STRONG.GPU [R28.64+0x100], R20 ;  /* 0x000100141c00798e */ /* 0x000fe8000c10e78c */
[----:B------:R-:W-:Y:S04]  /*6750*/  RED.E.ADD.F32.FTZ.RN.STRONG.GPU [R32.64+0x100], R21 ;  /* 0x000100152000798e */ /* 0x000fe8000c10e78c */
[----:B------:R-:W-:Y:S01]  /*6760*/  RED.E.ADD.F32.FTZ.RN.STRONG.GPU [R14.64], R22 ;  /* 0x000000160e00798e */ /* 0x000fe2000c10e78c */
[CC--:B--2---:R-:W-:Y:S03]  /*6770*/  LEA R8, P2, R133.reuse, R28.reuse, 0x2 ;  /* 0x0000001c85087211 */ /* 0x0c4fe600078410ff */
[----:B------:R-:W-:Y:S01]  /*6780*/  RED.E.ADD.F32.FTZ.RN.STRONG.GPU [R12.64], R23 ;  /* 0x000000170c00798e */ /* 0x000fe2000c10e78c */
[-C--:B------:R-:W-:Y:S03]  /*6790*/  LEA.HI.X.SX32 R9, R133, R29.reuse, 0x2, P2 ;  /* 0x0000001d85097211 */ /* 0x080fe600010f16ff */
[----:B------:R-:W-:Y:S04]  /*67a0*/  RED.E.ADD.F32.FTZ.RN.STRONG.GPU [R10.64], R24 ;  /* 0x000000180a00798e */ /* 0x000fe8000c10e78c */
[----:B------:R-:W-:Y:S04]  /*67b0*/  RED.E.ADD.F32.FTZ.RN.STRONG.GPU [R8.64], R25 ;  /* 0x000000190800798e */ /* 0x000fe8000c10e78c */
[----:B------:R-:W-:Y:S04]  /*67c0*/  LDSM.16.MT88.4 R8, [R3] ;  /* 0x000000000308783b */ /* 0x000fe80000004200 */
[----:B------:R-:W-:Y:S04]  /*67d0*/  LDSM.16.MT88.4 R12, [R2+0x11000] ;  /* 0x01100000020c783b */ /* 0x000fe80000004200 */
[----:B------:R-:W-:Y:S04]  /*67e0*/  LDSM.16.MT88.4 R16, [R3+0x1000] ;  /* 0x001000000310783b */ /* 0x000fe80000004200 */
[----:B------:R-:W-:Y:S04]  /*67f0*/  LDSM.16.MT88.4 R32, [R2+0xf800] ;  /* 0x00f800000220783b */ /* 0x000fe80000004200 */
[----:B------:R-:W-:Y:S01]  /*6800*/  LDSM.16.MT88.4 R20, [R3+0x400] ;  /* 0x000400000314783b */ /* 0x000fe20000004200 */
[CC--:B----4-:R-:W-:Y:S04]  /*6810*/  LEA R4, P0, R0.reuse, R28.reuse, 0x2 ;  /* 0x0000001c00047211 */ /* 0x0d0fe800078010ff */
[-C--:B------:R-:W-:Y:S02]  /*6820*/  LEA.HI.X.SX32 R5, R0, R29.reuse, 0x2, P0 ;  /* 0x0000001d00057211 */ /* 0x080fe400000f16ff */
[----:B------:R-:W-:Y:S02]  /*6830*/  PLOP3.LUT P0, PT, PT, PT, UP2, 0x80, 0x0 ;  /* 0x000000000000781c */ /* 0x000fe40003f0f028 */
[C---:B------:R-:W-:Y:S02]  /*6840*/  IADD3 R0, R3.reuse, -0x3000, RZ ;  /* 0xffffd00003007810 */ /* 0x040fe40007ffe0ff */
[C---:B------:R-:W-:Y:S04]  /*6850*/  LEA R6, P1, R132.reuse, R28, 0x2 ;  /* 0x0000001c84067211 */ /* 0x040fe800078210ff */
        /* <DEDUP_REMOVED lines=237> */
.L_x_72:
        /* <DEDUP_REMOVED lines=18> */
.L_x_73:
[----:B-1----:R-:W1:Y:S01]  /*7850*/  S2R R4, SR_TID.X ;  /* 0x0000000000047919 */ /* 0x002e620000002100 */
[----:B------:R-:W-:Y:S01]  /*7860*/  USHF.L.U32 UR4, UR18, 0x7, URZ ;  /* 0x0000000712047899 */ /* 0x000fe2000800063f */
[----:B-----5:R-:W-:Y:S01]  /*7870*/  IMAD.SHL.U32 R0, R150, 0x2, RZ ;  /* 0x0000000296007824 */ /* 0x020fe200078e00ff */
[----:B------:R-:W-:Y:S01]  /*7880*/  ULDC.64 UR6, c[0x0][0x3a0] ;  /* 0x0000e80000067ab9 */ /* 0x000fe20000000a00 */
[----:B------:R-:W-:Y:S01]  /*7890*/  BAR.SYNC.DEFER_BLOCKING 0x0 ;  /* 0x0000000000007b1d */ /* 0x000fe20000010000 */
[----:B------:R-:W-:Y:S01]  /*78a0*/  USHF.R.S32.HI UR8, URZ, 0x1f, UR4 ;  /* 0x0000001f3f087899 */ /* 0x000fe20008011404 */
[----:B------:R-:W-:Y:S02]  /*78b0*/  IMAD.U32 R10, RZ, RZ, UR36 ;  /* 0x00000024ff0a7e24 */ /* 0x000fe4000f8e00ff */
[----:B------:R-:W-:Y:S01]  /*78c0*/  IMAD.U32 R25, RZ, RZ, UR4 ;  /* 0x00000004ff197e24 */ /* 0x000fe2000f8e00ff */
[----:B------:R-:W-:Y:S01]  /*78d0*/  UIMAD UR5, UR8, UR6, URZ ;  /* 0x00000006080572a4 */ /* 0x000fe2000f8e023f */
[----:B------:R-:W-:Y:S03]  /*78e0*/  BSSY B0, `(.L_x_74) ;  /* 0x000002d000007945 */ /* 0x000fe60003800000 */
[----:B------:R-:W-:-:S03]  /*78f0*/  UIMAD UR5, UR4, UR7, UR5 ;  /* 0x00000007040572a4 */ /* 0x000fc6000f8e0205 */
[----:B------:R-:W-:Y:S02]  /*7900*/  ULDC.64 UR6, c[0x0][0x3b8] ;  /* 0x0000ee0000067ab9 */ /* 0x000fe40000000a00 */
[----:B------:R-:W-:-:S04]  /*7910*/  UIMAD UR6, UR57, UR6, URZ ;  /* 0x00000006390672a4 */ /* 0x000fc8000f8e023f */
[----:B------:R-:W-:Y:S01]  /*7920*/  UIMAD UR6, UR36, UR7, UR6 ;  /* 0x00000007240672a4 */ /* 0x000fe2000f8e0206 */
[----:B-1----:R-:W-:-:S04]  /*7930*/  SHF.R.S32.HI R8, RZ, 0x1f, R4 ;  /* 0x0000001fff087819 */ /* 0x002fc80000011404 */
[----:B------:R-:W-:Y:S01]  /*7940*/  LEA.HI R8, R8, R4, RZ, 0x2 ;  /* 0x0000000408087211 */ /* 0x000fe200078f10ff */
[----:B------:R1:W2:Y:S03]  /*7950*/  LDS.128 R36, [R0+0xa000] ;  /* 0x00a0000000247984 */ /* 0x0002a60000000c00 */
[----:B------:R-:W-:Y:S01]  /*7960*/  LOP3.LUT R3, R8, 0xfffffffc, RZ, 0xc0, !PT ;  /* 0xfffffffc08037812 */ /* 0x000fe200078ec0ff */
[----:B------:R1:W3:Y:S04]  /*7970*/  LDS.128 R32, [R0+0xc000] ;  /* 0x00c0000000207984 */ /* 0x0002e80000000c00 */
[----:B------:R-:W-:Y:S01]  /*7980*/  IMAD.IADD R3, R4, 0x1, -R3 ;  /* 0x0000000104037824 */ /* 0x000fe200078e0a03 */
[----:B------:R1:W4:Y:S03]  /*7990*/  LDS.128 R28, [R0+0xe000] ;  /* 0x00e00000001c7984 */ /* 0x0003260000000c00 */
[----:B------:R-:W-:Y:S01]  /*79a0*/  IMAD.SHL.U32 R6, R3, 0x8, RZ ;  /* 0x0000000803067824 */ /* 0x000fe200078e00ff */
[----:B------:R1:W1:Y:S01]  /*79b0*/  LDS.128 R48, [R0+0xf000] ;  /* 0x00f0000000307984 */ /* 0x0002620000000c00 */
[----:B------:R-:W-:Y:S01]  /*79c0*/  IMAD.U32 R3, RZ, RZ, UR5 ;  /* 0x00000005ff037e24 */ /* 0x000fe2000f8e00ff */
[----:B------:R-:W-:-:S02]  /*79d0*/  UIMAD UR5, UR18, -0x80, UR14 ;  /* 0xffffff80120578a4 */ /* 0x000fc4000f8e020e */
[----:B------:R1:W1:Y:S01]  /*79e0*/  LDS.128 R60, [R0+0x10000] ;  /* 0x01000000003c7984 */ /* 0x0002620000000c00 */
[----:B------:R-:W-:-:S03]  /*79f0*/  SHF.R.S32.HI R7, RZ, 0x1f, R6 ;  /* 0x0000001fff077819 */ /* 0x000fc60000011406 */
[----:B------:R1:W1:Y:S02]  /*7a00*/  LDS.128 R44, [R0+0x11000] ;  /* 0x01100000002c7984 */ /* 0x0002640000000c00 */
[----:B------:R-:W-:Y:S02]  /*7a10*/  IMAD.WIDE.U32 R4, R25, c[0x0][0x3a0], R6 ;  /* 0x0000e80019047a25 */ /* 0x000fe400078e0006 */
[----:B------:R1:W1:Y:S03]  /*7a20*/  LDS.128 R56, [R0+0x12000] ;  /* 0x0120000000387984 */ /* 0x0002660000000c00 */
[----:B------:R-:W-:Y:S01]  /*7a30*/  IADD3 R4, P0, R4, UR11, RZ ;  /* 0x0000000b04047c10 */ /* 0x000fe2000ff1e0ff */
[----:B------:R1:W1:Y:S03]  /*7a40*/  LDS.128 R40, [R0+0x13000] ;  /* 0x0130000000287984 */ /* 0x0002660000000c00 */
[----:B------:R-:W-:Y:S01]  /*7a50*/  IADD3.X R5, R5, UR15, R3, P0, !PT ;  /* 0x0000000f05057c10 */ /* 0x000fe200087fe403 */
[----:B------:R1:W1:Y:S01]  /*7a60*/  LDS.128 R52, [R0+0x14000] ;  /* 0x0140000000347984 */ /* 0x0002620000000c00 */
[----:B------:R-:W-:-:S03]  /*7a70*/  SHF.R.S32.HI R3, RZ, 0x2, R8 ;  /* 0x00000002ff037819 */ /* 0x000fc60000011408 */
[----:B------:R-:W-:Y:S01]  /*7a80*/  IMAD.WIDE.U32 R10, R10, c[0x0][0x3b8], R4 ;  /* 0x0000ee000a0a7a25 */ /* 0x000fe200078e0004 */
[----:B------:R-:W-:Y:S02]  /*7a90*/  ISETP.GE.AND P2, PT, R3, UR5, PT ;  /* 0x0000000503007c0c */ /* 0x000fe4000bf46270 */
[----:B------:R-:W-:Y:S02]  /*7aa0*/  SHF.R.S32.HI R26, RZ, 0x1f, R3 ;  /* 0x0000001fff1a7819 */ /* 0x000fe40000011403 */
[----:B------:R-:W-:-:S09]  /*7ab0*/  IADD3 R24, R11, UR6, RZ ;  /* 0x000000060b187c10 */ /* 0x000fd2000fffe0ff */
[----:B------:R-:W-:Y:S05]  /*7ac0*/  @P2 BRA `(.L_x_75) ;  /* 0x000000e000002947 */ /* 0x000fea0003800000 */
[----:B--234-:R-:W2:Y:S01]  /*7ad0*/  LDS.128 R20, [R0+0xb000] ;  /* 0x00b0000000147984 */ /* 0x01cea20000000c00 */
[----:B------:R-:W-:Y:S02]  /*7ae0*/  MOV R4, R10 ;  /* 0x0000000a00047202 */ /* 0x000fe40000000f00 */
[----:B------:R-:W-:Y:S01]  /*7af0*/  MOV R5, R24 ;  /* 0x0000001800057202 */ /* 0x000fe20000000f00 */
[----:B------:R-:W3:Y:S04]  /*7b00*/  LDS.128 R16, [R0+0x9000] ;  /* 0x0090000000107984 */ /* 0x000ee80000000c00 */
[----:B------:R4:W5:Y:S01]  /*7b10*/  LDS.128 R12, [R0+0xd000] ;  /* 0x00d00000000c7984 */ /* 0x0009620000000c00 */
[----:B------:R-:W-:-:S05]  /*7b20*/  IMAD.WIDE.U32 R8, R3, c[0x0][0x3a0], R4 ;  /* 0x0000e80003087a25 */ /* 0x000fca00078e0004 */
[----:B------:R-:W-:Y:S01]  /*7b30*/  LEA R4, P0, R8, c[0x0][0x340], 0x1 ;  /* 0x0000d00008047a11 */ /* 0x000fe200078008ff */
[----:B-1--4-:R-:W-:-:S04]  /*7b40*/  IMAD R0, R26, c[0x0][0x3a0], RZ ;  /* 0x0000e8001a007a24 */ /* 0x012fc800078e02ff */
[----:B------:R-:W-:-:S05]  /*7b50*/  IMAD R0, R3, c[0x0][0x3a4], R0 ;  /* 0x0000e90003007a24 */ /* 0x000fca00078e0200 */
[----:B------:R-:W-:-:S04]  /*7b60*/  IADD3 R0, R0, R9, RZ ;  /* 0x0000000900007210 */ /* 0x000fc80007ffe0ff */
[----:B------:R-:W-:-:S05]  /*7b70*/  LEA.HI.X R5, R8, c[0x0][0x344], R0, 0x1, P0 ;  /* 0x0000d10008057a11 */ /* 0x000fca00000f0c00 */
[----:B--2---:R1:W-:Y:S04]  /*7b80*/  STG.E.128 [R4.64+0x40], R20 ;  /* 0x0000401404007986 */ /* 0x0043e8000c101d0c */
[----:B---3--:R1:W-:Y:S04]  /*7b90*/  STG.E.128 [R4.64], R16 ;  /* 0x0000001004007986 */ /* 0x0083e8000c101d0c */
[----:B-----5:R1:W-:Y:S02]  /*7ba0*/  STG.E.128 [R4.64+0x80], R12 ;  /* 0x0000800c04007986 */ /* 0x0203e4000c101d0c */
.L_x_75:
[----:B--234-:R-:W-:Y:S05]  /*7bb0*/  BSYNC B0 ;  /* 0x0000000000007941 */ /* 0x01cfea0003800000 */
.L_x_74:
[----:B-1----:R-:W-:Y:S01]  /*7bc0*/  IADD3 R0, R3, 0x40, RZ ;  /* 0x0000004003007810 */ /* 0x002fe20007ffe0ff */
[----:B------:R-:W-:Y:S03]  /*7bd0*/  BSSY B0, `(.L_x_76) ;  /* 0x0000010000007945 */ /* 0x000fe60003800000 */
[----:B------:R-:W-:-:S13]  /*7be0*/  ISETP.GE.AND P1, PT, R0, UR5, PT ;  /* 0x0000000500007c0c */ /* 0x000fda000bf26270 */
[----:B------:R-:W-:Y:S05]  /*7bf0*/  @P1 BRA `(.L_x_77) ;  /* 0x000000d000001947 */ /* 0x000fea0003800000 */
[----:B------:R-:W-:Y:S02]  /*7c00*/  IADD3 R0, P0, R3, 0x40, RZ ;  /* 0x0000004003007810 */ /* 0x000fe40007f1e0ff */
[----:B------:R-:W-:-:S03]  /*7c10*/  MOV R5, R24 ;  /* 0x0000001800057202 */ /* 0x000fc60000000f00 */
[----:B------:R-:W-:-:S04]  /*7c20*/  IMAD.X R4, RZ, RZ, R26, P0 ;  /* 0x000000ffff047224 */ /* 0x000fc800000e061a */
[----:B------:R-:W-:Y:S02]  /*7c30*/  IMAD R8, R4, c[0x0][0x3a0], RZ ;  /* 0x0000e80004087a24 */ /* 0x000fe400078e02ff */
[----:B------:R-:W-:-:S04]  /*7c40*/  IMAD.MOV.U32 R4, RZ, RZ, R10 ;  /* 0x000000ffff047224 */ /* 0x000fc800078e000a */
[----:B------:R-:W-:-:S04]  /*7c50*/  IMAD.WIDE.U32 R10, R0, c[0x0][0x3a0], R4 ;  /* 0x0000e800000a7a25 */ /* 0x000fc800078e0004 */
[----:B------:R-:W-:Y:S01]  /*7c60*/  IMAD R0, R0, c[0x0][0x3a4], R8 ;  /* 0x0000e90000007a24 */ /* 0x000fe200078e0208 */
[----:B------:R-:W-:-:S04]  /*7c70*/  LEA R4, P0, R10, c[0x0][0x340], 0x1 ;  /* 0x0000d0000a047a11 */ /* 0x000fc800078008ff */
[----:B------:R-:W-:-:S04]  /*7c80*/  IADD3 R0, R0, R11, RZ ;  /* 0x0000000b00007210 */ /* 0x000fc80007ffe0ff */
[----:B------:R-:W-:-:S05]  /*7c90*/  LEA.HI.X R5, R10, c[0x0][0x344], R0, 0x1, P0 ;  /* 0x0000d1000a057a11 */ /* 0x000fca00000f0c00 */
[----:B------:R1:W-:Y:S04]  /*7ca0*/  STG.E.128 [R4.64], R36 ;  /* 0x0000002404007986 */ /* 0x0003e8000c101d0c */
[----:B------:R1:W-:Y:S04]  /*7cb0*/  STG.E.128 [R4.64+0x40], R32 ;  /* 0x0000402004007986 */ /* 0x0003e8000c101d0c */
[----:B------:R1:W-:Y:S02]  /*7cc0*/  STG.E.128 [R4.64+0x80], R28 ;  /* 0x0000801c04007986 */ /* 0x0003e4000c101d0c */
.L_x_77:
[----:B------:R-:W-:Y:S05]  /*7cd0*/  BSYNC B0 ;  /* 0x0000000000007941 */ /* 0x000fea0003800000 */
.L_x_76:
        /* <DEDUP_REMOVED lines=15> */
[----:B-1----:R-:W-:Y:S01]  /*7dd0*/  MOV R4, R6 ;  /* 0x0000000600047202 */ /* 0x002fe20000000f00 */
[----:B------:R-:W-:Y:S01]  /*7de0*/  IMAD R10, R26, c[0x0][0x3a8], RZ ;  /* 0x0000ea001a0a7a24 */ /* 0x000fe200078e02ff */
[----:B------:R-:W-:-:S05]  /*7df0*/  MOV R5, R0 ;  /* 0x0000000000057202 */ /* 0x000fca0000000f00 */
[----:B------:R-:W-:-:S04]  /*7e00*/  IMAD.WIDE.U32 R8, R3, c[0x0][0x3a8], R4 ;  /* 0x0000ea0003087a25 */ /* 0x000fc800078e0004 */
[----:B------:R-:W-:-:S05]  /*7e10*/  IMAD R4, R3, c[0x0][0x3ac], R10 ;  /* 0x0000eb0003047a24 */ /* 0x000fca00078e020a */
[----:B------:R-:W-:Y:S02]  /*7e20*/  IADD3 R5, R4, R9, RZ ;  /* 0x0000000904057210 */ /* 0x000fe40007ffe0ff */
[----:B------:R-:W-:-:S04]  /*7e30*/  LEA R4, P0, R8, c[0x0][0x348], 0x1 ;  /* 0x0000d20008047a11 */ /* 0x000fc800078008ff */
[----:B------:R-:W-:-:S05]  /*7e40*/  LEA.HI.X R5, R8, c[0x0][0x34c], R5, 0x1, P0 ;  /* 0x0000d30008057a11 */ /* 0x000fca00000f0c05 */
[----:B------:R1:W-:Y:S04]  /*7e50*/  STG.E.128 [R4.64], R48 ;  /* 0x0000003004007986 */ /* 0x0003e8000c101d0c */
[----:B------:R1:W-:Y:S04]  /*7e60*/  STG.E.128 [R4.64+0x40], R44 ;  /* 0x0000402c04007986 */ /* 0x0003e8000c101d0c */
[----:B------:R1:W-:Y:S02]  /*7e70*/  STG.E.128 [R4.64+0x80], R40 ;  /* 0x0000802804007986 */ /* 0x0003e4000c101d0c */
.L_x_79:
[----:B------:R-:W-:Y:S05]  /*7e80*/  BSYNC B0 ;  /* 0x0000000000007941 */ /* 0x000fea0003800000 */
.L_x_78:
        /* <DEDUP_REMOVED lines=10> */
[----:B------:R1:W-:Y:S04]  /*7f30*/  STG.E.128 [R4.64], R60 ;  /* 0x0000003c04007986 */ /* 0x0003e8000c101d0c */
[----:B------:R1:W-:Y:S04]  /*7f40*/  STG.E.128 [R4.64+0x40], R56 ;  /* 0x0000403804007986 */ /* 0x0003e8000c101d0c */
[----:B------:R1:W-:Y:S02]  /*7f50*/  STG.E.128 [R4.64+0x80], R52 ;  /* 0x0000803404007986 */ /* 0x0003e4000c101d0c */
.L_x_68:
[----:B------:R-:W-:Y:S05]  /*7f60*/  BSYNC B1 ;  /* 0x0000000000017941 */ /* 0x000fea0003800000 */
.L_x_54:
        /* <DEDUP_REMOVED lines=11> */
.L_x_80:
[----:B------:R-:W-:Y:S05]  /*8020*/  EXIT ;  /* 0x000000000000794d */ /* 0x000fea0003800000 */
.L_x_82:
        /* <DEDUP_REMOVED lines=13> */
.L_x_666:


//--------------------- .text._ZN5flash44flash_bwd_dq_dk_dv_loop_seqk_parallel_kernelI23Flash_bwd_kernel_traitsILi96ELi64ELi128ELi8ELi2ELi4ELi4ELb1ELb0EN7cutlass6half_tE19Flash_kernel_traitsILi96ELi64ELi128ELi8ES3_EELb0ELb1ELb0ELb1ELb0ELb0ELb0EEEvNS_16Flash_bwd_paramsE --------------------------
	.section	.text._ZN5flash44flash_bwd_dq_dk_dv_loop_seqk_parallel_kernelI23Flash_bwd_kernel_traitsILi96ELi64ELi128ELi8ELi2ELi4ELi4ELb1ELb0EN7cutlass6half_tE19Flash_kernel_traitsILi96ELi64ELi128ELi8ES3_EELb0ELb1ELb0ELb1ELb0ELb0ELb0EEEvNS_16Flash_bwd_paramsE,"ax",@progbits
	.sectioninfo	@"SHI_REGISTERS=255"
	.align	128
        .global         _ZN5flash44flash_bwd_dq_dk_dv_loop_seqk_parallel_kernelI23Flash_bwd_kernel_traitsILi96ELi64ELi128ELi8ELi2ELi4ELi4ELb1ELb0EN7cutlass6half_tE19Flash_kernel_traitsILi96ELi64ELi128ELi8ES3_EELb0ELb1ELb0ELb1ELb0ELb0ELb0EEEvNS_16Flash_bwd_paramsE
        .type           _ZN5flash44flash_bwd_dq_dk_dv_loop_seqk_parallel_kernelI23Flash_bwd_kernel_traitsILi96ELi64ELi128ELi8ELi2ELi4ELi4ELb1ELb0EN7cutlass6half_tE19Flash_kernel_traitsILi96ELi64ELi128ELi8ES3_EELb0ELb1ELb0ELb1ELb0ELb0ELb0EEEvNS_16Flash_bwd_paramsE,@function
        .size           _ZN5flash44flash_bwd_dq_dk_dv_loop_seqk_parallel_kernelI23Flash_bwd_kernel_traitsILi96ELi64ELi128ELi8ELi2ELi4ELi4ELb1ELb0EN7cutlass6half_tE19Flash_kernel_traitsILi96ELi64ELi128ELi8ES3_EELb0ELb1ELb0ELb1ELb0ELb0ELb0EEEvNS_16Flash_bwd_paramsE,(.L_x_667 - _ZN5flash44flash_bwd_dq_dk_dv_loop_seqk_parallel_kernelI23Flash_bwd_kernel_traitsILi96ELi64ELi128ELi8ELi2ELi4ELi4ELb1ELb0EN7cutlass6half_tE19Flash_kernel_traitsILi96ELi64ELi128ELi8ES3_EELb0ELb1ELb0ELb1ELb0ELb0ELb0EEEvNS_16Flash_bwd_paramsE)
        .other          _ZN5flash44flash_bwd_dq_dk_dv_loop_seqk_parallel_kernelI23Flash_bwd_kernel_traitsILi96ELi64ELi128ELi8ELi2ELi4ELi4ELb1ELb0EN7cutlass6half_tE19Flash_kernel_traitsILi96ELi64ELi128ELi8ES3_EELb0ELb1ELb0ELb1ELb0ELb0ELb0EEEvNS_16Flash_bwd_paramsE,@"STO_CUDA_ENTRY STV_DEFAULT"
_ZN5flash44flash_bwd_dq_dk_dv_loop_seqk_parallel_kernelI23Flash_bwd_kernel_traitsILi96ELi64ELi128ELi8ELi2ELi4ELi4ELb1ELb0EN7cutlass6half_tE19Flash_kernel_traitsILi96ELi64ELi128ELi8ES3_EELb0ELb1ELb0ELb1ELb0ELb0ELb0EEEvNS_16Flash_bwd_paramsE:
.text._ZN5flash44flash_bwd_dq_dk_dv_loop_seqk_parallel_kernelI23Flash_bwd_kernel_traitsILi96ELi64ELi128ELi8ELi2ELi4ELi4ELb1ELb0EN7cutlass6half_tE19Flash_kernel_traitsILi96ELi64ELi128ELi8ES3_EELb0ELb1ELb0ELb1ELb0ELb0ELb0EEEvNS_16Flash_bwd_paramsE:
        /* <DEDUP_REMOVED lines=34> */
[CC--:B------:R-:W-:Y:S01]  /*0220*/  LEA.HI R7, R20.reuse, R21.reuse, RZ, 0x2 ;  /* 0x0000001514077211 */ /* 0x0c0fe200078f10ff */
[----:B------:R-:W-:Y:S01]  /*0230*/  ULDC UR9, c[0x0][0x1c0] ;  /* 0x0000700000097ab9 */ /* 0x000fe20000000800 */
[----:B------:R-:W-:Y:S01]  /*0240*/  SHF.R.S32.HI R0, RZ, 0x3, R18 ;  /* 0x00000003ff007819 */ /* 0x000fe20000011412 */
[----:B------:R-:W-:Y:S01]  /*0250*/  UIMAD UR54, UR6, UR4, UR54 ;  /* 0x00000004063672a4 */ /* 0x000fe2000f8e0236 */
[----:B------:R-:W-:Y:S01]  /*0260*/  LOP3.LUT R2, R7, 0xfffffffc, RZ, 0xc0, !PT ;  /* 0xfffffffc07027812 */ /* 0x000fe200078ec0ff */
[----:B---3--:R-:W-:Y:S01]  /*0270*/  UIMAD UR51, UR5, UR30, URZ ;  /* 0x0000001e053372a4 */ /* 0x008fe2000f8e023f */
[-C--:B------:R-:W-:Y:S01]  /*0280*/  LEA.HI R4, R20, R21.reuse, RZ, 0x4 ;  /* 0x0000001514047211 */ /* 0x080fe200078f20ff */
[----:B------:R-:W-:Y:S01]  /*0290*/  IMAD.SHL.U32 R0, R0, 0x40, RZ ;  /* 0x0000004000007824 */ /* 0x000fe200078e00ff */
[----:B------:R-:W-:Y:S01]  /*02a0*/  LEA.HI R17, R20, R21, RZ, 0x5 ;  /* 0x0000001514117211 */ /* 0x000fe200078f28ff */
[----:B------:R-:W-:Y:S01]  /*02b0*/  IMAD.IADD R16, R21, 0x1, -R2 ;  /* 0x0000000115107824 */ /* 0x000fe200078e0a02 */
[----:B------:R-:W-:Y:S01]  /*02c0*/  SHF.R.S32.HI R5, RZ, 0x4, R4 ;  /* 0x00000004ff057819 */ /* 0x000fe20000011404 */
[----:B------:R-:W-:Y:S01]  /*02d0*/  UIMAD.WIDE.U32 UR42, UR30, UR14, URZ ;  /* 0x0000000e1e2a72a5 */ /* 0x000fe2000f8e003f */
[----:B------:R-:W-:Y:S01]  /*02e0*/  LOP3.LUT R0, R0, 0xc0, RZ, 0xc0, !PT ;  /* 0x000000c000007812 */ /* 0x000fe200078ec0ff */
[----:B------:R-:W-:Y:S01]  /*02f0*/  IMAD.SHL.U32 R22, R16, 0x8, RZ ;  /* 0x0000000810167824 */ /* 0x000fe200078e00ff */
[----:B------:R-:W-:Y:S01]  /*0300*/  LEA.HI R2, R4, R5, RZ, 0x1 ;  /* 0x0000000504027211 */ /* 0x000fe200078f08ff */
[----:B------:R-:W-:Y:S01]  /*0310*/  UIMAD UR4, UR30, UR9, UR34 ;  /* 0x000000091e0472a4 */ /* 0x000fe2000f8e0222 */
[----:B------:R-:W-:Y:S01]  /*0320*/  SHF.R.S32.HI R11, RZ, 0x2, R7 ;  /* 0x00000002ff0b7819 */ /* 0x000fe20000011407 */
[----:B------:R-:W-:Y:S01]  /*0330*/  @!UP5 UIMAD UR5, UR30, UR11, UR34 ;  /* 0x0000000b1e05d2a4 */ /* 0x000fe2000f8e0222 */
[----:B------:R-:W-:Y:S01]  /*0340*/  LOP3.LUT R3, R0, 0x18, R22, 0xf8, !PT ;  /* 0x0000001800037812 */ /* 0x000fe200078ef816 */
[----:B------:R-:W-:Y:S01]  /*0350*/  STL [R1], R22 ;  /* 0x0000001601007387 */ /* 0x000fe20000100800 */
[----:B------:R-:W-:Y:S01]  /*0360*/  SHF.R.U32.HI R0, RZ, 0x3, R0 ;  /* 0x00000003ff007819 */ /* 0x000fe20000011600 */
[----:B------:R-:W-:Y:S01]  /*0370*/  USHF.L.U32 UR44, UR45, 0x6, URZ ;  /* 0x000000062d2c7899 */ /* 0x000fe2000800063f */
[----:B------:R-:W-:Y:S01]  /*0380*/  LOP3.LUT R2, R2, 0xfffffffe, RZ, 0xc0, !PT ;  /* 0xfffffffe02027812 */ /* 0x000fe200078ec0ff */
[----:B------:R-:W-:Y:S01]  /*0390*/  ULDC UR48, c[0x0][0x214] ;  /* 0x0000850000307ab9 */ /* 0x000fe20000000800 */
[----:B------:R-:W-:Y:S01]  /*03a0*/  LOP3.LUT R9, R3, R0, RZ, 0x3c, !PT ;  /* 0x0000000003097212 */ /* 0x000fe200078e3cff */
[----:B------:R-:W-:Y:S01]  /*03b0*/  ULDC UR55, c[0x0][0x1c8] ;  /* 0x0000720000377ab9 */ /* 0x000fe20000000800 */
[----:B------:R-:W-:Y:S01]  /*03c0*/  LOP3.LUT R0, R4, 0xfffffff0, RZ, 0xc0, !PT ;  /* 0xfffffff004007812 */ /* 0x000fe200078ec0ff */
[----:B------:R-:W-:Y:S01]  /*03d0*/  IMAD.IADD R14, R5, 0x1, -R2 ;  /* 0x00000001050e7824 */ /* 0x000fe200078e0a02 */
[--C-:B------:R-:W-:Y:S01]  /*03e0*/  SHF.R.S32.HI R6, RZ, 0x5, R17.reuse ;  /* 0x00000005ff067819 */ /* 0x100fe20000011411 */
[----:B------:R-:W-:Y:S01]  /*03f0*/  ULDC.U8 UR8, c[0x0][0x3d0] ;  /* 0x0000f40000087ab9 */ /* 0x000fe20000000000 */
[----:B------:R-:W-:Y:S01]  /*0400*/  SHF.R.S32.HI R2, RZ, 0x1f, R17 ;  /* 0x0000001fff027819 */ /* 0x000fe20000011411 */
[----:B------:R-:W-:Y:S01]  /*0410*/  IMAD.IADD R0, R21, 0x1, -R0 ;  /* 0x0000000115007824 */ /* 0x000fe200078e0a00 */
[-C--:B------:R-:W-:Y:S01]  /*0420*/  LEA.HI R3, R7, R11.reuse, RZ, 0x1 ;  /* 0x0000000b07037211 */ /* 0x080fe200078f08ff */
[----:B------:R-:W-:Y:S01]  /*0430*/  ULDC UR49, c[0x0][0x224] ;  /* 0x0000890000317ab9 */ /* 0x000fe20000000800 */
[-C--:B------:R-:W-:Y:S01]  /*0440*/  LEA.HI R2, R2, R6.reuse, RZ, 0x2 ;  /* 0x0000000602027211 */ /* 0x080fe200078f10ff */
[----:B------:R-:W-:Y:S01]  /*0450*/  @UP5 UIMAD UR53, UR30, UR48, URZ ;  /* 0x000000301e3552a4 */ /* 0x000fe2000f8e023f */
[----:B------:R-:W-:Y:S01]  /*0460*/  LEA.HI R4, R17, R6, RZ, 0x1 ;  /* 0x0000000611047211 */ /* 0x000fe200078f08ff */
[----:B------:R-:W-:Y:S01]  /*0470*/  ULDC.64 UR12, c[0x0][0x118] ;  /* 0x00004600000c7ab9 */ /* 0x000fe20000000a00 */
[----:B------:R-:W-:Y:S01]  /*0480*/  LOP3.LUT R3, R3, 0x7fffffe, RZ, 0xc0, !PT ;  /* 0x07fffffe03037812 */ /* 0x000fe200078ec0ff */
[----:B------:R-:W-:Y:S01]  /*0490*/  UMOV UR60, 0x4 ;  /* 0x00000004003c7882 */ /* 0x000fe20000000000 */
[----:B------:R-:W-:Y:S01]  /*04a0*/  SHF.R.S32.HI R5, RZ, 0x1f, R0 ;  /* 0x0000001fff057819 */ /* 0x000fe20000011400 */
[----:B------:R-:W-:Y:S01]  /*04b0*/  ULOP3.LUT UR55, UR34, UR55, URZ, 0x3c, !UPT ;  /* 0x0000003722377292 */ /* 0x000fe2000f8e3c3f */
[----:B------:R-:W-:Y:S01]  /*04c0*/  LOP3.LUT R2, R2, 0xfffffffc, RZ, 0xc0, !PT ;  /* 0xfffffffc02027812 */ /* 0x000fe200078ec0ff */
[----:B------:R-:W-:Y:S01]  /*04d0*/  IMAD.IADD R3, R11, 0x1, -R3 ;  /* 0x000000010b037824 */ /* 0x000fe200078e0a03 */
[----:B------:R-:W-:Y:S01]  /*04e0*/  LOP3.LUT R4, R4, 0xfffffffe, RZ, 0xc0, !PT ;  /* 0xfffffffe04047812 */ /* 0x000fe200078ec0ff */
[----:B------:R-:W-:Y:S01]  /*04f0*/  USHF.R.S32.HI UR56, URZ, 0x1f, UR34 ;  /* 0x0000001f3f387899 */ /* 0x000fe20008011422 */
[-C--:B------:R-:W-:Y:S01]  /*0500*/  LEA.HI R8, R0, R0.reuse, RZ, 0x1 ;  /* 0x0000000000087211 */ /* 0x080fe200078f08ff */
[C---:B------:R-:W-:Y:S01]  /*0510*/  IMAD.IADD R10, R6.reuse, 0x1, -R2 ;  /* 0x00000001060a7824 */ /* 0x040fe200078e0a02 */
[----:B------:R-:W-:Y:S01]  /*0520*/  LEA.HI R13, R5, R0, RZ, 0x3 ;  /* 0x00000000050d7211 */ /* 0x000fe200078f18ff */
[----:B------:R-:W-:Y:S01]  /*0530*/  IMAD.IADD R227, R6, 0x1, -R4 ;  /* 0x0000000106e37824 */ /* 0x000fe200078e0a04 */
[----:B------:R-:W-:Y:S01]  /*0540*/  LOP3.LUT R5, R8, 0x7fffffe, RZ, 0xc0, !PT ;  /* 0x07fffffe08057812 */ /* 0x000fe200078ec0ff */
[----:B------:R-:W-:Y:S01]  /*0550*/  IMAD R6, R6, 0x8, R3 ;  /* 0x0000000806067824 */ /* 0x000fe200078e0203 */
[----:B------:R-:W-:Y:S01]  /*0560*/  LOP3.LUT R2, R13, 0xfffffff8, RZ, 0xc0, !PT ;  /* 0xfffffff80d027812 */ /* 0x000fe200078ec0ff */
[----:B------:R-:W-:Y:S01]  /*0570*/  USHF.L.U32 UR61, UR30, 0x7, URZ ;  /* 0x000000071e3d7899 */ /* 0x000fe2000800063f */
[----:B------:R-:W-:Y:S01]  /*0580*/  LOP3.LUT R4, R18, 0xfffffff8, RZ, 0xc0, !PT ;  /* 0xfffffff812047812 */ /* 0x000fe200078ec0ff */
[C---:B------:R-:W-:Y:S01]  /*0590*/  IMAD.IADD R19, R0.reuse, 0x1, -R5 ;  /* 0x0000000100137824 */ /* 0x040fe200078e0a05 */
[----:B------:R-:W-:Y:S01]  /*05a0*/  SHF.R.S32.HI R3, RZ, 0x1f, R7 ;  /* 0x0000001fff037819 */ /* 0x000fe20000011407 */
[----:B------:R-:W-:Y:S01]  /*05b0*/  IMAD.IADD R12, R0, 0x1, -R2 ;  /* 0x00000001000c7824 */ /* 0x000fe200078e0a02 */
[----:B------:R-:W-:Y:S01]  /*05c0*/  UISETP.NE.AND UP6, UPT, UR8, URZ, UPT ;  /* 0x0000003f0800728c */ /* 0x000fe2000bfc5270 */
[----:B------:R-:W-:Y:S01]  /*05d0*/  IMAD.IADD R4, R21, 0x1, -R4 ;  /* 0x0000000115047824 */ /* 0x000fe200078e0a04 */
[----:B------:R-:W-:Y:S01]  /*05e0*/  LEA.HI R0, R3, R11, RZ, 0x3 ;  /* 0x0000000b03007211 */ /* 0x000fe200078f18ff */
[----:B------:R-:W-:Y:S01]  /*05f0*/  IMAD.U32 R5, R6, 0x20, R9 ;  /* 0x0000002006057824 */ /* 0x000fe200078e0009 */
[----:B------:R-:W-:Y:S01]  /*0600*/  LEA.HI R3, R20, R21, RZ, 0x6 ;  /* 0x0000001514037211 */ /* 0x000fe200078f30ff */
[----:B------:R-:W-:Y:S01]  /*0610*/  USHF.R.S32.HI UR58, URZ, 0x1f, UR30 ;  /* 0x0000001f3f3a7899 */ /* 0x000fe2000801141e */
[----:B------:R-:W-:Y:S01]  /*0620*/  LOP3.LUT R0, R0, 0xfffffff8, RZ, 0xc0, !PT ;  /* 0xfffffff800007812 */ /* 0x000fe200078ec0ff */
[----:B------:R-:W-:Y:S01]  /*0630*/  USHF.R.S32.HI UR57, URZ, 0x1f, UR34 ;  /* 0x0000001f3f397899 */ /* 0x000fe20008011422 */
[----:B------:R-:W-:Y:S01]  /*0640*/  LEA.HI R7, R4, R4, RZ, 0x1 ;  /* 0x0000000404077211 */ /* 0x000fe200078f08ff */
[----:B------:R1:W-:Y:S01]  /*0650*/  STL [R1+0x30], R5 ;  /* 0x0000300501007387 */ /* 0x0003e20000100800 */
[----:B------:R-:W-:Y:S01]  /*0660*/  SHF.R.S32.HI R9, RZ, 0x6, R3 ;  /* 0x00000006ff097819 */ /* 0x000fe20000011403 */
[----:B------:R-:W-:Y:S01]  /*0670*/  IMAD.IADD R0, R11, 0x1, -R0 ;  /* 0x000000010b007824 */ /* 0x000fe200078e0a00 */
[----:B------:R-:W-:Y:S01]  /*0680*/  LOP3.LUT R2, R7, 0x3fffffe, RZ, 0xc0, !PT ;  /* 0x03fffffe07027812 */ /* 0x000fe200078ec0ff */
[----:B------:R-:W-:Y:S01]  /*0690*/  UIMAD.WIDE.U32 UR40, UR36, UR42, URZ ;  /* 0x0000002a242872a5 */ /* 0x000fe2000f8e003f */
[----:B------:R-:W-:Y:S01]  /*06a0*/  LOP3.LUT P5, RZ, R12, 0x2, RZ, 0xc0, !PT ;  /* 0x000000020cff7812 */ /* 0x000fe200078ac0ff */
[----:B------:R-:W-:Y:S01]  /*06b0*/  UIMAD UR50, UR37, UR42, URZ ;  /* 0x0000002a253272a4 */ /* 0x000fe2000f8e023f */
[C---:B------:R-:W-:Y:S01]  /*06c0*/  LOP3.LUT R3, R0.reuse, 0x1, RZ, 0xc0, !PT ;  /* 0x0000000100037812 */ /* 0x040fe200078ec0ff */
[----:B------:R-:W-:Y:S01]  /*06d0*/  USHF.R.S32.HI UR52, URZ, 0x1f, UR46 ;  /* 0x0000001f3f347899 */ /* 0x000fe2000801142e */
[----:B------:R-:W-:Y:S01]  /*06e0*/  LOP3.LUT P2, RZ, R0, 0x2, RZ, 0xc0, !PT ;  /* 0x0000000200ff7812 */ /* 0x000fe2000784c0ff */
[----:B------:R-:W-:Y:S01]  /*06f0*/  UIMAD UR49, UR4, UR49, URZ ;  /* 0x00000031043172a4 */ /* 0x000fe2000f8e023f */
[----:B------:R-:W-:Y:S01]  /*0700*/  ISETP.NE.U32.AND P3, PT, R3, 0x1, PT ;  /* 0x000000010300780c */ /* 0x000fe20003f65070 */
[----:B------:R-:W-:Y:S01]  /*0710*/  IMAD.SHL.U32 R3, R4, 0x40, RZ ;  /* 0x0000004004037824 */ /* 0x000fe200078e00ff */
[----:B------:R-:W-:Y:S01]  /*0720*/  LOP3.LUT P6, RZ, R12, 0x4, RZ, 0xc0, !PT ;  /* 0x000000040cff7812 */ /* 0x000fe200078cc0ff */
[----:B------:R-:W-:Y:S01]  /*0730*/  @!UP5 UIMAD UR48, UR5, UR48, URZ ;  /* 0x000000300530d2a4 */ /* 0x000fe2000f8e023f */
[----:B------:R-:W-:Y:S01]  /*0740*/  SEL R222, R226, 0xffffffe0, !P5 ;  /* 0xffffffe0e2de7807 */ /* 0x000fe20006800000 */
[----:B------:R-:W-:Y:S01]  /*0750*/  USHF.R.S32.HI UR47, URZ, 0x1f, UR44 ;  /* 0x0000001f3f2f7899 */ /* 0x000fe2000801142c */
[----:B------:R-:W-:Y:S01]  /*0760*/  LOP3.LUT R6, R3, 0x1c0, RZ, 0xc0, !PT ;  /* 0x000001c003067812 */ /* 0x000fe200078ec0ff */
[----:B------:R-:W-:Y:S01]  /*0770*/  IMAD.SHL.U32 R3, R10, 0x10, RZ ;  /* 0x000000100a037824 */ /* 0x000fe200078e00ff */
[----:B------:R-:W-:Y:S01]  /*0780*/  SEL R230, R230, 0x10, !P3 ;  /* 0x00000010e6e67807 */ /* 0x000fe20005800000 */
[----:B------:R-:W-:Y:S01]  /*0790*/  UMOV UR39, 0xffffd000 ;  /* 0xffffd00000277882 */ /* 0x000fe20000000000 */
[----:B------:R-:W-:-:S02]  /*07a0*/  SEL R223, R223, 0x40, P6 ;  /* 0x00000040dfdf7807 */ /* 0x000fc40003000000 */
[----:B------:R-:W-:Y:S01]  /*07b0*/  LOP3.LUT R3, R6, 0x30, R3, 0xf8, !PT ;  /* 0x0000003006037812 */ /* 0x000fe200078ef803 */
[----:B-1----:R-:W-:Y:S01]  /*07c0*/  IMAD.IADD R5, R4, 0x1, -R2 ;  /* 0x0000000104057824 */ /* 0x002fe200078e0a02 */
[----:B------:R-:W-:Y:S01]  /*07d0*/  SHF.R.S32.HI R4, RZ, 0x1f, R8 ;  /* 0x0000001fff047819 */ /* 0x000fe20000011408 */
[----:B------:R-:W-:-:S04]  /*07e0*/  IMAD R2, R9, 0x4, R14 ;  /* 0x0000000409027824 */ /* 0x000fc800078e020e */
[----:B------:R-:W-:Y:S01]  /*07f0*/  IMAD R15, R2, 0x8, R5 ;  /* 0x00000008020f7824 */ /* 0x000fe200078e0205 */
[----:B------:R-:W-:Y:S02]  /*0800*/  SHF.R.S32.HI R5, RZ, 0x1, R8 ;  /* 0x00000001ff057819 */ /* 0x000fe40000011408 */
[----:B------:R-:W-:Y:S02]  /*0810*/  SHF.R.S32.HI R2, RZ, 0x1, R7 ;  /* 0x00000001ff027819 */ /* 0x000fe40000011407 */
[----:B------:R-:W-:Y:S02]  /*0820*/  LEA.HI R4, R4, R5, RZ, 0x2 ;  /* 0x0000000504047211 */ /* 0x000fe400078f10ff */
[C---:B------:R-:W-:Y:S01]  /*0830*/  LOP3.LUT P4, RZ, R2.reuse, 0x2, RZ, 0xc0, !PT ;  /* 0x0000000202ff7812 */ /* 0x040fe2000788c0ff */
[----:B------:R-:W-:Y:S01]  /*0840*/  IMAD.SHL.U32 R2, R2, 0x40, RZ ;  /* 0x0000004002027824 */ /* 0x000fe200078e00ff */
[----:B------:R-:W-:Y:S02]  /*0850*/  LOP3.LUT R4, R4, 0xfffffffc, RZ, 0xc0, !PT ;  /* 0xfffffffc04047812 */ /* 0x000fe400078ec0ff */
[----:B------:R-:W-:-:S02]  /*0860*/  LEA.HI R7, R0, R0, RZ, 0x1 ;  /* 0x0000000000077211 */ /* 0x000fc400078f08ff */
[----:B------:R-:W-:Y:S01]  /*0870*/  LOP3.LUT R2, R2, 0xc0, RZ, 0xc0, !PT ;  /* 0x000000c002027812 */ /* 0x000fe200078ec0ff */
[----:B------:R-:W-:Y:S01]  /*0880*/  IMAD.IADD R11, R5, 0x1, -R4 ;  /* 0x00000001050b7824 */ /* 0x000fe200078e0a04 */
[--C-:B------:R-:W-:Y:S02]  /*0890*/  LOP3.LUT R4, R3, 0x8, R18.reuse, 0xf8, !PT ;  /* 0x0000000803047812 */ /* 0x100fe400078ef812 */
[----:B------:R-:W-:Y:S02]  /*08a0*/  LOP3.LUT R5, R2, 0x8, R18, 0xf8, !PT ;  /* 0x0000000802057812 */ /* 0x000fe400078ef812 */
[----:B------:R-:W-:Y:S02]  /*08b0*/  SHF.R.U32.HI R3, RZ, 0x3, R2 ;  /* 0x00000003ff037819 */ /* 0x000fe40000011602 */
[----:B------:R-:W-:Y:S02]  /*08c0*/  SHF.R.U32.HI R2, RZ, 0x3, R6 ;  /* 0x00000003ff027819 */ /* 0x000fe40000011606 */
[----:B------:R-:W-:-:S02]  /*08d0*/  LOP3.LUT R218, R5, R3, RZ, 0x3c, !PT ;  /* 0x0000000305da7212 */ /* 0x000fc400078e3cff */
[----:B------:R-:W-:Y:S01]  /*08e0*/  LOP3.LUT R18, R4, R2, RZ, 0x3c, !PT ;  /* 0x0000000204127212 */ /* 0x000fe200078e3cff */
[----:B------:R-:W-:Y:S01]  /*08f0*/  IMAD.SHL.U32 R4, R16, 0x2, RZ ;  /* 0x0000000210047824 */ /* 0x000fe200078e00ff */
[----:B------:R-:W-:Y:S01]  /*0900*/  LOP3.LUT R2, R7, 0x3fffffe, RZ, 0xc0, !PT ;  /* 0x03fffffe07027812 */ /* 0x000fe200078ec0ff */
[----:B------:R-:W-:Y:S01]  /*0910*/  IMAD.U32 R218, R15, 0x20, R218 ;  /* 0x000000200fda7824 */ /* 0x000fe200078e00da */
[----:B------:R-:W-:Y:S02]  /*0920*/  LOP3.LUT R3, R17, 0xffffffe0, RZ, 0xc0, !PT ;  /* 0xffffffe011037812 */ /* 0x000fe400078ec0ff */
[----:B------:R-:W-:Y:S01]  /*0930*/  LEA.HI R8, R20, R21, RZ, 0x7 ;  /* 0x0000001514087211 */ /* 0x000fe200078f38ff */
[----:B------:R-:W-:Y:S01]  /*0940*/  IMAD.IADD R6, R0, 0x1, -R2 ;  /* 0x0000000100067824 */ /* 0x000fe200078e0a02 */
[----:B------:R-:W-:Y:S01]  /*0950*/  SEL R217, R226, 0xffffffe0, !P4 ;  /* 0xffffffe0e2d97807 */ /* 0x000fe20006000000 */
[----:B------:R-:W-:Y:S01]  /*0960*/  IMAD.SHL.U32 R2, R0, 0x40, RZ ;  /* 0x0000004000027824 */ /* 0x000fe200078e00ff */
[----:B------:R-:W-:Y:S01]  /*0970*/  LOP3.LUT P0, RZ, R11, 0x2, RZ, 0xc0, !PT ;  /* 0x000000020bff7812 */ /* 0x000fe2000780c0ff */
[C---:B------:R-:W-:Y:S01]  /*0980*/  IMAD.IADD R24, R21.reuse, 0x1, -R3 ;  /* 0x0000000115187824 */ /* 0x040fe200078e0a03 */
[----:B------:R-:W-:Y:S01]  /*0990*/  SHF.R.S32.HI R3, RZ, 0x3, R13 ;  /* 0x00000003ff037819 */ /* 0x000fe2000001140d */
[----:B------:R-:W-:Y:S01]  /*09a0*/  IMAD.SHL.U32 R21, R21, 0x2, RZ ;  /* 0x0000000215157824 */ /* 0x000fe200078e00ff */
[----:B------:R-:W-:Y:S01]  /*09b0*/  LOP3.LUT R2, R2, 0x1c0, RZ, 0xc0, !PT ;  /* 0x000001c002027812 */ /* 0x000fe200078ec0ff */
[----:B------:R-:W-:Y:S01]  /*09c0*/  IMAD.SHL.U32 R0, R9, 0x20, RZ ;  /* 0x0000002009007824 */ /* 0x000fe200078e00ff */
[----:B------:R-:W-:Y:S01]  /*09d0*/  STL [R1+0x54], R24 ;  /* 0x0000541801007387 */ /* 0x000fe20000100800 */
[----:B------:R-:W-:Y:S01]  /*09e0*/  IMAD R19, R3, 0x8, R19 ;  /* 0x0000000803137824 */ /* 0x000fe200078e0213 */
[----:B------:R-:W-:Y:S01]  /*09f0*/  SEL R226, R226, 0xffffffe0, !P0 ;  /* 0xffffffe0e2e27807 */ /* 0x000fe20004000000 */
[----:B------:R-:W-:Y:S01]  /*0a00*/  IMAD R221, R10, 0x2, R3 ;  /* 0x000000020add7824 */ /* 0x000fe200078e0203 */
[----:B------:R-:W-:Y:S01]  /*0a10*/  LOP3.LUT R9, R0, 0x6, R21, 0xf8, !PT ;  /* 0x0000000600097812 */ /* 0x000fe200078ef815 */
[----:B------:R-:W-:Y:S01]  /*0a20*/  IMAD R217, R218, 0x2, R217 ;  /* 0x00000002dad97824 */ /* 0x000fe200078e02d9 */
[----:B------:R-:W-:Y:S01]  /*0a30*/  LOP3.LUT R5, R2, 0x20, R0, 0xf8, !PT ;  /* 0x0000002002057812 */ /* 0x000fe200078ef800 */
[----:B------:R-:W-:Y:S01]  /*0a40*/  IMAD R0, R10, 0x200, R4 ;  /* 0x000002000a007824 */ /* 0x000fe200078e0204 */
[----:B------:R-:W-:Y:S01]  /*0a50*/  SHF.R.S32.HI R3, RZ, 0x7, R8 ;  /* 0x00000007ff037819 */ /* 0x000fe20000011408 */
[----:B------:R1:W-:Y:S01]  /*0a60*/  STL [R1+0x58], R9 ;  /* 0x0000580901007387 */ /* 0x0003e20000100800 */
[----:B------:R-:W-:Y:S01]  /*0a70*/  SHF.R.U32.HI R2, RZ, 0x3, R2 ;  /* 0x00000003ff027819 */ /* 0x000fe20000011602 */
[----:B------:R-:W-:-:S03]  /*0a80*/  IMAD.SHL.U32 R218, R218, 0x2, RZ ;  /* 0x00000002dada7824 */ /* 0x000fc600078e00ff */
[----:B------:R-:W-:Y:S01]  /*0a90*/  LOP3.LUT R5, R5, R2, RZ, 0x3c, !PT ;  /* 0x0000000205057212 */ /* 0x000fe200078e3cff */
[----:B-1----:R-:W-:Y:S02]  /*0aa0*/  IMAD R9, R6, 0x20, R0 ;  /* 0x0000002006097824 */ /* 0x002fe400078e0200 */
[C---:B------:R-:W-:Y:S01]  /*0ab0*/  IMAD R0, R3.reuse, 0x1000, R4 ;  /* 0x0000100003007824 */ /* 0x040fe200078e0204 */
[----:B------:R-:W-:Y:S01]  /*0ac0*/  SHF.R.S32.HI R4, RZ, 0x1f, R24 ;  /* 0x0000001fff047819 */ /* 0x000fe20000011418 */
[----:B------:R-:W-:Y:S02]  /*0ad0*/  IMAD.SHL.U32 R3, R3, 0x8, RZ ;  /* 0x0000000803037824 */ /* 0x000fe400078e00ff */
[----:B------:R-:W-:Y:S01]  /*0ae0*/  IMAD R2, R227, 0x400, R0 ;  /* 0x00000400e3027824 */ /* 0x000fe200078e0200 */
[----:B------:R-:W-:Y:S02]  /*0af0*/  LEA.HI R0, R4, R24, RZ, 0x2 ;  /* 0x0000001804007211 */ /* 0x000fe400078f10ff */
[----:B------:R-:W-:Y:S01]  /*0b00*/  LOP3.LUT R3, R3, 0x8, RZ, 0xc0, !PT ;  /* 0x0000000803037812 */ /* 0x000fe200078ec0ff */
[----:B------:R-:W-:Y:S01]  /*0b10*/  IMAD.IADD R233, R5, 0x1, R2 ;  /* 0x0000000105e97824 */ /* 0x000fe200078e0202 */
[----:B------:R-:W-:Y:S01]  /*0b20*/  SHF.R.S32.HI R2, RZ, 0x2, R0 ;  /* 0x00000002ff027819 */ /* 0x000fe20000011400 */
[----:B------:R-:W-:Y:S01]  /*0b30*/  IMAD.SHL.U32 R5, R14, 0x10, RZ ;  /* 0x000000100e057824 */ /* 0x000fe200078e00ff */
[----:B------:R-:W-:Y:S01]  /*0b40*/  SHF.R.S32.HI R0, RZ, 0x1, R7 ;  /* 0x00000001ff007819 */ /* 0x000fe20000011407 */
[----:B------:R-:W-:-:S02]  /*0b50*/  IMAD.SHL.U32 R233, R233, 0x2, RZ ;  /* 0x00000002e9e97824 */ /* 0x000fc400078e00ff */
[----:B------:R-:W-:Y:S01]  /*0b60*/  IMAD R6, R227, 0x10, R2 ;  /* 0x00000010e3067824 */ /* 0x000fe200078e0202 */
[C---:B------:R-:W-:Y:S01]  /*0b70*/  LOP3.LUT P1, RZ, R0.reuse, 0x2, RZ, 0xc0, !PT ;  /* 0x0000000200ff7812 */ /* 0x040fe2000782c0ff */
[----:B------:R-:W-:Y:S01]  /*0b80*/  IMAD.SHL.U32 R0, R0, 0x40, RZ ;  /* 0x0000004000007824 */ /* 0x000fe200078e00ff */
[----:B------:R-:W-:Y:S01]  /*0b90*/  LOP3.LUT R7, R3, 0x10, R5, 0xf8, !PT ;  /* 0x0000001003077812 */ /* 0x000fe200078ef805 */
[----:B------:R-:W-:Y:S01]  /*0ba0*/  IMAD.SHL.U32 R5, R14, 0x8, RZ ;  /* 0x000000080e057824 */ /* 0x000fe200078e00ff */
[----:B------:R-:W-:Y:S01]  /*0bb0*/  IADD3 R2, R6, -0x40, RZ ;  /* 0xffffffc006027810 */ /* 0x000fe20007ffe0ff */
[----:B------:R1:W-:Y:S01]  /*0bc0*/  STL [R1+0x50], R6 ;  /* 0x0000500601007387 */ /* 0x0003e20000100800 */
[----:B------:R-:W-:Y:S01]  /*0bd0*/  LOP3.LUT R0, R0, 0xc0, RZ, 0xc0, !PT ;  /* 0x000000c000007812 */ /* 0x000fe200078ec0ff */
[----:B------:R-:W-:Y:S01]  /*0be0*/  IMAD.IADD R231, R233, 0x1, R230 ;  /* 0x00000001e9e77824 */ /* 0x000fe200078e02e6 */
[----:B------:R-:W-:Y:S02]  /*0bf0*/  LOP3.LUT R5, R5, 0x8, RZ, 0xc0, !PT ;  /* 0x0000000805057812 */ /* 0x000fe400078ec0ff */
[----:B------:R-:W-:-:S02]  /*0c00*/  SHF.R.U32.HI R4, RZ, 0x3, R0 ;  /* 0x00000003ff047819 */ /* 0x000fc40000011600 */
[C---:B------:R-:W-:Y:S02]  /*0c10*/  IADD3 R232, R233.reuse, 0x20, RZ ;  /* 0x00000020e9e87810 */ /* 0x040fe40007ffe0ff */
[----:B------:R-:W-:Y:S01]  /*0c20*/  LOP3.LUT R8, R4, R0, R3, 0x1e, !PT ;  /* 0x0000000004087212 */ /* 0x000fe200078e1e03 */
[----:B------:R-:W-:Y:S01]  /*0c30*/  IMAD.SHL.U32 R0, R12, 0x40, RZ ;  /* 0x000000400c007824 */ /* 0x000fe200078e00ff */
[----:B------:R-:W-:Y:S01]  /*0c40*/  @P2 IADD3 R232, R233, -0x20, RZ ;  /* 0xffffffe0e9e82810 */ /* 0x000fe20007ffe0ff */
[----:B------:R-:W-:Y:S02]  /*0c50*/  IMAD R3, R14, 0x200, R18 ;  /* 0x000002000e037824 */ /* 0x000fe400078e0212 */
[----:B------:R-:W-:Y:S01]  /*0c60*/  IMAD.IADD R8, R8, 0x1, R9 ;  /* 0x0000000108087824 */ /* 0x000fe200078e0209 */
[----:B------:R-:W-:Y:S01]  /*0c70*/  LOP3.LUT R0, R0, 0x1c0, RZ, 0xc0, !PT ;  /* 0x000001c000007812 */ /* 0x000fe200078ec0ff */
[----:B------:R-:W-:Y:S01]  /*0c80*/  IMAD.IADD R230, R230, 0x1, R232 ;  /* 0x00000001e6e67824 */ /* 0x000fe200078e02e8 */
[----:B-1----:R-:W-:-:S04]  /*0c90*/  SHF.R.S32.HI R6, RZ, 0x1f, R2 ;  /* 0x0000001fff067819 */ /* 0x002fc80000011402 */
[----:B------:R-:W-:Y:S02]  /*0ca0*/  SHF.L.U64.HI R2, R2, 0x2, R6 ;  /* 0x0000000202027819 */ /* 0x000fe40000010206 */
[----:B------:R-:W-:-:S03]  /*0cb0*/  SHF.R.U32.HI R6, RZ, 0x3, R0 ;  /* 0x00000003ff067819 */ /* 0x000fc60000011600 */
[----:B------:R1:W-:Y:S01]  /*0cc0*/  STL [R1+0x4c], R2 ;  /* 0x00004c0201007387 */ /* 0x0003e20000100800 */
[----:B------:R-:W-:Y:S01]  /*0cd0*/  LOP3.LUT R6, R6, R0, R5, 0x1e, !PT ;  /* 0x0000000006067212 */ /* 0x000fe200078e1e05 */
[----:B------:R-:W-:-:S04]  /*0ce0*/  IMAD.SHL.U32 R0, R19, 0x20, RZ ;  /* 0x0000002013007824 */ /* 0x000fc800078e00ff */
[----:B------:R-:W-:Y:S02]  /*0cf0*/  IMAD R227, R227, 0x200, R0 ;  /* 0x00000200e3e37824 */ /* 0x000fe400078e0200 */
[----:B------:R-:W-:-:S05]  /*0d00*/  IMAD.U32 R221, R221, 0x200, R6 ;  /* 0x00000200dddd7824 */ /* 0x000fca00078e0006 */
[----:B------:R-:W-:-:S05]  /*0d10*/  LEA R221, R221, 0xf000, 0x1 ;  /* 0x0000f000dddd7811 */ /* 0x000fca00078e08ff */
[C---:B------:R-:W-:Y:S02]  /*0d20*/  IMAD.IADD R222, R221.reuse, 0x1, R222 ;  /* 0x00000001ddde7824 */ /* 0x040fe400078e02de */
[--C-:B------:R-:W-:Y:S02]  /*0d30*/  IMAD.IADD R224, R221, 0x1, R223.reuse ;  /* 0x00000001dde07824 */ /* 0x100fe400078e02df */
[----:B------:R-:W-:Y:S02]  /*0d40*/  IMAD.IADD R223, R222, 0x1, R223 ;  /* 0x00000001dedf7824 */ /* 0x000fe400078e02df */
[----:B-1----:R-:W-:-:S05]  /*0d50*/  IMAD.SHL.U32 R2, R11, 0x40, RZ ;  /* 0x000000400b027824 */ /* 0x002fca00078e00ff */
[----:B------:R-:W-:-:S04]  /*0d60*/  LOP3.LUT R2, R2, 0xc0, RZ, 0xc0, !PT ;  /* 0x000000c002027812 */ /* 0x000fc800078ec0ff */
[----:B------:R-:W-:-:S04]  /*0d70*/  SHF.R.U32.HI R4, RZ, 0x3, R2 ;  /* 0x00000003ff047819 */ /* 0x000fc80000011602 */
[C---:B------:R-:W-:Y:S02]  /*0d80*/  LOP3.LUT R5, R4.reuse, R2, R5, 0x1e, !PT ;  /* 0x0000000204057212 */ /* 0x040fe400078e1e05 */
[----:B------:R-:W-:Y:S02]  /*0d90*/  LOP3.LUT R2, R4, R7, R2, 0x1e, !PT ;  /* 0x0000000704027212 */ /* 0x000fe400078e1e02 */
[----:B------:R-:W-:Y:S01]  /*0da0*/  LEA R4, R8, 0x9000, 0x1 ;  /* 0x0000900008047811 */ /* 0x000fe200078e08ff */
[----:B------:R-:W-:Y:S02]  /*0db0*/  IMAD.IADD R227, R227, 0x1, R5 ;  /* 0x00000001e3e37824 */ /* 0x000fe400078e0205 */
[----:B------:R-:W-:Y:S01]  /*0dc0*/  IMAD.IADD R225, R0, 0x1, R2 ;  /* 0x0000000100e17824 */ /* 0x000fe200078e0202 */
[C---:B------:R-:W-:Y:S02]  /*0dd0*/  IADD3 R2, R22.reuse, 0x20, RZ ;  /* 0x0000002016027810 */ /* 0x040fe40007ffe0ff */
[----:B------:R-:W-:-:S03]  /*0de0*/  IADD3 R0, R22, 0x40, RZ ;  /* 0x0000004016007810 */ /* 0x000fc60007ffe0ff */
[----:B------:R1:W-:Y:S04]  /*0df0*/  STL [R1+0x18], R2 ;  /* 0x0000180201007387 */ /* 0x0003e80000100800 */
[----:B------:R2:W-:Y:S04]  /*0e00*/  STL [R1+0x1c], R0 ;  /* 0x00001c0001007387 */ /* 0x0005e80000100800 */
[----:B------:R3:W-:Y:S01]  /*0e10*/  STL [R1+0x34], R4 ;  /* 0x0000340401007387 */ /* 0x0007e20000100800 */
[----:B-1----:R-:W-:Y:S01]  /*0e20*/  IMAD.SHL.U32 R2, R3, 0x2, RZ ;  /* 0x0000000203027824 */ /* 0x002fe200078e00ff */
[----:B--2---:R-:W-:-:S02]  /*0e30*/  IADD3 R0, R4, 0x20, RZ ;  /* 0x0000002004007810 */ /* 0x004fc40007ffe0ff */
[----:B------:R-:W-:-:S05]  /*0e40*/  @P1 IADD3 R0, R4, -0x20, RZ ;  /* 0xffffffe004001810 */ /* 0x000fca0007ffe0ff */
[----:B----4-:R3:W-:Y:S02]  /*0e50*/  STL [R1+0x38], R0 ;  /* 0x0000380001007387 */ /* 0x0107e40000100800 */
.L_x_124:
        /* <DEDUP_REMOVED lines=53> */
.L_x_83:
        /* <DEDUP_REMOVED lines=40> */
[----:B------:R-:W-:Y:S02]  /*1430*/  @UP0 UIMAD UR27, UR11, UR19, UR5 ;  /* 0x000000130b1b02a4 */ /* 0x000fe4000f8e0205 */
[----:B------:R-:W-:Y:S02]  /*1440*/  UIADD3 UR32, UR9, UR17, URZ ;  /* 0x0000001109207290 */ /* 0x000fe4000fffe03f */
        /* <DEDUP_REMOVED lines=17> */
.L_x_85:
        /* <DEDUP_REMOVED lines=18> */
.L_x_86:
        /* <DEDUP_REMOVED lines=33> */
[----:B------:R-:W-:-:S02]  /*1890*/  USEL UR11, UR4, URZ, UP6 ;  /* 0x0000003f040b7287 */ /* 0x000fc4000b000000 */
[----:B------:R-:W-:Y:S01]  /*18a0*/  USHF.L.U64.HI UR4, UR30, 0x7, UR38 ;  /* 0x000000071e047899 */ /* 0x000fe20008010226 */
[----:B------:R-:W-:Y:S01]  /*18b0*/  IMAD.HI.U32 R0, R5, R0, R4 ;  /* 0x0000000005007227 */ /* 0x000fe200078e0004 */
[----:B------:R-:W-:Y:S02]  /*18c0*/  UIMAD UR7, UR59, UR7, UR5 ;  /* 0x000000073b0772a4 */ /* 0x000fe4000f8e0205 */
[----:B------:R-:W-:Y:S02]  /*18d0*/  USEL UR5, UR4, URZ, UP1 ;  /* 0x0000003f04057287 */ /* 0x000fe40008800000 */
[----:B------:R-:W-:Y:S01]  /*18e0*/  USEL UR4, UR61, URZ, UP1 ;  /* 0x0000003f3d047287 */ /* 0x000fe20008800000 */
[----:B------:R-:W-:-:S03]  /*18f0*/  IMAD.HI.U32 R0, R0, R3, RZ ;  /* 0x0000000300007227 */ /* 0x000fc600078e00ff */
[----:B------:R-:W-:Y:S01]  /*1900*/  UIADD3 UR4, UP1, UR10, UR4, URZ ;  /* 0x000000040a047290 */ /* 0x000fe2000ff3e03f */
[----:B------:R-:W-:-:S03]  /*1910*/  IMAD.MOV R4, RZ, RZ, -R0 ;  /* 0x000000ffff047224 */ /* 0x000fc600078e0a00 */
[----:B------:R-:W-:Y:S01]  /*1920*/  UIADD3.X UR6, UR28, UR5, URZ, UP1, !UPT ;  /* 0x000000051c067290 */ /* 0x000fe20008ffe43f */
[----:B------:R-:W-:Y:S01]  /*1930*/  IMAD R3, R6, R4, R3 ;  /* 0x0000000406037224 */ /* 0x000fe200078e0203 */
[----:B------:R-:W-:-:S04]  /*1940*/  UIMAD UR5, UR37, UR4, URZ ;  /* 0x00000004250572a4 */ /* 0x000fc8000f8e023f */
[----:B------:R-:W-:Y:S01]  /*1950*/  ISETP.GT.U32.AND P0, PT, R6, R3, PT ;  /* 0x000000030600720c */ /* 0x000fe20003f04070 */
[----:B------:R-:W-:Y:S02]  /*1960*/  UIMAD UR6, UR36, UR6, UR5 ;  /* 0x00000006240672a4 */ /* 0x000fe4000f8e0205 */
[----:B------:R-:W-:-:S04]  /*1970*/  @UP5 USEL UR5, UR53, UR14, !UP2 ;  /* 0x0000000e35055287 */ /* 0x000fc8000d000000 */
[----:B------:R-:W-:Y:S02]  /*1980*/  @UP5 UIMAD UR16, UR34, UR8, UR5 ;  /* 0x00000008221052a4 */ /* 0x000fe4000f8e0205 */
[----:B------:R-:W-:Y:S02]  /*1990*/  UIMAD.WIDE.U32 UR4, UR36, UR4, URZ ;  /* 0x00000004240472a5 */ /* 0x000fe4000f8e003f */
[----:B------:R-:W-:Y:S02]  /*19a0*/  USEL UR8, UR7, URZ, UP6 ;  /* 0x0000003f07087287 */ /* 0x000fe4000b000000 */
[----:B------:R-:W-:Y:S01]  /*19b0*/  @!P0 IMAD.IADD R3, R3, 0x1, -R6 ;  /* 0x0000000103038824 */ /* 0x000fe200078e0a06 */
[----:B------:R-:W-:Y:S01]  /*19c0*/  @!P0 IADD3 R0, R0, 0x1, RZ ;  /* 0x0000000100008810 */ /* 0x000fe20007ffe0ff */
[----:B------:R-:W-:Y:S01]  /*19d0*/  @!UP5 UMOV UR16, UR48 ;  /* 0x000000300010dc82 */ /* 0x000fe20008000000 */
[----:B------:R-:W-:Y:S01]  /*19e0*/  ISETP.LE.AND P0, PT, RZ, UR55, PT ;  /* 0x00000037ff007c0c */ /* 0x000fe2000bf03270 */
[----:B------:R-:W-:Y:S01]  /*19f0*/  UIADD3 UR7, UR5, UR6, URZ ;  /* 0x0000000605077290 */ /* 0x000fe2000fffe03f */
        /* <DEDUP_REMOVED lines=13> */
.L_x_87:
[----:B------:R-:W-:Y:S02]  /*1ad0*/  UMOV UR6, UR49 ;  /* 0x0000003100067c82 */ /* 0x000fe40008000000 */
.L_x_88:
[----:B------:R-:W2:Y:S04]  /*1ae0*/  LDL.64 R4, [R1] ;  /* 0x0000000001047983 */ /* 0x000ea80000100a00 */
[----:B------:R1:W2:Y:S04]  /*1af0*/  LDL.64 R20, [R1] ;  /* 0x0000000001147983 */ /* 0x0002a80000100a00 */
[----:B------:R-:W3:Y:S04]  /*1b00*/  LDL R8, [R1+0x54] ;  /* 0x0000540001087983 */ /* 0x000ee80000100800 */
[----:B------:R-:W4:Y:S04]  /*1b10*/  S2R R19, SR_TID.X ;  /* 0x0000000000137919 */ /* 0x000f280000002100 */
[----:B------:R-:W5:Y:S01]  /*1b20*/  S2R R22, SR_TID.X ;  /* 0x0000000000167919 */ /* 0x000f620000002100 */
[----:B----4-:R-:W-:-:S04]  /*1b30*/  SHF.R.S32.HI R19, RZ, 0x1f, R19 ;  /* 0x0000001fff137819 */ /* 0x010fc80000011413 */
[----:B-----5:R-:W-:-:S04]  /*1b40*/  LEA.HI R19, R19, R22, RZ, 0x2 ;  /* 0x0000001613137211 */ /* 0x020fc800078f10ff */
[----:B------:R-:W-:-:S04]  /*1b50*/  SHF.R.S32.HI R19, RZ, 0x2, R19 ;  /* 0x00000002ff137819 */ /* 0x000fc80000011413 */
[----:B------:R-:W-:Y:S02]  /*1b60*/  SHF.R.S32.HI R17, RZ, 0x1f, R19 ;  /* 0x0000001fff117819 */ /* 0x000fe40000011413 */
[----:B------:R-:W-:-:S04]  /*1b70*/  IADD3 R0, P0, R19, UR10, RZ ;  /* 0x0000000a13007c10 */ /* 0x000fc8000ff1e0ff */
[----:B------:R-:W-:Y:S01]  /*1b80*/  IADD3.X R3, R17, UR28, RZ, P0, !PT ;  /* 0x0000001c11037c10 */ /* 0x000fe200087fe4ff */
[----:B------:R-:W-:-:S04]  /*1b90*/  UIADD3 UR4, UP4, UP3, UR4, UR44, UR46 ;  /* 0x0000002c04047290 */ /* 0x000fc8000fb9e02e */
[----:B------:R-:W-:Y:S01]  /*1ba0*/  IMAD R3, R3, c[0x0][0x190], RZ ;  /* 0x0000640003037a24 */ /* 0x000fe200078e02ff */
[----:B------:R-:W-:Y:S02]  /*1bb0*/  UIADD3 UR11, UP2, UP1, UR11, UR4, UR17 ;  /* 0x000000040b0b7290 */ /* 0x000fe4000f95e011 */
[----:B------:R-:W-:-:S04]  /*1bc0*/  UIADD3.X UR4, UR7, UR47, UR52, UP4, UP3 ;  /* 0x0000002f07047290 */ /* 0x000fc8000a7e6434 */
[----:B------:R-:W-:-:S03]  /*1bd0*/  UIADD3.X UR8, UR8, UR4, UR9, UP2, UP1 ;  /* 0x0000000408087290 */ /* 0x000fc600097e2409 */
[----:B------:R-:W-:Y:S02]  /*1be0*/  ULDC.64 UR4, c[0x0][0x1a8] ;  /* 0x00006a0000047ab9 */ /* 0x000fe40000000a00 */
[----:B------:R-:W-:-:S04]  /*1bf0*/  UIMAD UR4, UR56, UR4, URZ ;  /* 0x00000004380472a4 */ /* 0x000fc8000f8e023f */
[----:B------:R-:W-:-:S03]  /*1c00*/  UIMAD UR9, UR34, UR5, UR4 ;  /* 0x00000005220972a4 */ /* 0x000fc6000f8e0204 */
[----:B------:R-:W-:Y:S02]  /*1c10*/  ULDC.64 UR4, c[0x0][0x378] ;  /* 0x0000de0000047ab9 */ /* 0x000fe40000000a00 */
[----:B------:R-:W-:-:S04]  /*1c20*/  UIMAD UR4, UR56, UR4, URZ ;  /* 0x00000004380472a4 */ /* 0x000fc8000f8e023f */
[----:B------:R-:W-:-:S03]  /*1c30*/  UIMAD UR7, UR34, UR5, UR4 ;  /* 0x00000005220772a4 */ /* 0x000fc6000f8e0204 */
[----:B------:R-:W-:Y:S02]  /*1c40*/  ULDC.64 UR4, c[0x0][0x370] ;  /* 0x0000dc0000047ab9 */ /* 0x000fe40000000a00 */
[----:B------:R-:W-:-:S04]  /*1c50*/  UIMAD UR4, UR28, UR4, URZ ;  /* 0x000000041c0472a4 */ /* 0x000fc8000f8e023f */
[----:B------:R-:W-:Y:S02]  /*1c60*/  UIMAD UR5, UR10, UR5, UR4 ;  /* 0x000000050a0572a4 */ /* 0x000fe4000f8e0204 */
[----:B------:R-:W-:Y:S02]  /*1c70*/  UIADD3 UR4, -UR15, UR25, UR24 ;  /* 0x000000190f047290 */ /* 0x000fe4000fffe118 */
[----:B------:R-:W-:Y:S02]  /*1c80*/  ULDC UR14, c[0x0][0x2e8] ;  /* 0x0000ba00000e7ab9 */ /* 0x000fe40000000800 */
[----:B------:R-:W-:-:S04]  /*1c90*/  UIADD3 UR4, UR4, -UR14, URZ ;  /* 0x8000000e04047290 */ /* 0x000fc8000fffe03f */
[----:B------:R-:W-:-:S04]  /*1ca0*/  USHF.R.S32.HI UR14, URZ, 0x1f, UR4 ;  /* 0x0000001f3f0e7899 */ /* 0x000fc80008011404 */
[----:B------:R-:W-:-:S04]  /*1cb0*/  ULEA.HI UR14, UR14, UR4, URZ, 0x6 ;  /* 0x000000040e0e7291 */ /* 0x000fc8000f8f303f */
[----:B------:R-:W-:-:S04]  /*1cc0*/  USHF.R.S32.HI UR14, URZ, 0x6, UR14 ;  /* 0x000000063f0e7899 */ /* 0x000fc8000801140e */
[----:B------:R-:W-:-:S04]  /*1cd0*/  UISETP.LT.AND UP1, UPT, URZ, UR14, UPT ;  /* 0x0000000e3f00728c */ /* 0x000fc8000bf21270 */
[----:B------:R-:W-:-:S04]  /*1ce0*/  USEL UR14, URZ, UR14, !UP1 ;  /* 0x0000000e3f0e7287 */ /* 0x000fc8000c800000 */
[----:B------:R-:W-:Y:S02]  /*1cf0*/  UISETP.GT.AND UP1, UPT, UR33, UR14, UPT ;  /* 0x0000000e2100728c */ /* 0x000fe4000bf24270 */
[----:B------:R-:W-:Y:S02]  /*1d00*/  UIADD3 UR6, UR10, UR6, URZ ;  /* 0x000000060a067290 */ /* 0x000fe4000fffe03f */
[----:B------:R-:W-:Y:S01]  /*1d10*/  UIADD3 UR16, UR10, UR16, URZ ;  /* 0x000000100a107290 */ /* 0x000fe2000fffe03f */
[----:B------:R-:W-:Y:S01]  /*1d20*/  BSSY B1, `(.L_x_84) ;  /* 0x000077b000017945 */ /* 0x000fe20003800000 */
[----:B--2---:R-:W-:-:S05]  /*1d30*/  IMAD.MOV.U32 R20, RZ, RZ, R4 ;  /* 0x000000ffff147224 */ /* 0x004fca00078e0004 */
[----:B------:R-:W-:-:S05]  /*1d40*/  SHF.R.S32.HI R21, RZ, 0x1f, R20 ;  /* 0x0000001fff157819 */ /* 0x000fca0000011414 */
[----:B------:R-:W-:-:S04]  /*1d50*/  IMAD.WIDE.U32 R4, R0, c[0x0][0x190], R20 ;  /* 0x0000640000047a25 */ /* 0x000fc800078e0014 */
[----:B------:R-:W-:Y:S01]  /*1d60*/  IMAD R0, R0, c[0x0][0x194], R3 ;  /* 0x0000650000007a24 */ /* 0x000fe200078e0203 */
[----:B------:R-:W-:-:S04]  /*1d70*/  IADD3 R6, P0, R4, UR35, RZ ;  /* 0x0000002304067c10 */ /* 0x000fc8000ff1e0ff */
[----:B------:R-:W-:Y:S02]  /*1d80*/  IADD3.X R7, R5, UR32, R0, P0, !PT ;  /* 0x0000002005077c10 */ /* 0x000fe400087fe400 */
[----:B------:R-:W-:Y:S01]  /*1d90*/  IADD3 R4, P0, R20, UR21, RZ ;  /* 0x0000001514047c10 */ /* 0x000fe2000ff1e0ff */
[----:B------:R-:W-:-:S03]  /*1da0*/  IMAD.U32 R0, RZ, RZ, UR10 ;  /* 0x0000000aff007e24 */ /* 0x000fc6000f8e00ff */
[----:B------:R-:W-:-:S05]  /*1db0*/  IADD3.X R5, R21, UR23, RZ, P0, !PT ;  /* 0x0000001715057c10 */ /* 0x000fca00087fe4ff */
[----:B------:R-:W-:Y:S02]  /*1dc0*/  IMAD.WIDE.U32 R4, R0, c[0x0][0x370], R4 ;  /* 0x0000dc0000047a25 */ /* 0x000fe400078e0004 */
[----:B------:R-:W2:Y:S03]  /*1dd0*/  S2R R0, SR_TID.X ;  /* 0x0000000000007919 */ /* 0x000ea60000002100 */
[----:B------:R-:W-:Y:S02]  /*1de0*/  IADD3 R5, R5, UR5, RZ ;  /* 0x0000000505057c10 */ /* 0x000fe4000fffe0ff */
[----:B--2---:R-:W-:-:S04]  /*1df0*/  SHF.R.S32.HI R3, RZ, 0x1f, R0 ;  /* 0x0000001fff037819 */ /* 0x004fc80000011400 */
[----:B------:R-:W-:-:S04]  /*1e00*/  LEA.HI R3, R3, R0, RZ, 0x5 ;  /* 0x0000000003037211 */ /* 0x000fc800078f28ff */
[----:B------:R-:W-:Y:S01]  /*1e10*/  SHF.R.S32.HI R3, RZ, 0x5, R3 ;  /* 0x00000005ff037819 */ /* 0x000fe20000011403 */
[----:B------:R-:W-:-:S04]  /*1e20*/  IMAD.U32 R0, RZ, RZ, UR34 ;  /* 0x00000022ff007e24 */ /* 0x000fc8000f8e00ff */
[----:B---3--:R-:W-:Y:S02]  /*1e30*/  IMAD R3, R3, UR45, R8 ;  /* 0x0000002d03037c24 */ /* 0x008fe4000f8e0208 */
[----:B------:R-:W-:-:S03]  /*1e40*/  IMAD.WIDE.U32 R4, R0, c[0x0][0x378], R4 ;  /* 0x0000de0000047a25 */ /* 0x000fc600078e0004 */
[C---:B------:R-:W-:Y:S01]  /*1e50*/  IADD3 R0, P0, R3.reuse, UR11, RZ ;  /* 0x0000000b03007c10 */ /* 0x040fe2000ff1e0ff */
[----:B------:R1:W-:Y:S03]  /*1e60*/  STL [R1+0x4], R21 ;  /* 0x0000041501007387 */ /* 0x0003e60000100800 */
[----:B------:R-:W-:Y:S02]  /*1e70*/  LEA.HI.X.SX32 R3, R3, UR8, 0x1, P0 ;  /* 0x0000000803037c11 */ /* 0x000fe400080f0eff */
[C---:B------:R-:W-:Y:S01]  /*1e80*/  LEA R235, P0, R0.reuse, c[0x0][0x350], 0x2 ;  /* 0x0000d40000eb7a11 */ /* 0x040fe200078010ff */
[----:B------:R-:W-:Y:S01]  /*1e90*/  ULDC.64 UR4, c[0x0][0x3c8] ;  /* 0x0000f20000047ab9 */ /* 0x000fe20000000a00 */
[----:B------:R-:W-:Y:S02]  /*1ea0*/  IADD3 R5, R5, UR7, RZ ;  /* 0x0000000705057c10 */ /* 0x000fe4000fffe0ff */
[----:B------:R-:W-:-:S02]  /*1eb0*/  LEA.HI.X R234, R0, c[0x0][0x354], R3, 0x2, P0 ;  /* 0x0000d50000ea7a11 */ /* 0x000fc400000f1403 */
[----:B------:R-:W-:Y:S01]  /*1ec0*/  PLOP3.LUT P0, PT, PT, PT, UP1, 0x80, 0x0 ;  /* 0x000000000000781c */ /* 0x000fe20003f0f018 */
[----:B------:R-:W-:Y:S01]  /*1ed0*/  IMAD.U32 R8, RZ, RZ, UR34 ;  /* 0x00000022ff087e24 */ /* 0x000fe2000f8e00ff */
[----:B------:R-:W-:Y:S01]  /*1ee0*/  UIMAD.WIDE UR6, UR6, UR60, UR4 ;  /* 0x0000003c060672a5 */ /* 0x000fe2000f8e0204 */
[----:B------:R-:W-:Y:S02]  /*1ef0*/  IMAD R0, R17, c[0x0][0x370], RZ ;  /* 0x0000dc0011007a24 */ /* 0x000fe400078e02ff */
[----:B------:R-:W-:Y:S01]  /*1f00*/  ULDC.64 UR4, c[0x0][0x200] ;  /* 0x0000800000047ab9 */ /* 0x000fe20000000a00 */
[----:B------:R-:W-:Y:S01]  /*1f10*/  IMAD.WIDE.U32 R6, R8, c[0x0][0x1a8], R6 ;  /* 0x00006a0008067a25 */ /* 0x000fe200078e0006 */
[----:B------:R-:W-:-:S03]  /*1f20*/  UIMAD.WIDE UR16, UR16, UR60, UR4 ;  /* 0x0000003c101072a5 */ /* 0x000fc6000f8e0204 */
[----:B------:R-:W-:-:S04]  /*1f30*/  IMAD.WIDE.U32 R4, R19, c[0x0][0x370], R4 ;  /* 0x0000dc0013047a25 */ /* 0x000fc800078e0004 */
[----:B------:R-:W-:Y:S01]  /*1f40*/  IMAD R0, R19, c[0x0][0x374], R0 ;  /* 0x0000dd0013007a24 */ /* 0x000fe200078e0200 */
[----:B------:R-:W-:Y:S01]  /*1f50*/  IADD3 R3, R7, UR9, RZ ;  /* 0x0000000907037c10 */ /* 0x000fe2000fffe0ff */
[----:B------:R-:W-:Y:S01]  /*1f60*/  UIADD3 UR5, UR33, -0x1, URZ ;  /* 0xffffffff21057890 */ /* 0x000fe2000fffe03f */
[----:B------:R-:W-:Y:S01]  /*1f70*/  LEA R238, P3, R6, c[0x0][0x160], 0x1 ;  /* 0x0000580006ee7a11 */ /* 0x000fe200078608ff */
[----:B------:R-:W-:Y:S01]  /*1f80*/  IMAD.IADD R0, R5, 0x1, R0 ;  /* 0x0000000105007824 */ /* 0x000fe200078e0200 */
[----:B------:R-:W-:Y:S01]  /*1f90*/  LEA R239, P2, R4, c[0x0][0x330], 0x1 ;  /* 0x0000cc0004ef7a11 */ /* 0x000fe200078408ff */
[----:B------:R-:W-:Y:S02]  /*1fa0*/  UMOV UR11, UR6 ;  /* 0x00000006000b7c82 */ /* 0x000fe40008000000 */
[----:B------:R-:W-:Y:S02]  /*1fb0*/  UMOV UR10, UR7 ;  /* 0x00000007000a7c82 */ /* 0x000fe40008000000 */
[----:B------:R-:W-:-:S02]  /*1fc0*/  UMOV UR9, UR16 ;  /* 0x0000001000097c82 */ /* 0x000fc40008000000 */
[----:B------:R-:W-:Y:S01]  /*1fd0*/  UMOV UR8, UR17 ;  /* 0x0000001100087c82 */ /* 0x000fe20008000000 */
[----:B------:R-:W-:Y:S02]  /*1fe0*/  LEA.HI.X R237, R6, c[0x0][0x164], R3, 0x1, P3 ;  /* 0x0000590006ed7a11 */ /* 0x000fe400018f0c03 */
[----:B------:R-:W-:Y:S01]  /*1ff0*/  LEA.HI.X R236, R4, c[0x0][0x334], R0, 0x1, P2 ;  /* 0x0000cd0004ec7a11 */ /* 0x000fe200010f0c00 */
[----:B------:R-:W-:Y:S05]  /*2000*/  @P0 BRA `(.L_x_89) ;  /* 0x000008b000000947 */ /* 0x000fea0003800000 */
[----:B-1----:R-:W-:Y:S02]  /*2010*/  @UP0 UIADD3 UR6, UR20, UR26, URZ ;  /* 0x0000001a14060290 */ /* 0x002fe4000fffe03f */
        /* <DEDUP_REMOVED lines=17> */
.L_x_90:
        /* <DEDUP_REMOVED lines=18> */
.L_x_91:
        /* <DEDUP_REMOVED lines=34> */
.L_x_93:
[----:B-1----:R-:W-:Y:S05]  /*2470*/  BSYNC B0 ;  /* 0x0000000000007941 */ /* 0x002fea0003800000 */
.L_x_92:
        /* <DEDUP_REMOVED lines=19> */
.L_x_95:
[----:B------:R-:W-:Y:S05]  /*25b0*/  BSYNC B0 ;  /* 0x0000000000007941 */ /* 0x000fea0003800000 */
.L_x_94:
[----:B------:R-:W-:Y:S01]  /*25c0*/  ULDC.64 UR4, c[0x0][0x3a8] ;  /* 0x0000ea0000047ab9 */ /* 0x000fe20000000a00 */
[----:B-1----:R-:W-:Y:S01]  /*25d0*/  IMAD.WIDE.U32 R4, R10, c[0x0][0x3a8], R20 ;  /* 0x0000ea000a047a25 */ /* 0x002fe200078e0014 */
        /* <DEDUP_REMOVED lines=27> */
.L_x_97:
[----:B------:R-:W-:Y:S05]  /*2790*/  BSYNC B0 ;  /* 0x0000000000007941 */ /* 0x000fea0003800000 */
.L_x_96:
        /* <DEDUP_REMOVED lines=18> */
.L_x_89:
[----:B-1----:R-:W2:Y:S01]  /*28c0*/  LDL R16, [R1+0x30] ;  /* 0x0000300001107983 */ /* 0x002ea20000100800 */
[----:B------:R-:W-:Y:S01]  /*28d0*/  PLOP3.LUT P0, PT, PT, PT, UP6, 0x80, 0x0 ;  /* 0x000000000000781c */ /* 0x000fe20003f0f068 */
[----:B------:R-:W-:Y:S01]  /*28e0*/  ULDC.64 UR6, c[0x0][0x1a0] ;  /* 0x0000680000067ab9 */ /* 0x000fe20000000a00 */
[----:B------:R-:W-:Y:S01]  /*28f0*/  IMAD.U32 R14, RZ, RZ, UR24 ;  /* 0x00000018ff0e7e24 */ /* 0x000fe2000f8e00ff */
[----:B------:R-:W-:Y:S01]  /*2900*/  UIMAD UR4, UR18, UR6, URZ ;  /* 0x00000006120472a4 */ /* 0x000fe2000f8e023f */
[----:B------:R-:W-:Y:S02]  /*2910*/  BSSY B0, `(.L_x_99) ;  /* 0x000003b000007945 */ /* 0x000fe40003800000 */
[----:B------:R-:W-:Y:S01]  /*2920*/  IMAD.WIDE.U32 R4, R14, c[0x0][0x1a0], R20 ;  /* 0x000068000e047a25 */ /* 0x000fe200078e0014 */
[----:B------:R-:W-:Y:S02]  /*2930*/  UIMAD UR6, UR24, UR7, UR4 ;  /* 0x00000007180672a4 */ /* 0x000fe4000f8e0204 */
[----:B------:R-:W-:-:S04]  /*2940*/  UIMAD UR4, UR22, -0x80, UR15 ;  /* 0xffffff80160478a4 */ /* 0x000fc8000f8e020f */
[----:B------:R-:W-:Y:S01]  /*2950*/  @P0 BAR.SYNC.DEFER_BLOCKING 0x0 ;  /* 0x0000000000000b1d */ /* 0x000fe20000010000 */
[----:B------:R-:W-:Y:S01]  /*2960*/  MOV R3, UR6 ;  /* 0x0000000600037c02 */ /* 0x000fe20008000f00 */
[----:B------:R-:W-:Y:S01]  /*2970*/  ULEA.HI UR6, UR5, UR5, URZ, 0x1 ;  /* 0x0000000505067291 */ /* 0x000fe2000f8f083f */
[----:B------:R-:W-:Y:S02]  /*2980*/  ISETP.GE.AND P1, PT, R19, UR4, PT ;  /* 0x0000000413007c0c */ /* 0x000fe4000bf26270 */
[----:B------:R-:W-:Y:S01]  /*2990*/  IADD3 R6, P0, R4, UR29, RZ ;  /* 0x0000001d04067c10 */ /* 0x000fe2000ff1e0ff */
        /* <DEDUP_REMOVED lines=50> */
.L_x_100:
[----:B------:R-:W-:Y:S05]  /*2cc0*/  BSYNC B0 ;  /* 0x0000000000007941 */ /* 0x000fea0003800000 */
.L_x_99:
        /* <DEDUP_REMOVED lines=12> */
[----:B------:R-:W-:-:S04]  /*2d90*/  IMAD.X R4, RZ, RZ, R17, P0 ;  /* 0x000000ffff047224 */ /* 0x000fc800000e0611 */
[----:B------:R-:W-:-:S06]  /*2da0*/  IMAD R4, R4, c[0x0][0x1a0], RZ ;  /* 0x0000680004047a24 */ /* 0x000fcc00078e02ff */
[----:B------:R1:W-:Y:S01]  /*2db0*/  @P4 STS.128 [R0+0x10000], RZ ;  /* 0x010000ff00004388 */ /* 0x0003e20000000c00 */
[----:B--2---:R-:W-:Y:S01]  /*2dc0*/  ISETP.GE.AND P3, PT, R8, c[0x0][0x220], PT ;  /* 0x0000880008007a0c */ /* 0x004fe20003f66270 */
[----:B------:R-:W-:Y:S01]  /*2dd0*/  IMAD.WIDE.U32 R8, R3, c[0x0][0x1a0], R6 ;  /* 0x0000680003087a25 */ /* 0x000fe200078e0006 */
[----:B----4-:R-:W-:-:S03]  /*2de0*/  ISETP.GE.AND P0, PT, R5, c[0x0][0x220], PT ;  /* 0x0000880005007a0c */ /* 0x010fc60003f06270 */
        /* <DEDUP_REMOVED lines=23> */
.L_x_102:
[----:B------:R-:W-:Y:S05]  /*2f60*/  BSYNC B0 ;  /* 0x0000000000007941 */ /* 0x000fea0003800000 */
.L_x_101:
        /* <DEDUP_REMOVED lines=10> */
[----:B-1----:R-:W5:Y:S04]  /*3010*/  LDL R4, [R1+0x18] ;  /* 0x0000180001047983 */ /* 0x002f680000100800 */
[----:B--2---:R-:W2:Y:S01]  /*3020*/  LDL R3, [R1+0x1c] ;  /* 0x00001c0001037983 */ /* 0x004ea20000100800 */
[----:B------:R-:W-:-:S13]  /*3030*/  ISETP.GE.AND P4, PT, R20, c[0x0][0x220], PT ;  /* 0x0000880014007a0c */ /* 0x000fda0003f86270 */
[----:B------:R-:W-:Y:S01]  /*3040*/  @!P4 IMAD.MOV.U32 R6, RZ, RZ, R239 ;  /* 0x000000ffff06c224 */ /* 0x000fe200078e00ef */
        /* <DEDUP_REMOVED lines=25> */
.L_x_104:
[----:B------:R-:W-:Y:S05]  /*31e0*/  BSYNC B0 ;  /* 0x0000000000007941 */ /* 0x000fea0003800000 */
.L_x_103:
[----:B------:R-:W-:Y:S01]  /*31f0*/  PLOP3.LUT P0, PT, PT, PT, UP0, 0x80, 0x0 ;  /* 0x000000000000781c */ /* 0x000fe20003f0f008 */
[----:B------:R-:W-:Y:S01]  /*3200*/  BSSY B0, `(.L_x_105) ;  /* 0x0000036000007945 */ /* 0x000fe20003800000 */
[----:B------:R-:W-:-:S04]  /*3210*/  IADD3 R3, R16, 0x1800, RZ ;  /* 0x0000180010037810 */ /* 0x000fc80007ffe0ff */
        /* <DEDUP_REMOVED lines=16> */
.L_x_106:
[----:B-1----:R-:W5:Y:S04]  /*3320*/  LDL R4, [R1+0x18] ;  /* 0x0000180001047983 */ /* 0x002f680000100800 */
        /* <DEDUP_REMOVED lines=35> */
.L_x_107:
[----:B------:R-:W-:Y:S05]  /*3560*/  BSYNC B0 ;  /* 0x0000000000007941 */ /* 0x000fea0003800000 */
.L_x_105:
[----:B------:R-:W5:Y:S01]  /*3570*/  LDL R18, [R1+0x50] ;  /* 0x0000500001127983 */ /* 0x000f620000100800 */
[----:B------:R-:W-:Y:S01]  /*3580*/  IMAD.MOV.U32 R12, RZ, RZ, 0x7f800000 ;  /* 0x7f800000ff0c7424 */ /* 0x000fe200078e00ff */
[----:B------:R-:W-:Y:S01]  /*3590*/  ULDC.64 UR6, c[0x0][0x198] ;  /* 0x0000660000067ab9 */ /* 0x000fe20000000a00 */
[----:B--2-4-:R-:W-:Y:S02]  /*35a0*/  IMAD.MOV.U32 R9, RZ, RZ, 0x7f800000 ;  /* 0x7f800000ff097424 */ /* 0x014fe400078e00ff */
[----:B------:R-:W-:Y:S02]  /*35b0*/  IMAD.MOV.U32 R10, RZ, RZ, 0x7f800000 ;  /* 0x7f800000ff0a7424 */ /* 0x000fe400078e00ff */
[----:B------:R-:W-:Y:S01]  /*35c0*/  IMAD.MOV.U32 R11, RZ, RZ, 0x7f800000 ;  /* 0x7f800000ff0b7424 */ /* 0x000fe200078e00ff */
[C---:B-----5:R-:W-:Y:S01]  /*35d0*/  IADD3 R3, R18.reuse, 0x28, RZ ;  /* 0x0000002812037810 */ /* 0x060fe20007ffe0ff */
[C---:B-1----:R-:W-:Y:S01]  /*35e0*/  IMAD.SHL.U32 R5, R18.reuse, 0x4, RZ ;  /* 0x0000000412057824 */ /* 0x042fe200078e00ff */
[----:B------:R-:W-:-:S02]  /*35f0*/  IADD3 R4, R18, 0x8, RZ ;  /* 0x0000000812047810 */ /* 0x000fc40007ffe0ff */
[----:B------:R-:W-:Y:S02]  /*3600*/  ISETP.GE.AND P4, PT, R3, UR4, PT ;  /* 0x0000000403007c0c */ /* 0x000fe4000bf86270 */
[----:B------:R-:W-:Y:S02]  /*3610*/  SHF.R.S32.HI R16, RZ, 0x1f, R18 ;  /* 0x0000001fff107819 */ /* 0x000fe40000011412 */
[----:B------:R-:W-:Y:S02]  /*3620*/  ISETP.GE.AND P6, PT, R4, UR4, PT ;  /* 0x0000000404007c0c */ /* 0x000fe4000bfc6270 */
[----:B------:R-:W-:Y:S02]  /*3630*/  SHF.R.S32.HI R7, RZ, 0x1f, R3 ;  /* 0x0000001fff077819 */ /* 0x000fe40000011403 */
[----:B------:R-:W-:Y:S02]  /*3640*/  IADD3 R4, P3, R5, UR9, RZ ;  /* 0x0000000905047c10 */ /* 0x000fe4000ff7e0ff */
[----:B------:R-:W-:-:S02]  /*3650*/  SHF.L.U64.HI R5, R18, 0x2, R16 ;  /* 0x0000000212057819 */ /* 0x000fc40000010210 */
[C---:B------:R-:W-:Y:S02]  /*3660*/  IADD3 R8, R18.reuse, 0x20, RZ ;  /* 0x0000002012087810 */ /* 0x040fe40007ffe0ff */
[----:B------:R-:W-:Y:S02]  /*3670*/  @!P4 LEA R6, P2, R3, UR9, 0x2 ;  /* 0x000000090306cc11 */ /* 0x000fe4000f8410ff */
[----:B------:R-:W-:Y:S02]  /*3680*/  IADD3.X R5, R5, UR8, RZ, P3, !PT ;  /* 0x0000000805057c10 */ /* 0x000fe40009ffe4ff */
[----:B------:R-:W-:Y:S02]  /*3690*/  @!P4 LEA.HI.X R7, R3, UR8, R7, 0x2, P2 ;  /* 0x000000080307cc11 */ /* 0x000fe400090f1407 */
[----:B------:R-:W-:Y:S01]  /*36a0*/  ISETP.GE.AND P2, PT, R18, UR4, PT ;  /* 0x0000000412007c0c */ /* 0x000fe2000bf46270 */
[----:B------:R1:W2:Y:S01]  /*36b0*/  @!P6 LDG.E R11, [R4.64+0x20] ;  /* 0x0000200c040be981 */ /* 0x0002a2000c1e1900 */
[----:B------:R-:W-:-:S03]  /*36c0*/  ISETP.GE.AND P3, PT, R8, UR4, PT ;  /* 0x0000000408007c0c */ /* 0x000fc6000bf66270 */
[----:B------:R4:W5:Y:S08]  /*36d0*/  @!P4 LDG.E R9, [R6.64] ;  /* 0x0000000c0609c981 */ /* 0x000970000c1e1900 */
[----:B---3--:R1:W3:Y:S04]  /*36e0*/  @!P2 LDG.E R12, [R4.64] ;  /* 0x0000000c040ca981 */ /* 0x0082e8000c1e1900 */
[----:B------:R1:W2:Y:S01]  /*36f0*/  @!P3 LDG.E R10, [R4.64+0x80] ;  /* 0x0000800c040ab981 */ /* 0x0002a2000c1e1900 */
[----:B------:R-:W-:-:S03]  /*3700*/  UIMAD UR4, UR18, UR6, URZ ;  /* 0x00000006120472a4 */ /* 0x000fc6000f8e023f */
[----:B------:R-:W-:Y:S01]  /*3710*/  @P1 STS [R0+0x9000], RZ ;  /* 0x009000ff00001388 */ /* 0x000fe20000000800 */
[----:B------:R-:W-:-:S03]  /*3720*/  UIMAD UR4, UR24, UR7, UR4 ;  /* 0x00000007180472a4 */ /* 0x000fc6000f8e0204 */
[----:B------:R-:W-:Y:S04]  /*3730*/  @P1 STS [R0+0x9004], RZ ;  /* 0x009004ff00001388 */ /* 0x000fe80000000800 */
[----:B------:R-:W-:Y:S04]  /*3740*/  @P1 STS.64 [R0+0x9008], RZ ;  /* 0x009008ff00001388 */ /* 0x000fe80000000a00 */
[----:B------:R-:W-:Y:S04]  /*3750*/  @P1 STS.128 [R0+0xb000], RZ ;  /* 0x00b000ff00001388 */ /* 0x000fe80000000c00 */
[----:B------:R-:W-:Y:S01]  /*3760*/  @P1 STS.128 [R0+0xd000], RZ ;  /* 0x00d000ff00001388 */ /* 0x000fe20000000c00 */
[----:B------:R-:W-:-:S02]  /*3770*/  IMAD.U32 R3, RZ, RZ, UR4 ;  /* 0x00000004ff037e24 */ /* 0x000fc4000f8e00ff */
[----:B-1----:R-:W-:-:S05]  /*3780*/  IMAD.WIDE.U32 R4, R14, c[0x0][0x198], R20 ;  /* 0x000066000e047a25 */ /* 0x002fca00078e0014 */
[----:B----4-:R-:W-:-:S04]  /*3790*/  IADD3 R6, P2, R4, UR19, RZ ;  /* 0x0000001304067c10 */ /* 0x010fc8000ff5e0ff */
[----:B------:R-:W-:Y:S01]  /*37a0*/  IADD3.X R7, R5, UR27, R3, P2, !PT ;  /* 0x0000001b05077c10 */ /* 0x000fe200097fe403 */
[----:B------:R-:W-:Y:S01]  /*37b0*/  IMAD R3, R15, c[0x0][0x1b0], RZ ;  /* 0x00006c000f037a24 */ /* 0x000fe200078e02ff */
[----:B------:R-:W-:Y:S03]  /*37c0*/  BSSY B0, `(.L_x_108) ;  /* 0x000002c000007945 */ /* 0x000fe60003800000 */
[C---:B------:R-:W-:Y:S02]  /*37d0*/  IMAD R3, R13.reuse, c[0x0][0x1b4], R3 ;  /* 0x00006d000d037a24 */ /* 0x040fe400078e0203 */
[----:B------:R-:W-:Y:S01]  /*37e0*/  IMAD.WIDE.U32 R6, R13, c[0x0][0x1b0], R6 ;  /* 0x00006c000d067a25 */ /* 0x000fe200078e0006 */
[----:B---3--:R1:W-:Y:S04]  /*37f0*/  STL [R1+0x10], R12 ;  /* 0x0000100c01007387 */ /* 0x0083e80000100800 */
[----:B-----5:R3:W-:Y:S04]  /*3800*/  STL [R1+0xc], R9 ;  /* 0x00000c0901007387 */ /* 0x0207e80000100800 */
[----:B--2---:R3:W-:Y:S04]  /*3810*/  STL [R1+0x8], R10 ;  /* 0x0000080a01007387 */ /* 0x0047e80000100800 */
[----:B------:R3:W-:Y:S01]  /*3820*/  STL [R1+0x14], R11 ;  /* 0x0000140b01007387 */ /* 0x0007e20000100800 */
[----:B-1----:R-:W-:Y:S01]  /*3830*/  IMAD.IADD R12, R7, 0x1, R3 ;  /* 0x00000001070c7824 */ /* 0x002fe200078e0203 */
[----:B------:R-:W-:Y:S05]  /*3840*/  @P1 BRA `(.L_x_109) ;  /* 0x0000023000001947 */ /* 0x000fea0003800000 */
[----:B---3--:R-:W2:Y:S04]  /*3850*/  LDL R10, [R1+0x18] ;  /* 0x00001800010a7983 */ /* 0x008ea80000100800 */
        /* <DEDUP_REMOVED lines=8> */
[----:B------:R1:W-:Y:S04]  /*38e0*/  @P4 STS [R0+0x9000], RZ ;  /* 0x009000ff00004388 */ /* 0x0003e80000000800 */
[----:B------:R1:W-:Y:S04]  /*38f0*/  @P4 STS [R0+0x9004], RZ ;  /* 0x009004ff00004388 */ /* 0x0003e80000000800 */
[----:B------:R1:W-:Y:S01]  /*3900*/  @P4 STS.64 [R0+0x9008], RZ ;  /* 0x009008ff00004388 */ /* 0x0003e20000000a00 */
[----:B--2---:R-:W-:-:S02]  /*3910*/  ISETP.GE.AND P3, PT, R10, c[0x0][0x220], PT ;  /* 0x000088000a007a0c */ /* 0x004fc40003f66270 */
[C---:B------:R-:W-:Y:S02]  /*3920*/  @!P4 LEA R10, P6, R4.reuse, c[0x0][0x168], 0x1 ;  /* 0x00005a00040aca11 */ /* 0x040fe400078c08ff */
[----:B---3--:R-:W-:Y:S02]  /*3930*/  ISETP.GE.AND P1, PT, R9, c[0x0][0x220], PT ;  /* 0x0000880009007a0c */ /* 0x008fe40003f26270 */
[----:B------:R-:W-:-:S05]  /*3940*/  @!P4 LEA.HI.X R11, R4, c[0x0][0x16c], R3, 0x1, P6 ;  /* 0x00005b00040bca11 */ /* 0x000fca00030f0c03 */
[----:B------:R-:W-:Y:S01]  /*3950*/  @!PT LDS RZ, [RZ] ;  /* 0x00000000fffff984 */ /* 0x000fe20000000800 */
[----:B------:R-:W-:Y:S01]  /*3960*/  @!PT LDS RZ, [RZ] ;  /* 0x00000000fffff984 */ /* 0x000fe20000000800 */
[----:B------:R-:W-:Y:S01]  /*3970*/  @!PT LDS RZ, [RZ] ;  /* 0x00000000fffff984 */ /* 0x000fe20000000800 */
[----:B------:R1:W-:Y:S02]  /*3980*/  @!P4 LDGSTS.E.BYPASS.LTC128B.128 [R0+0x9000], [R10.64] ;  /* 0x090000000a00cfae */ /* 0x0003e4000b901d4c */
[C---:B------:R-:W-:Y:S02]  /*3990*/  @!P3 LEA R8, P2, R4.reuse, c[0x0][0x168], 0x1 ;  /* 0x00005a000408ba11 */ /* 0x040fe400078408ff */
[----:B------:R1:W-:Y:S02]  /*39a0*/  @P3 STS.128 [R0+0xb000], RZ ;  /* 0x00b000ff00003388 */ /* 0x0003e40000000c00 */
[----:B------:R-:W-:-:S05]  /*39b0*/  @!P3 LEA.HI.X R9, R4, c[0x0][0x16c], R3, 0x1, P2 ;  /* 0x00005b000409ba11 */ /* 0x000fca00010f0c03 */
        /* <DEDUP_REMOVED lines=12> */
.L_x_109:
[----:B------:R-:W-:Y:S05]  /*3a80*/  BSYNC B0 ;  /* 0x0000000000007941 */ /* 0x000fea0003800000 */
.L_x_108:
        /* <DEDUP_REMOVED lines=14> */
[----:B---3--:R-:W-:Y:S01]  /*3b70*/  IMAD.WIDE.U32 R8, R3, c[0x0][0x198], R6 ;  /* 0x0000660003087a25 */ /* 0x008fe200078e0006 */
        /* <DEDUP_REMOVED lines=24> */
.L_x_111:
[----:B------:R-:W-:Y:S05]  /*3d00*/  BSYNC B0 ;  /* 0x0000000000007941 */ /* 0x000fea0003800000 */
.L_x_110:
[----:B------:R-:W0:Y:S01]  /*3d10*/  LDGDEPBAR ;  /* 0x00000000000079af */ /* 0x000e220000000000 */
[----:B------:R-:W-:Y:S02]  /*3d20*/  ULDC.64 UR16, c[0x0][0x318] ;  /* 0x0000c60000107ab9 */ /* 0x000fe40000000a00 */
[----:B------:R-:W-:Y:S02]  /*3d30*/  UISETP.NE.U32.AND UP1, UPT, URZ, UR16, UPT ;  /* 0x000000103f00728c */ /* 0x000fe4000bf25070 */
[----:B------:R-:W-:Y:S02]  /*3d40*/  ULDC.64 UR18, c[0x0][0x320] ;  /* 0x0000c80000127ab9 */ /* 0x000fe40000000a00 */
[----:B------:R-:W-:-:S06]  /*3d50*/  UISETP.NE.AND.EX UP1, UPT, URZ, UR17, UPT, UP1 ;  /* 0x000000113f00728c */ /* 0x000fcc000bf25310 */
[----:B------:R-:W-:-:S05]  /*3d60*/  PLOP3.LUT P1, PT, PT, PT, UP1, 0x80, 0x0 ;  /* 0x000000000000781c */ /* 0x000fca0003f2f018 */
[----:B------:R-:W-:Y:S02]  /*3d70*/  @UP1 UIMAD UR4, UR38, UR18, URZ ;  /* 0x00000012260412a4 */ /* 0x000fe4000f8e023f */
[----:B------:R-:W-:Y:S02]  /*3d80*/  @UP1 UMOV UR6, UR34 ;  /* 0x0000002200061c82 */ /* 0x000fe40008000000 */
[----:B------:R-:W-:Y:S01]  /*3d90*/  @UP1 UMOV UR7, UR56 ;  /* 0x0000003800071c82 */ /* 0x000fe20008000000 */
[----:B------:R-:W-:-:S04]  /*3da0*/  DEPBAR.LE SB0, 0x1 ;  /* 0x000080400000791a */ /* 0x000fc80000000000 */
[----:B------:R-:W-:Y:S01]  /*3db0*/  BAR.SYNC.DEFER_BLOCKING 0x0 ;  /* 0x0000000000007b1d */ /* 0x000fe20000010000 */
[----:B------:R-:W-:Y:S02]  /*3dc0*/  @UP1 UIMAD.WIDE.U32 UR6, UR30, UR18, UR6 ;  /* 0x000000121e0612a5 */ /* 0x000fe4000f8e0006 */
[----:B------:R-:W-:Y:S02]  /*3dd0*/  @UP1 UIMAD UR19, UR30, UR19, UR4 ;  /* 0x000000131e1312a4 */ /* 0x000fe4000f8e0204 */
[----:B------:R-:W-:Y:S02]  /*3de0*/  @UP1 ULEA UR16, UP0, UR6, UR16, 0x2 ;  /* 0x0000001006101291 */ /* 0x000fe4000f80103f */
[----:B------:R-:W-:-:S04]  /*3df0*/  @UP1 UIADD3 UR19, UR7, UR19, URZ ;  /* 0x0000001307131290 */ /* 0x000fc8000fffe03f */
[----:B------:R-:W-:Y:S01]  /*3e00*/  @UP1 ULEA.HI.X UR17, UR6, UR17, UR19, 0x2, UP0 ;  /* 0x0000001106111291 */ /* 0x000fe200080f1413 */
[----:B-1----:R-:W-:-:S05]  /*3e10*/  IMAD.U32 R4, RZ, RZ, UR16 ;  /* 0x00000010ff047e24 */ /* 0x002fca000f8e00ff */
[----:B------:R-:W-:-:S05]  /*3e20*/  IMAD.U32 R5, RZ, RZ, UR17 ;  /* 0x00000011ff057e24 */ /* 0x000fca000f8e00ff */
[----:B--2---:R1:W2:Y:S01]  /*3e30*/  @P1 LDG.E R0, [R4.64] ;  /* 0x0000000c04001981 */ /* 0x0042a2000c1e1900 */
[----:B------:R-:W-:Y:S02]  /*3e40*/  IMAD.U32 R3, RZ, RZ, UR25 ;  /* 0x00000019ff037e24 */ /* 0x000fe4000f8e00ff */
[----:B------:R-:W-:Y:S01]  /*3e50*/  IMAD.U32 R229, RZ, RZ, UR22 ;  /* 0x00000016ffe57e24 */ /* 0x000fe2000f8e00ff */
[----:B------:R-:W4:Y:S01]  /*3e60*/  LDSM.16.M88.4 R168, [R218+0xf000] ;  /* 0x00f00000daa8783b */ /* 0x000f220000000200 */
[C---:B------:R-:W-:Y:S01]  /*3e70*/  IMAD.SHL.U32 R7, R18.reuse, 0x4, RZ ;  /* 0x0000000412077824 */ /* 0x040fe200078e00ff */
[C---:B------:R-:W-:Y:S01]  /*3e80*/  IADD3 R216, R227.reuse, 0x1800, RZ ;  /* 0x00001800e3d87810 */ /* 0x040fe20007ffe0ff */
[----:B------:R-:W-:Y:S01]  /*3e90*/  IMAD.SHL.U32 R219, R227, 0x2, RZ ;  /* 0x00000002e3db7824 */ /* 0x000fe200078e00ff */
[----:B------:R-:W3:Y:S01]  /*3ea0*/  LDSM.16.M88.4 R172, [R218+0xf400] ;  /* 0x00f40000daac783b */ /* 0x000ee20000000200 */
[----:B------:R-:W-:Y:S01]  /*3eb0*/  MOV R242, R228 ;  /* 0x000000e400f27202 */ /* 0x000fe20000000f00 */
[----:B------:R-:W-:Y:S01]  /*3ec0*/  CS2R R126, SRZ ;  /* 0x00000000007e7805 */ /* 0x000fe2000001ff00 */
[----:B------:R-:W-:Y:S01]  /*3ed0*/  CS2R R124, SRZ ;  /* 0x00000000007c7805 */ /* 0x000fe2000001ff00 */
[----:B------:R-:W2:Y:S01]  /*3ee0*/  LDSM.16.M88.4 R176, [R217+0xf000] ;  /* 0x00f00000d9b0783b */ /* 0x000ea20000000200 */
[----:B------:R-:W-:Y:S01]  /*3ef0*/  CS2R R130, SRZ ;  /* 0x0000000000827805 */ /* 0x000fe2000001ff00 */
        /* <DEDUP_REMOVED lines=11> */
[----:B-1----:R-:W2:Y:S01]  /*3fb0*/  @P1 MUFU.RCP R5, c[0x0][0x238] ;  /* 0x00008e0000051b08 */ /* 0x002ea20000001000 */
[----:B------:R-:W-:Y:S01]  /*3fc0*/  IADD3 R4, R18, 0x1, RZ ;  /* 0x0000000112047810 */ /* 0x000fe20007ffe0ff */
[----:B------:R-:W-:Y:S01]  /*3fd0*/  CS2R R112, SRZ ;  /* 0x0000000000707805 */ /* 0x000fe2000001ff00 */
[----:B------:R-:W1:Y:S01]  /*3fe0*/  LDSM.16.M88.4 R192, [R217+0x11000] ;  /* 0x01100000d9c0783b */ /* 0x000e620000000200 */
[----:B------:R-:W-:Y:S01]  /*3ff0*/  CS2R R106, SRZ ;  /* 0x00000000006a7805 */ /* 0x000fe2000001ff00 */
[----:B------:R-:W-:Y:S01]  /*4000*/  IADD3 R3, R4, UR15, -R3 ;  /* 0x0000000f04037c10 */ /* 0x000fe2000fffe803 */
        /* <DEDUP_REMOVED lines=40> */
[----:B------:R-:W-:Y:S01]  /*4290*/  UMOV UR4, URZ ;  /* 0x0000003f00047c82 */ /* 0x000fe20008000000 */
[----:B--2---:R-:W-:-:S02]  /*42a0*/  @P1 FMUL.FTZ R0, R0, R5 ;  /* 0x0000000500001220 */ /* 0x004fc40000410000 */
[----:B------:R-:W2:Y:S01]  /*42b0*/  LDL R5, [R1+0x58] ;  /* 0x0000580001057983 */ /* 0x000ea20000100800 */
[----:B------:R-:W-:Y:S01]  /*42c0*/  MOV R4, c[0x0][0x22c] ;  /* 0x00008b0000047a02 */ /* 0x000fe20000000f00 */
[----:B------:R5:W1:Y:S01]  /*42d0*/  @P1 R2UR UR6, R0 ;  /* 0x00000000000613c2 */ /* 0x000a6200000e0000 */
[----:B------:R-:W-:Y:S01]  /*42e0*/  SEL R216, R216, R227, !P0 ;  /* 0x000000e3d8d87207 */ /* 0x000fe20004000000 */
[----:B------:R3:W-:Y:S01]  /*42f0*/  STL [R1+0x48], R3 ;  /* 0x0000480301007387 */ /* 0x0007e20000100800 */
[----:B------:R-:W-:Y:S01]  /*4300*/  UIADD3 UR16, UR25, 0x80, UR24 ;  /* 0x0000008019107890 */ /* 0x000fe2000fffe018 */
[----:B------:R-:W-:Y:S01]  /*4310*/  IMAD R4, R4, c[0x0][0x1c0], RZ ;  /* 0x0000700004047a24 */ /* 0x000fe200078e02ff */
[----:B------:R-:W-:Y:S01]  /*4320*/  IADD3 R220, R219, R226, RZ ;  /* 0x000000e2dbdc7210 */ /* 0x000fe20007ffe0ff */
[----:B------:R-:W-:Y:S01]  /*4330*/  IMAD.SHL.U32 R216, R216, 0x2, RZ ;  /* 0x00000002d8d87824 */ /* 0x000fe200078e00ff */
[----:B------:R-:W-:Y:S01]  /*4340*/  UIADD3 UR16, UR16, -UR15, URZ ;  /* 0x8000000f10107290 */ /* 0x000fe2000fffe03f */
[----:B------:R-:W-:Y:S01]  /*4350*/  IMAD.SHL.U32 R6, R4, 0x10, RZ ;  /* 0x0000001004067824 */ /* 0x000fe200078e00ff */
[----:B-----5:R-:W-:Y:S01]  /*4360*/  IADD3 R0, R18, -0x40, RZ ;  /* 0xffffffc012007810 */ /* 0x020fe20007ffe0ff */
[----:B-1----:R-:W-:Y:S01]  /*4370*/  @UP1 UMOV UR4, UR6 ;  /* 0x0000000600041c82 */ /* 0x002fe20008000000 */
[----:B---3--:R-:W-:-:S03]  /*4380*/  IADD3 R3, R225, 0x1800, RZ ;  /* 0x00001800e1037810 */ /* 0x008fc60007ffe0ff */
[----:B------:R-:W-:Y:S01]  /*4390*/  IMAD.SHL.U32 R0, R0, 0x4, RZ ;  /* 0x0000000400007824 */ /* 0x000fe200078e00ff */
[----:B------:R-:W-:-:S05]  /*43a0*/  SEL R3, R3, R225, !P0 ;  /* 0x000000e103037207 */ /* 0x000fca0004000000 */
[----:B------:R-:W-:Y:S02]  /*43b0*/  IMAD.SHL.U32 R3, R3, 0x2, RZ ;  /* 0x0000000203037824 */ /* 0x000fe400078e00ff */
[----:B--2---:R-:W-:Y:S01]  /*43c0*/  IMAD R229, R229, 0x80, R5 ;  /* 0x00000080e5e57824 */ /* 0x004fe200078e0205 */
[----:B------:R-:W-:-:S03]  /*43d0*/  SHF.L.U64.HI R5, R18, 0x2, R16 ;  /* 0x0000000212057819 */ /* 0x000fc60000010210 */
[----:B------:R1:W2:Y:S01]  /*43e0*/  I2F R247, R229 ;  /* 0x000000e500f77306 */ /* 0x0002a20000201400 */
[C---:B------:R-:W-:Y:S01]  /*43f0*/  IADD3 R251, R229.reuse, 0x10, RZ ;  /* 0x00000010e5fb7810 */ /* 0x040fe20007ffe0ff */
[----:B------:R3:W-:Y:S01]  /*4400*/  STL [R1+0x44], R5 ;  /* 0x0000440501007387 */ /* 0x0007e20000100800 */
[C---:B------:R-:W-:Y:S02]  /*4410*/  IADD3 R250, R229.reuse, 0x9, RZ ;  /* 0x00000009e5fa7810 */ /* 0x040fe40007ffe0ff */
[C---:B------:R-:W-:Y:S01]  /*4420*/  IADD3 R249, R229.reuse, 0x8, RZ ;  /* 0x00000008e5f97810 */ /* 0x040fe20007ffe0ff */
[----:B------:R5:W-:Y:S01]  /*4430*/  STL [R1+0x40], R7 ;  /* 0x0000400701007387 */ /* 0x000be20000100800 */
[C---:B------:R-:W-:Y:S01]  /*4440*/  IADD3 R248, R229.reuse, 0x1, RZ ;  /* 0x00000001e5f87810 */ /* 0x040fe20007ffe0ff */
[----:B------:R-:W1:Y:S01]  /*4450*/  I2F R251, R251 ;  /* 0x000000fb00fb7306 */ /* 0x000e620000201400 */
[C---:B------:R-:W-:Y:S01]  /*4460*/  IADD3 R243, R229.reuse, 0x19, RZ ;  /* 0x00000019e5f37810 */ /* 0x040fe20007ffe0ff */
[----:B------:R1:W-:Y:S01]  /*4470*/  STL [R1+0x3c], R0 ;  /* 0x00003c0001007387 */ /* 0x0003e20000100800 */
[----:B------:R-:W-:-:S02]  /*4480*/  IADD3 R241, R229, 0x18, RZ ;  /* 0x00000018e5f17810 */ /* 0x000fc40007ffe0ff */
[----:B------:R-:W-:-:S03]  /*4490*/  IADD3 R240, R229, 0x11, RZ ;  /* 0x00000011e5f07810 */ /* 0x000fc60007ffe0ff */
[----:B------:R-:W1:Y:S08]  /*44a0*/  I2F R250, R250 ;  /* 0x000000fa00fa7306 */ /* 0x000e700000201400 */
[----:B------:R-:W2:Y:S01]  /*44b0*/  I2F R249, R249 ;  /* 0x000000f900f97306 */ /* 0x000ea20000201400 */
[----:B---3--:R-:W-:Y:S02]  /*44c0*/  SHF.L.U32 R5, R4, 0x3, RZ ;  /* 0x0000000304057819 */ /* 0x008fe400000006ff */
[----:B-----5:R-:W-:-:S05]  /*44d0*/  IADD3 R7, R6, 0x20, RZ ;  /* 0x0000002006077810 */ /* 0x020fca0007ffe0ff */
[----:B------:R-:W3:Y:S01]  /*44e0*/  I2F R248, R248 ;  /* 0x000000f800f87306 */ /* 0x000ee20000201400 */
[----:B------:R-:W-:Y:S01]  /*44f0*/  IADD3 R6, R6, 0x40, RZ ;  /* 0x0000004006067810 */ /* 0x000fe20007ffe0ff */
[----:B------:R-:W-:-:S04]  /*4500*/  IMAD.IADD R4, R5, 0x1, R7 ;  /* 0x0000000105047824 */ /* 0x000fc800078e0207 */
[C---:B-1----:R-:W-:Y:S02]  /*4510*/  IMAD.IADD R0, R5.reuse, 0x1, R6 ;  /* 0x0000000105007824 */ /* 0x042fe400078e0206 */
[C---:B------:R-:W-:Y:S01]  /*4520*/  IMAD.IADD R6, R5.reuse, 0x1, R4 ;  /* 0x0000000105067824 */ /* 0x040fe200078e0204 */
[----:B------:R1:W1:Y:S01]  /*4530*/  I2F R246, R243 ;  /* 0x000000f300f67306 */ /* 0x0002620000201400 */
[C---:B------:R-:W-:Y:S02]  /*4540*/  IMAD.IADD R0, R5.reuse, 0x1, R0 ;  /* 0x0000000105007824 */ /* 0x040fe400078e0200 */
[----:B------:R-:W-:-:S03]  /*4550*/  IMAD.IADD R6, R5, 0x1, R6 ;  /* 0x0000000105067824 */ /* 0x000fc600078e0206 */
[C---:B------:R-:W-:Y:S01]  /*4560*/  IADD3 R0, R5.reuse, R0, RZ ;  /* 0x0000000005007210 */ /* 0x040fe20007ffe0ff */
[C---:B------:R-:W-:Y:S01]  /*4570*/  IMAD.IADD R6, R5.reuse, 0x1, R6 ;  /* 0x0000000105067824 */ /* 0x040fe200078e0206 */
[----:B------:R1:W1:Y:S03]  /*4580*/  I2F R245, R241 ;  /* 0x000000f100f57306 */ /* 0x0002660000201400 */
[C---:B------:R-:W-:Y:S01]  /*4590*/  IMAD.IADD R0, R5.reuse, 0x1, R0 ;  /* 0x0000000105007824 */ /* 0x040fe200078e0200 */
[----:B------:R-:W-:Y:S01]  /*45a0*/  STL [R1+0x24], R6 ;  /* 0x0000240601007387 */ /* 0x000fe20000100800 */
[----:B------:R-:W-:-:S03]  /*45b0*/  IADD3 R4, R5, R6, RZ ;  /* 0x0000000605047210 */ /* 0x000fc60007ffe0ff */
[----:B------:R5:W-:Y:S01]  /*45c0*/  STL [R1+0x20], R0 ;  /* 0x0000200001007387 */ /* 0x000be20000100800 */
[----:B------:R1:W1:Y:S03]  /*45d0*/  I2F R244, R240 ;  /* 0x000000f000f47306 */ /* 0x0002660000201400 */
[----:B------:R1:W-:Y:S01]  /*45e0*/  STL [R1+0x2c], R4 ;  /* 0x00002c0401007387 */ /* 0x0003e20000100800 */
[----:B-----5:R-:W-:-:S05]  /*45f0*/  IMAD.IADD R0, R5, 0x1, R0 ;  /* 0x0000000105007824 */ /* 0x020fca00078e0200 */
[----:B--234-:R1:W-:Y:S02]  /*4600*/  STL [R1+0x28], R0 ;  /* 0x0000280001007387 */ /* 0x01c3e40000100800 */
.L_x_114:
[----:B------:R-:W0:Y:S01]  /*4610*/  LDGDEPBAR ;  /* 0x00000000000079af */ /* 0x000e220000000000 */
[----:B-1----:R-:W-:Y:S01]  /*4620*/  IADD3 R0, R226, R216, RZ ;  /* 0x000000d8e2007210 */ /* 0x002fe20007ffe0ff */
[----:B------:R-:W-:Y:S02]  /*4630*/  USHF.L.U32 UR6, UR5, 0x6, URZ ;  /* 0x0000000605067899 */ /* 0x000fe4000800063f */
[----:B------:R-:W-:Y:S02]  /*4640*/  USHF.L.U32 UR7, UR22, 0x7, URZ ;  /* 0x0000000716077899 */ /* 0x000fe4000800063f */
[----:B------:R-:W-:Y:S02]  /*4650*/  UISETP.GE.AND UP0, UPT, UR6, UR16, UPT ;  /* 0x000000100600728c */ /* 0x000fe4000bf06270 */
[----:B------:R-:W2:Y:S01]  /*4660*/  LDL R252, [R1+0x14] ;  /* 0x0000140001fc7983 */ /* 0x000ea20000100800 */
[----:B------:R-:W-:Y:S02]  /*4670*/  UIADD3 UR7, UR7, 0x80, URZ ;  /* 0x0000008007077890 */ /* 0x000fe4000fffe03f */
[----:B------:R-:W-:Y:S01]  /*4680*/  UISETP.GT.AND UP3, UPT, UR5, UR14, UPT ;  /* 0x0000000e0500728c */ /* 0x000fe2000bf64270 */
[----:B------:R1:W-:Y:S01]  /*4690*/  STL [R1+0x78], R41 ;  /* 0x0000782901007387 */ /* 0x0003e20000100800 */
[----:B------:R-:W-:Y:S06]  /*46a0*/  UISETP.LT.AND UP0, UPT, UR7, UR15, UP0 ;  /* 0x0000000f0700728c */ /* 0x000fec0008701270 */
[----:B------:R-:W-:Y:S01]  /*46b0*/  PLOP3.LUT P0, PT, PT, PT, UP0, 0x80, 0x0 ;  /* 0x000000000000781c */ /* 0x000fe20003f0f008 */
[----:B-1----:R-:W3:Y:S04]  /*46c0*/  LDL R41, [R1+0x10] ;  /* 0x0000100001297983 */ /* 0x002ee80000100800 */
[----:B------:R1:W-:Y:S04]  /*46d0*/  STL [R1+0x74], R40 ;  /* 0x0000742801007387 */ /* 0x0003e80000100800 */
[----:B-1----:R-:W4:Y:S04]  /*46e0*/  LDL R40, [R1+0x48] ;  /* 0x0000480001287983 */ /* 0x002f280000100800 */
[----:B------:R-:W-:Y:S04]  /*46f0*/  STL [R1+0x70], R39 ;  /* 0x0000702701007387 */ /* 0x000fe80000100800 */
[----:B------:R-:W-:Y:S04]  /*4700*/  STL [R1+0x6c], R38 ;  /* 0x00006c2601007387 */ /* 0x000fe80000100800 */
[----:B------:R-:W-:Y:S04]  /*4710*/  STL [R1+0x68], R37 ;  /* 0x0000682501007387 */ /* 0x000fe80000100800 */
[----:B------:R-:W-:Y:S04]  /*4720*/  STL [R1+0x64], R36 ;  /* 0x0000642401007387 */ /* 0x000fe80000100800 */
[----:B------:R1:W-:Y:S04]  /*4730*/  STL [R1+0x60], R3 ;  /* 0x0000600301007387 */ /* 0x0003e80000100800 */
[----:B------:R1:W-:Y:S04]  /*4740*/  STL [R1+0x5c], R2 ;  /* 0x00005c0201007387 */ /* 0x0003e80000100800 */
[----:B-1----:R-:W2:Y:S04]  /*4750*/  LDL R3, [R1+0x8] ;  /* 0x0000080001037983 */ /* 0x002ea80000100800 */
        /* <DEDUP_REMOVED lines=23> */
[----:B------:R-:W3:Y:S07]  /*48d0*/  LDSM.16.M88.4 R132, [R216+0x1000] ;  /* 0x00100000d884783b */ /* 0x000eee0000000200 */
        /* <DEDUP_REMOVED lines=11> */
[-C--:B---3--:R-:W-:Y:S01]  /*4990*/  HMMA.16816.F32 R4, R132, R152.reuse, R4 ;  /* 0x000000988404723c */ /* 0x088fe20000001804 */
[----:B------:R-:W-:Y:S07]  /*49a0*/  LDSM.16.M88.4 R148, [R216+0x2800] ;  /* 0x00280000d894783b */ /* 0x000fee0000000200 */
[C---:B------:R-:W-:Y:S08]  /*49b0*/  HMMA.16816.F32 R8, R156.reuse, R152, R8 ;  /* 0x000000989c08723c */ /* 0x040ff00000001808 */
[-C--:B------:R-:W-:Y:S03]  /*49c0*/  HMMA.16816.F32 R12, R156, R154.reuse, R12 ;  /* 0x0000009a9c0c723c */ /* 0x080fe6000000180c */
[----:B------:R-:W-:Y:S05]  /*49d0*/  FSETP.NEU.FTZ.AND P1, PT, R41, -INF , PT ;  /* 0xff8000002900780b */ /* 0x000fea0003f3d000 */
        /* <DEDUP_REMOVED lines=11> */
[-C--:B------:R-:W-:Y:S08]  /*4a90*/  HMMA.16816.F32 R12, R164, R162.reuse, R12 ;  /* 0x000000a2a40c723c */ /* 0x080ff0000000180c */
[C---:B------:R-:W-:Y:S01]  /*4aa0*/  HMMA.16816.F32 R16, R144.reuse, R162, R16 ;  /* 0x000000a29010723c */ /* 0x040fe20000001810 */
[----:B------:R-:W3:Y:S07]  /*4ab0*/  LDSM.16.M88.4 R160, [R217+0xd000] ;  /* 0x00d00000d9a0783b */ /* 0x000eee0000000200 */
[-C--:B--2---:R-:W-:Y:S08]  /*4ac0*/  HMMA.16816.F32 R20, R144, R136.reuse, R20 ;  /* 0x000000889014723c */ /* 0x084ff00000001814 */
[C---:B------:R-:W-:Y:S07]  /*4ad0*/  HMMA.16816.F32 R24, R164.reuse, R136, R24 ;  /* 0x00000088a418723c */ /* 0x040fee0000001818 */
[----:B------:R-:W-:Y:S01]  /*4ae0*/  FMUL.FTZ R136, R3, 1.4426950216293334961 ;  /* 0x3fb8aa3b03887820 */ /* 0x000fe20000410000 */
[-C--:B------:R-:W-:Y:S08]  /*4af0*/  HMMA.16816.F32 R28, R164, R138.reuse, R28 ;  /* 0x0000008aa41c723c */ /* 0x080ff0000000181c */
[----:B------:R-:W-:Y:S07]  /*4b00*/  HMMA.16816.F32 R32, R144, R138, R32 ;  /* 0x0000008a9020723c */ /* 0x000fee0000001820 */
[----:B------:R-:W-:Y:S01]  /*4b10*/  FMUL.FTZ R138, R252, 1.4426950216293334961 ;  /* 0x3fb8aa3bfc8a7820 */ /* 0x000fe20000410000 */
[-C--:B-1----:R-:W-:Y:S08]  /*4b20*/  HMMA.16816.F32 R4, R132, R140.reuse, R4 ;  /* 0x0000008c8404723c */ /* 0x082ff00000001804 */
[C---:B------:R-:W-:Y:S07]  /*4b30*/  HMMA.16816.F32 R8, R148.reuse, R140, R8 ;  /* 0x0000008c9408723c */ /* 0x040fee0000001808 */
[----:B------:R-:W-:Y:S01]  /*4b40*/  FMUL.FTZ R140, R41, 1.4426950216293334961 ;  /* 0x3fb8aa3b298c7820 */ /* 0x000fe20000410000 */
[-C--:B------:R-:W-:Y:S04]  /*4b50*/  HMMA.16816.F32 R12, R148, R142.reuse, R12 ;  /* 0x0000008e940c723c */ /* 0x080fe8000000180c */
[----:B------:R-:W-:Y:S04]  /*4b60*/  FSEL R140, R140, RZ, P1 ;  /* 0x000000ff8c8c7208 */ /* 0x000fe80000800000 */
[C---:B------:R-:W-:Y:S07]  /*4b70*/  HMMA.16816.F32 R16, R132.reuse, R142, R16 ;  /* 0x0000008e8410723c */ /* 0x040fee0000001810 */
[----:B------:R-:W-:Y:S01]  /*4b80*/  @!P0 IADD3 R142, R229, 0x1, RZ ;  /* 0x00000001e58e8810 */ /* 0x000fe20007ffe0ff */
[-C--:B------:R-:W-:Y:S08]  /*4b90*/  HMMA.16816.F32 R20, R132, R152.reuse, R20 ;  /* 0x000000988414723c */ /* 0x080ff00000001814 */
[C---:B------:R-:W-:Y:S08]  /*4ba0*/  HMMA.16816.F32 R24, R148.reuse, R152, R24 ;  /* 0x000000989418723c */ /* 0x040ff00000001818 */
[-C--:B------:R-:W-:Y:S08]  /*4bb0*/  HMMA.16816.F32 R28, R148, R154.reuse, R28 ;  /* 0x0000009a941c723c */ /* 0x080ff0000000181c */
[----:B------:R-:W-:Y:S01]  /*4bc0*/  HMMA.16816.F32 R32, R132, R154, R32 ;  /* 0x0000009a8420723c */ /* 0x000fe20000001820 */
[----:B------:R4:W1:Y:S07]  /*4bd0*/  LDSM.16.M88.4 R132, [R0+0x2800] ;  /* 0x002800000084783b */ /* 0x00086e0000000200 */
[-C--:B---3--:R-:W-:Y:S05]  /*4be0*/  HMMA.16816.F32 R4, R156, R160.reuse, R4 ;  /* 0x000000a09c04723c */ /* 0x088fea0000001804 */
[----:B----4-:R-:W-:Y:S04]  /*4bf0*/  @!P0 IADD3 R0, R40, UR6, RZ ;  /* 0x0000000628008c10 */ /* 0x010fe8000fffe0ff */
[C---:B------:R-:W-:Y:S03]  /*4c00*/  @!P0 IMNMX R141, R0.reuse, UR15, PT ;  /* 0x0000000f008d8c17 */ /* 0x040fe6000b800200 */
[----:B------:R-:W-:Y:S11]  /*4c10*/  @!P0 IADD3 R139, R0, 0x8, RZ ;  /* 0x00000008008b8810 */ /* 0x000ff60007ffe0ff */
[----:B------:R-:W-:Y:S01]  /*4c20*/  @!UPT UIADD3 URZ, URZ, URZ, URZ ;  /* 0x0000003f3f3ff290 */ /* 0x000fe2000fffe03f */
[----:B------:R-:W-:Y:S01]  /*4c30*/  FFMA.FTZ R4, R247, UR4, R4 ;  /* 0x00000004f7047c23 */ /* 0x000fe20008010004 */
[-C--:B------:R-:W-:Y:S01]  /*4c40*/  @!P0 ISETP.GE.AND P2, PT, R229, R141.reuse, PT ;  /* 0x0000008de500820c */ /* 0x080fe20003f46270 */
[----:B------:R-:W-:Y:S01]  /*4c50*/  FFMA.FTZ R5, R248, UR4, R5 ;  /* 0x00000004f8057c23 */ /* 0x000fe20008010005 */
[----:B------:R-:W-:Y:S01]  /*4c60*/  @!P0 IMNMX R139, R139, UR15, PT ;  /* 0x0000000f8b8b8c17 */ /* 0x000fe2000b800200 */
[----:B------:R-:W-:Y:S01]  /*4c70*/  FFMA.FTZ R6, R247, UR4, R6 ;  /* 0x00000004f7067c23 */ /* 0x000fe20008010006 */
[----:B------:R-:W-:Y:S01]  /*4c80*/  @!P0 ISETP.GE.AND P1, PT, R142, R141, PT ;  /* 0x0000008d8e00820c */ /* 0x000fe20003f26270 */
[----:B------:R-:W-:Y:S01]  /*4c90*/  FFMA.FTZ R7, R248, UR4, R7 ;  /* 0x00000004f8077c23 */ /* 0x000fe20008010007 */
[----:B------:R-:W-:Y:S01]  /*4ca0*/  @!P0 FSEL R4, R4, -INF , !P2 ;  /* 0xff80000004048808 */ /* 0x000fe20005000000 */
[C---:B-1----:R-:W-:Y:S04]  /*4cb0*/  HMMA.16816.F32 R8, R132.reuse, R160, R8 ;  /* 0x000000a08408723c */ /* 0x042fe80000001808 */
[--C-:B------:R-:W-:Y:S01]  /*4cc0*/  FFMA.FTZ R4, R4, c[0x0][0x23c], -R140.reuse ;  /* 0x00008f0004047a23 */ /* 0x100fe2000001088c */
[----:B------:R-:W-:Y:S02]  /*4cd0*/  @!P0 FSEL R5, R5, -INF , !P1 ;  /* 0xff80000005058808 */ /* 0x000fe40004800000 */
[----:B------:R-:W-:Y:S01]  /*4ce0*/  FSETP.NEU.FTZ.AND P1, PT, R252, -INF , PT ;  /* 0xff800000fc00780b */ /* 0x000fe20003f3d000 */
[-C--:B------:R-:W-:Y:S01]  /*4cf0*/  HMMA.16816.F32 R12, R132, R162.reuse, R12 ;  /* 0x000000a2840c723c */ /* 0x080fe2000000180c */
[----:B------:R1:W-:Y:S02]  /*4d00*/  MUFU.EX2 R146, R4 ;  /* 0x0000000400927308 */ /* 0x0003e40000000800 */
[-C--:B------:R-:W-:Y:S01]  /*4d10*/  @!P0 ISETP.GE.AND P2, PT, R229, R139.reuse, PT ;  /* 0x0000008be500820c */ /* 0x080fe20003f46270 */
[----:B------:R-:W-:Y:S01]  /*4d20*/  FFMA.FTZ R5, R5, c[0x0][0x23c], -R140 ;  /* 0x00008f0005057a23 */ /* 0x000fe2000001088c */
[----:B------:R-:W-:Y:S02]  /*4d30*/  @!P0 IADD3 R137, R0, 0x20, RZ ;  /* 0x0000002000898810 */ /* 0x000fe40007ffe0ff */
[----:B------:R-:W-:Y:S01]  /*4d40*/  FSEL R138, R138, RZ, P1 ;  /* 0x000000ff8a8a7208 */ /* 0x000fe20000800000 */
[C---:B------:R-:W-:Y:S03]  /*4d50*/  HMMA.16816.F32 R16, R156.reuse, R162, R16 ;  /* 0x000000a29c10723c */ /* 0x040fe60000001810 */
[----:B------:R-:W2:Y:S01]  /*4d60*/  MUFU.EX2 R144, R5 ;  /* 0x0000000500907308 */ /* 0x000ea20000000800 */
[----:B------:R-:W-:Y:S02]  /*4d70*/  @!P0 ISETP.GE.AND P1, PT, R142, R139, PT ;  /* 0x0000008b8e00820c */ /* 0x000fe40003f26270 */
[----:B------:R-:W-:Y:S02]  /*4d80*/  @!P0 IMNMX R137, R137, UR15, PT ;  /* 0x0000000f89898c17 */ /* 0x000fe4000b800200 */
[----:B------:R-:W-:Y:S01]  /*4d90*/  FFMA.FTZ R8, R247, UR4, R8 ;  /* 0x00000004f7087c23 */ /* 0x000fe20008010008 */
[----:B------:R-:W-:Y:S02]  /*4da0*/  @!P0 FSEL R6, R6, -INF , !P2 ;  /* 0xff80000006068808 */ /* 0x000fe40005000000 */
[-C--:B------:R-:W-:Y:S01]  /*4db0*/  @!P0 ISETP.GE.AND P2, PT, R229, R137.reuse, PT ;  /* 0x00000089e500820c */ /* 0x080fe20003f46270 */
[----:B------:R-:W-:Y:S01]  /*4dc0*/  FFMA.FTZ R9, R248, UR4, R9 ;  /* 0x00000004f8097c23 */ /* 0x000fe20008010009 */
[----:B------:R-:W-:Y:S01]  /*4dd0*/  @!P0 FSEL R7, R7, -INF , !P1 ;  /* 0xff80000007078808 */ /* 0x000fe20004800000 */
[----:B------:R-:W-:Y:S01]  /*4de0*/  FFMA.FTZ R6, R6, c[0x0][0x23c], -R138 ;  /* 0x00008f0006067a23 */ /* 0x000fe2000001088a */
[----:B------:R-:W-:Y:S01]  /*4df0*/  FSETP.NEU.FTZ.AND P1, PT, R3, -INF , PT ;  /* 0xff8000000300780b */ /* 0x000fe20003f3d000 */
[----:B------:R-:W-:Y:S01]  /*4e00*/  FFMA.FTZ R10, R247, UR4, R10 ;  /* 0x00000004f70a7c23 */ /* 0x000fe2000801000a */
[----:B------:R-:W-:Y:S01]  /*4e10*/  @!P0 FSEL R8, R8, -INF , !P2 ;  /* 0xff80000008088808 */ /* 0x000fe20005000000 */
[----:B------:R-:W-:Y:S01]  /*4e20*/  FFMA.FTZ R7, R7, c[0x0][0x23c], -R138 ;  /* 0x00008f0007077a23 */ /* 0x000fe2000001088a */
[----:B------:R-:W-:Y:S01]  /*4e30*/  FSEL R136, R136, RZ, P1 ;  /* 0x000000ff88887208 */ /* 0x000fe20000800000 */
[----:B------:R-:W-:Y:S01]  /*4e40*/  MUFU.EX2 R147, R6 ;  /* 0x0000000600937308 */ /* 0x000fe20000000800 */
[-C--:B------:R-:W-:Y:S01]  /*4e50*/  @!P0 ISETP.GE.AND P1, PT, R142, R137.reuse, PT ;  /* 0x000000898e00820c */ /* 0x080fe20003f26270 */
[----:B------:R-:W-:Y:S02]  /*4e60*/  FFMA.FTZ R11, R248, UR4, R11 ;  /* 0x00000004f80b7c23 */ /* 0x000fe4000801000b */
[----:B-1----:R-:W-:Y:S01]  /*4e70*/  FFMA.FTZ R4, R8, c[0x0][0x23c], -R136 ;  /* 0x00008f0008047a23 */ /* 0x002fe20000010888 */
[----:B------:R-:W-:Y:S01]  /*4e80*/  @!P0 IADD3 R8, R0, 0x28, RZ ;  /* 0x0000002800088810 */ /* 0x000fe20007ffe0ff */
[----:B------:R-:W-:Y:S01]  /*4e90*/  FMUL.FTZ R0, R2, 1.4426950216293334961 ;  /* 0x3fb8aa3b02007820 */ /* 0x000fe20000410000 */
[----:B------:R-:W-:Y:S01]  /*4ea0*/  @!P0 FSEL R9, R9, -INF , !P1 ;  /* 0xff80000009098808 */ /* 0x000fe20004800000 */
[----:B------:R-:W-:Y:S01]  /*4eb0*/  FFMA.FTZ R12, R249, UR4, R12 ;  /* 0x00000004f90c7c23 */ /* 0x000fe2000801000c */
[----:B------:R-:W-:Y:S01]  /*4ec0*/  @!P0 IMNMX R8, R8, UR15, PT ;  /* 0x0000000f08088c17 */ /* 0x000fe2000b800200 */
[----:B------:R-:W1:Y:S01]  /*4ed0*/  MUFU.EX2 R145, R7 ;  /* 0x0000000700917308 */ /* 0x000e620000000800 */
[----:B------:R-:W-:Y:S01]  /*4ee0*/  FSETP.NEU.FTZ.AND P1, PT, R2, -INF , PT ;  /* 0xff8000000200780b */ /* 0x000fe20003f3d000 */
[----:B------:R-:W-:Y:S01]  /*4ef0*/  FFMA.FTZ R9, R9, c[0x0][0x23c], -R136 ;  /* 0x00008f0009097a23 */ /* 0x000fe20000010888 */
[-C--:B------:R-:W-:Y:S01]  /*4f00*/  @!P0 ISETP.GE.AND P2, PT, R229, R8.reuse, PT ;  /* 0x00000008e500820c */ /* 0x080fe20003f46270 */
[----:B------:R-:W-:Y:S01]  /*4f10*/  FFMA.FTZ R13, R250, UR4, R13 ;  /* 0x00000004fa0d7c23 */ /* 0x000fe2000801000d */
[----:B------:R-:W-:Y:S01]  /*4f20*/  FSEL R0, R0, RZ, P1 ;  /* 0x000000ff00007208 */ /* 0x000fe20000800000 */
[C---:B------:R-:W-:Y:S01]  /*4f30*/  FFMA.FTZ R14, R249.reuse, UR4, R14 ;  /* 0x00000004f90e7c23 */ /* 0x040fe2000801000e */
[----:B------:R-:W-:Y:S01]  /*4f40*/  @!P0 FSEL R10, R10, -INF , !P2 ;  /* 0xff8000000a0a8808 */ /* 0x000fe20005000000 */
[----:B------:R-:W-:Y:S01]  /*4f50*/  FFMA.FTZ R15, R250, UR4, R15 ;  /* 0x00000004fa0f7c23 */ /* 0x000fe2000801000f */
[-C--:B------:R-:W-:Y:S01]  /*4f60*/  @!P0 ISETP.GE.AND P1, PT, R142, R8.reuse, PT ;  /* 0x000000088e00820c */ /* 0x080fe20003f26270 */
[----:B------:R3:W-:Y:S01]  /*4f70*/  MUFU.EX2 R41, R4 ;  /* 0x0000000400297308 */ /* 0x0007e20000000800 */
[----:B------:R-:W-:Y:S01]  /*4f80*/  FFMA.FTZ R16, R249, UR4, R16 ;  /* 0x00000004f9107c23 */ /* 0x000fe20008010010 */
[-C--:B------:R-:W-:Y:S01]  /*4f90*/  @!P0 ISETP.GE.AND P2, PT, R241, R137.reuse, PT ;  /* 0x00000089f100820c */ /* 0x080fe20003f46270 */
[----:B------:R-:W-:Y:S01]  /*4fa0*/  FFMA.FTZ R10, R10, c[0x0][0x23c], -R0 ;  /* 0x00008f000a0a7a23 */ /* 0x000fe20000010800 */
[----:B------:R-:W-:Y:S01]  /*4fb0*/  @!P0 FSEL R11, R11, -INF , !P1 ;  /* 0xff8000000b0b8808 */ /* 0x000fe20004800000 */
[C---:B------:R-:W-:Y:S01]  /*4fc0*/  FFMA.FTZ R17, R250.reuse, UR4, R17 ;  /* 0x00000004fa117c23 */ /* 0x040fe20008010011 */
[----:B------:R-:W4:Y:S01]  /*4fd0*/  LDL R142, [R1+0x44] ;  /* 0x00004400018e7983 */ /* 0x000f220000100800 */
[----:B------:R-:W-:Y:S02]  /*4fe0*/  FFMA.FTZ R18, R249, UR4, R18 ;  /* 0x00000004f9127c23 */ /* 0x000fe40008010012 */
[----:B------:R-:W-:Y:S01]  /*4ff0*/  FFMA.FTZ R19, R250, UR4, R19 ;  /* 0x00000004fa137c23 */ /* 0x000fe20008010013 */
[----:B------:R1:W-:Y:S01]  /*5000*/  MUFU.EX2 R37, R10 ;  /* 0x0000000a00257308 */ /* 0x0003e20000000800 */
[----:B------:R-:W-:Y:S09]  /*5010*/  FFMA.FTZ R11, R11, c[0x0][0x23c], -R0 ;  /* 0x00008f000b0b7a23 */ /* 0x000ff20000010800 */
[----:B------:R2:W2:Y:S01]  /*5020*/  MUFU.EX2 R40, R9 ;  /* 0x0000000900287308 */ /* 0x0004a20000000800 */
[----:B---3--:R-:W3:Y:S09]  /*5030*/  LDSM.16.M88.4 R4, [R217+0xd400] ;  /* 0x00d40000d904783b */ /* 0x008ef20000000200 */
[----:B------:R-:W3:Y:S01]  /*5040*/  MUFU.EX2 R36, R11 ;  /* 0x0000000b00247308 */ /* 0x000ee20000000800 */
[C---:B-1----:R-:W-:Y:S04]  /*5050*/  @!P0 IADD3 R10, R229.reuse, 0x8, RZ ;  /* 0x00000008e50a8810 */ /* 0x042fe80007ffe0ff */
[-C--:B------:R-:W-:Y:S04]  /*5060*/  @!P0 ISETP.GE.AND P1, PT, R10, R137.reuse, PT ;  /* 0x000000890a00820c */ /* 0x080fe80003f26270 */
[----:B------:R-:W-:Y:S02]  /*5070*/  @!P0 FSEL R12, R12, -INF , !P1 ;  /* 0xff8000000c0c8808 */ /* 0x000fe40004800000 */
[----:B--2---:R-:W-:Y:S03]  /*5080*/  @!P0 IADD3 R9, R229, 0x9, RZ ;  /* 0x00000009e5098810 */ /* 0x004fe60007ffe0ff */
[--C-:B------:R-:W-:Y:S01]  /*5090*/  FFMA.FTZ R12, R12, c[0x0][0x23c], -R136.reuse ;  /* 0x00008f000c0c7a23 */ /* 0x100fe20000010888 */
[----:B------:R-:W-:Y:S03]  /*50a0*/  @!P0 ISETP.GE.AND P1, PT, R9, R137, PT ;  /* 0x000000890900820c */ /* 0x000fe60003f26270 */
[----:B------:R-:W-:Y:S01]  /*50b0*/  MUFU.EX2 R39, R12 ;  /* 0x0000000c00277308 */ /* 0x000fe20000000800 */
[----:B------:R-:W-:Y:S02]  /*50c0*/  @!P0 FSEL R13, R13, -INF , !P1 ;  /* 0xff8000000d0d8808 */ /* 0x000fe40004800000 */
[-C--:B------:R-:W-:Y:S03]  /*50d0*/  @!P0 ISETP.GE.AND P1, PT, R10, R8.reuse, PT ;  /* 0x000000080a00820c */ /* 0x080fe60003f26270 */
[----:B------:R-:W-:Y:S01]  /*50e0*/  FFMA.FTZ R13, R13, c[0x0][0x23c], -R136 ;  /* 0x00008f000d0d7a23 */ /* 0x000fe20000010888 */
[----:B------:R-:W-:Y:S02]  /*50f0*/  @!P0 FSEL R14, R14, -INF , !P1 ;  /* 0xff8000000e0e8808 */ /* 0x000fe40004800000 */
[----:B------:R-:W-:Y:S01]  /*5100*/  @!P0 ISETP.GE.AND P1, PT, R9, R8, PT ;  /* 0x000000080900820c */ /* 0x000fe20003f26270 */
[----:B------:R-:W-:Y:S02]  /*5110*/  MUFU.EX2 R38, R13 ;  /* 0x0000000d00267308 */ /* 0x000fe40000000800 */
[--C-:B------:R-:W-:Y:S01]  /*5120*/  FFMA.FTZ R14, R14, c[0x0][0x23c], -R0.reuse ;  /* 0x00008f000e0e7a23 */ /* 0x100fe20000010800 */
[-C--:B---3--:R-:W-:Y:S03]  /*5130*/  HMMA.16816.F32 R20, R156, R4.reuse, R20 ;  /* 0x000000049c14723c */ /* 0x088fe60000001814 */
[----:B------:R-:W-:Y:S02]  /*5140*/  @!P0 FSEL R15, R15, -INF , !P1 ;  /* 0xff8000000f0f8808 */ /* 0x000fe40004800000 */
[-C--:B------:R-:W-:Y:S02]  /*5150*/  @!P0 ISETP.GE.AND P1, PT, R10, R141.reuse, PT ;  /* 0x0000008d0a00820c */ /* 0x080fe40003f26270 */
[----:B------:R-:W-:Y:S01]  /*5160*/  MUFU.EX2 R3, R14 ;  /* 0x0000000e00037308 */ /* 0x000fe20000000800 */
[C---:B------:R-:W-:Y:S04]  /*5170*/  HMMA.16816.F32 R24, R132.reuse, R4, R24 ;  /* 0x000000048418723c */ /* 0x040fe80000001818 */
[----:B------:R-:W-:Y:S01]  /*5180*/  @!P0 FSEL R16, R16, -INF , !P1 ;  /* 0xff80000010108808 */ /* 0x000fe20004800000 */
[----:B------:R-:W-:Y:S01]  /*5190*/  FFMA.FTZ R15, R15, c[0x0][0x23c], -R0 ;  /* 0x00008f000f0f7a23 */ /* 0x000fe20000010800 */
[----:B------:R-:W-:Y:S02]  /*51a0*/  @!P0 ISETP.GE.AND P1, PT, R9, R141, PT ;  /* 0x0000008d0900820c */ /* 0x000fe40003f26270 */
[-C--:B------:R-:W-:Y:S01]  /*51b0*/  HMMA.16816.F32 R28, R132, R6.reuse, R28 ;  /* 0x00000006841c723c */ /* 0x080fe2000000181c */
[----:B------:R-:W-:Y:S03]  /*51c0*/  MUFU.EX2 R2, R15 ;  /* 0x0000000f00027308 */ /* 0x000fe60000000800 */
[----:B------:R-:W-:Y:S01]  /*51d0*/  @!P0 FSEL R17, R17, -INF , !P1 ;  /* 0xff80000011118808 */ /* 0x000fe20004800000 */
[----:B------:R-:W-:Y:S01]  /*51e0*/  FFMA.FTZ R16, R16, c[0x0][0x23c], -R140 ;  /* 0x00008f0010107a23 */ /* 0x000fe2000001088c */
[-C--:B------:R-:W-:Y:S02]  /*51f0*/  @!P0 ISETP.GE.AND P1, PT, R10, R139.reuse, PT ;  /* 0x0000008b0a00820c */ /* 0x080fe40003f26270 */
[----:B------:R-:W-:Y:S03]  /*5200*/  HMMA.16816.F32 R32, R156, R6, R32 ;  /* 0x000000069c20723c */ /* 0x000fe60000001820 */
[----:B------:R-:W-:Y:S01]  /*5210*/  MUFU.EX2 R166, R16 ;  /* 0x0000001000a67308 */ /* 0x000fe20000000800 */
[----:B------:R-:W-:Y:S01]  /*5220*/  @!P0 FSEL R18, R18, -INF , !P1 ;  /* 0xff80000012128808 */ /* 0x000fe20004800000 */
[----:B------:R-:W-:Y:S01]  /*5230*/  FFMA.FTZ R20, R251, UR4, R20 ;  /* 0x00000004fb147c23 */ /* 0x000fe20008010014 */
[----:B------:R-:W-:Y:S01]  /*5240*/  @!P0 ISETP.GE.AND P1, PT, R9, R139, PT ;  /* 0x0000008b0900820c */ /* 0x000fe20003f26270 */
[C---:B------:R-:W-:Y:S01]  /*5250*/  FFMA.FTZ R21, R244.reuse, UR4, R21 ;  /* 0x00000004f4157c23 */ /* 0x040fe20008010015 */
[----:B------:R-:W-:Y:S01]  /*5260*/  @!P0 IADD3 R9, R229, 0x10, RZ ;  /* 0x00000010e5098810 */ /* 0x000fe20007ffe0ff */
[----:B------:R-:W-:Y:S03]  /*5270*/  FFMA.FTZ R22, R251, UR4, R22 ;  /* 0x00000004fb167c23 */ /* 0x000fe60008010016 */
[----:B------:R-:W-:Y:S01]  /*5280*/  @!P0 FSEL R19, R19, -INF , !P1 ;  /* 0xff80000013138808 */ /* 0x000fe20004800000 */
[C---:B------:R-:W-:Y:S01]  /*5290*/  FFMA.FTZ R23, R244.reuse, UR4, R23 ;  /* 0x00000004f4177c23 */ /* 0x040fe20008010017 */
[-C--:B------:R-:W-:Y:S01]  /*52a0*/  @!P0 ISETP.GE.AND P1, PT, R9, R141.reuse, PT ;  /* 0x0000008d0900820c */ /* 0x080fe20003f26270 */
[C---:B------:R-:W-:Y:S01]  /*52b0*/  FFMA.FTZ R24, R251.reuse, UR4, R24 ;  /* 0x00000004fb187c23 */ /* 0x040fe20008010018 */
[----:B------:R-:W-:Y:S01]  /*52c0*/  MOV R157, R144 ;  /* 0x00000090009d7202 */ /* 0x000fe20000000f00 */
[----:B------:R-:W-:Y:S01]  /*52d0*/  FFMA.FTZ R25, R244, UR4, R25 ;  /* 0x00000004f4197c23 */ /* 0x000fe20008010019 */
[----:B------:R-:W-:Y:S01]  /*52e0*/  @!P0 FSEL R20, R20, -INF , !P1 ;  /* 0xff80000014148808 */ /* 0x000fe20004800000 */
[----:B------:R-:W-:Y:S01]  /*52f0*/  FFMA.FTZ R26, R251, UR4, R26 ;  /* 0x00000004fb1a7c23 */ /* 0x000fe2000801001a */
[----:B------:R-:W-:Y:S01]  /*5300*/  @!P0 ISETP.GE.AND P1, PT, R240, R141, PT ;  /* 0x0000008df000820c */ /* 0x000fe20003f26270 */
[----:B------:R-:W-:Y:S01]  /*5310*/  FFMA.FTZ R27, R244, UR4, R27 ;  /* 0x00000004f41b7c23 */ /* 0x000fe2000801001b */
[----:B------:R-:W-:Y:S01]  /*5320*/  F2FP.PACK_AB R4, R157, R146 ;  /* 0x000000929d04723e */ /* 0x000fe200000000ff */
[C---:B------:R-:W-:Y:S01]  /*5330*/  FFMA.FTZ R29, R246.reuse, UR4, R29 ;  /* 0x00000004f61d7c23 */ /* 0x040fe2000801001d */
[----:B------:R-:W-:Y:S01]  /*5340*/  @!P0 FSEL R21, R21, -INF , !P1 ;  /* 0xff80000015158808 */ /* 0x000fe20004800000 */
[----:B------:R-:W-:Y:S01]  /*5350*/  FFMA.FTZ R30, R245, UR4, R30 ;  /* 0x00000004f51e7c23 */ /* 0x000fe2000801001e */
[-C--:B------:R-:W-:Y:S01]  /*5360*/  @!P0 ISETP.GE.AND P1, PT, R9, R139.reuse, PT ;  /* 0x0000008b0900820c */ /* 0x080fe20003f26270 */
[----:B------:R-:W-:Y:S01]  /*5370*/  FFMA.FTZ R33, R246, UR4, R33 ;  /* 0x00000004f6217c23 */ /* 0x000fe20008010021 */
[----:B------:R1:W-:Y:S01]  /*5380*/  STS [R233+0x13000], R4 ;  /* 0x01300004e9007388 */ /* 0x0003e20000000800 */
[----:B------:R-:W-:Y:S01]  /*5390*/  FFMA.FTZ R34, R245, UR4, R34 ;  /* 0x00000004f5227c23 */ /* 0x000fe20008010022 */
[----:B------:R-:W-:Y:S01]  /*53a0*/  @!P0 FSEL R22, R22, -INF , !P1 ;  /* 0xff80000016168808 */ /* 0x000fe20004800000 */
[----:B------:R-:W-:Y:S01]  /*53b0*/  FFMA.FTZ R35, R246, UR4, R35 ;  /* 0x00000004f6237c23 */ /* 0x000fe20008010023 */
[----:B------:R-:W-:Y:S01]  /*53c0*/  @!P0 ISETP.GE.AND P1, PT, R240, R139, PT ;  /* 0x0000008bf000820c */ /* 0x000fe20003f26270 */
[----:B------:R-:W-:Y:S01]  /*53d0*/  FFMA.FTZ R31, R246, UR4, R31 ;  /* 0x00000004f61f7c23 */ /* 0x000fe2000801001f */
[----:B------:R-:W-:Y:S01]  /*53e0*/  MOV R158, R145 ;  /* 0x00000091009e7202 */ /* 0x000fe20000000f00 */
[----:B------:R-:W-:Y:S01]  /*53f0*/  FFMA.FTZ R18, R18, c[0x0][0x23c], -R138 ;  /* 0x00008f0012127a23 */ /* 0x000fe2000001088a */
[----:B------:R-:W-:Y:S01]  /*5400*/  @!P0 FSEL R23, R23, -INF , !P1 ;  /* 0xff80000017178808 */ /* 0x000fe20004800000 */
[----:B------:R-:W-:Y:S01]  /*5410*/  FFMA.FTZ R17, R17, c[0x0][0x23c], -R140 ;  /* 0x00008f0011117a23 */ /* 0x000fe2000001088c */
[----:B------:R-:W-:Y:S01]  /*5420*/  @!P0 ISETP.GE.AND P1, PT, R9, R137, PT ;  /* 0x000000890900820c */ /* 0x000fe20003f26270 */
[----:B------:R-:W2:Y:S01]  /*5430*/  MUFU.EX2 R148, R18 ;  /* 0x0000001200947308 */ /* 0x000ea20000000800 */
[----:B------:R-:W-:Y:S01]  /*5440*/  FFMA.FTZ R19, R19, c[0x0][0x23c], -R138 ;  /* 0x00008f0013137a23 */ /* 0x000fe2000001088a */
[----:B------:R-:W-:Y:S01]  /*5450*/  F2FP.PACK_AB R7, R158, R147 ;  /* 0x000000939e07723e */ /* 0x000fe200000000ff */
[C---:B------:R-:W-:Y:S01]  /*5460*/  FFMA.FTZ R28, R245.reuse, UR4, R28 ;  /* 0x00000004f51c7c23 */ /* 0x040fe2000801001c */
[----:B------:R-:W-:Y:S01]  /*5470*/  @!P0 FSEL R24, R24, -INF , !P1 ;  /* 0xff80000018188808 */ /* 0x000fe20004800000 */
[----:B------:R-:W3:Y:S01]  /*5480*/  LDL R144, [R1+0x40] ;  /* 0x0000400001907983 */ /* 0x000ee20000100800 */
[----:B------:R-:W-:Y:S01]  /*5490*/  @!P0 ISETP.GE.AND P1, PT, R240, R137, PT ;  /* 0x00000089f000820c */ /* 0x000fe20003f26270 */
[----:B------:R-:W-:Y:S01]  /*54a0*/  FFMA.FTZ R32, R245, UR4, R32 ;  /* 0x00000004f5207c23 */ /* 0x000fe20008010020 */
[----:B------:R-:W-:Y:S01]  /*54b0*/  F2FP.PACK_AB R6, R40, R41 ;  /* 0x000000292806723e */ /* 0x000fe200000000ff */
[----:B------:R1:W-:Y:S01]  /*54c0*/  STS [R233+0x13400], R7 ;  /* 0x01340007e9007388 */ /* 0x0003e20000000800 */
[----:B------:R-:W-:Y:S01]  /*54d0*/  @!P0 FSEL R25, R25, -INF , !P1 ;  /* 0xff80000019198808 */ /* 0x000fe20004800000 */
[----:B------:R-:W1:Y:S01]  /*54e0*/  MUFU.EX2 R165, R17 ;  /* 0x0000001100a57308 */ /* 0x000e620000000800 */
[-C--:B------:R-:W-:Y:S01]  /*54f0*/  @!P0 ISETP.GE.AND P1, PT, R9, R8.reuse, PT ;  /* 0x000000080900820c */ /* 0x080fe20003f26270 */
[--C-:B------:R-:W-:Y:S01]  /*5500*/  FFMA.FTZ R20, R20, c[0x0][0x23c], -R140.reuse ;  /* 0x00008f0014147a23 */ /* 0x100fe2000001088c */
[----:B------:R-:W-:Y:S01]  /*5510*/  F2FP.PACK_AB R5, R36, R37 ;  /* 0x000000252405723e */ /* 0x000fe200000000ff */
[----:B------:R-:W-:Y:S01]  /*5520*/  FFMA.FTZ R21, R21, c[0x0][0x23c], -R140 ;  /* 0x00008f0015157a23 */ /* 0x000fe2000001088c */
[----:B------:R-:W-:Y:S01]  /*5530*/  @!P0 FSEL R26, R26, -INF , !P1 ;  /* 0xff8000001a1a8808 */ /* 0x000fe20004800000 */
[--C-:B------:R-:W-:Y:S01]  /*5540*/  FFMA.FTZ R22, R22, c[0x0][0x23c], -R138.reuse ;  /* 0x00008f0016167a23 */ /* 0x100fe2000001088a */
[----:B------:R-:W-:Y:S01]  /*5550*/  @!P0 ISETP.GE.AND P1, PT, R240, R8, PT ;  /* 0x00000008f000820c */ /* 0x000fe20003f26270 */
[----:B------:R-:W-:Y:S01]  /*5560*/  FFMA.FTZ R23, R23, c[0x0][0x23c], -R138 ;  /* 0x00008f0017177a23 */ /* 0x000fe2000001088a */
[----:B------:R-:W-:Y:S01]  /*5570*/  @!P0 FSEL R28, R28, -INF , !P2 ;  /* 0xff8000001c1c8808 */ /* 0x000fe20005000000 */
[----:B------:R-:W-:Y:S01]  /*5580*/  FFMA.FTZ R26, R26, c[0x0][0x23c], -R0 ;  /* 0x00008f001a1a7a23 */ /* 0x000fe20000010800 */
[----:B------:R-:W-:Y:S01]  /*5590*/  @!P0 FSEL R27, R27, -INF , !P1 ;  /* 0xff8000001b1b8808 */ /* 0x000fe20004800000 */
[----:B------:R-:W-:Y:S01]  /*55a0*/  MUFU.EX2 R167, R19 ;  /* 0x0000001300a77308 */ /* 0x000fe20000000800 */
[----:B------:R-:W-:Y:S01]  /*55b0*/  @!P0 ISETP.GE.AND P1, PT, R243, R137, PT ;  /* 0x00000089f300820c */ /* 0x000fe20003f26270 */
[----:B------:R-:W-:Y:S01]  /*55c0*/  FFMA.FTZ R24, R24, c[0x0][0x23c], -R136 ;  /* 0x00008f0018187a23 */ /* 0x000fe20000010888 */
[----:B--2---:R-:W-:Y:S01]  /*55d0*/  MOV R159, R148 ;  /* 0x00000094009f7202 */ /* 0x004fe20000000f00 */
[----:B------:R-:W-:Y:S01]  /*55e0*/  FFMA.FTZ R27, R27, c[0x0][0x23c], -R0 ;  /* 0x00008f001b1b7a23 */ /* 0x000fe20000010800 */
[----:B------:R-:W-:Y:S01]  /*55f0*/  @!P0 FSEL R29, R29, -INF , !P1 ;  /* 0xff8000001d1d8808 */ /* 0x000fe20004800000 */
[--C-:B------:R-:W-:Y:S01]  /*5600*/  FFMA.FTZ R25, R25, c[0x0][0x23c], -R136.reuse ;  /* 0x00008f0019197a23 */ /* 0x100fe20000010888 */
[C---:B------:R-:W-:Y:S01]  /*5610*/  @!P0 ISETP.GE.AND P1, PT, R241.reuse, R8, PT ;  /* 0x00000008f100820c */ /* 0x040fe20003f26270 */
[--C-:B------:R-:W-:Y:S01]  /*5620*/  FFMA.FTZ R28, R28, c[0x0][0x23c], -R136.reuse ;  /* 0x00008f001c1c7a23 */ /* 0x100fe20000010888 */
[-C--:B------:R-:W-:Y:S01]  /*5630*/  @!P0 ISETP.GE.AND P2, PT, R241, R141.reuse, PT ;  /* 0x0000008df100820c */ /* 0x080fe20003f46270 */
[----:B------:R-:W-:Y:S01]  /*5640*/  MUFU.EX2 R160, R20 ;  /* 0x0000001400a07308 */ /* 0x000fe20000000800 */
[----:B------:R-:W-:Y:S01]  /*5650*/  @!P0 FSEL R30, R30, -INF , !P1 ;  /* 0xff8000001e1e8808 */ /* 0x000fe20004800000 */
[----:B------:R-:W-:Y:S01]  /*5660*/  FFMA.FTZ R136, R29, c[0x0][0x23c], -R136 ;  /* 0x00008f001d887a23 */ /* 0x000fe20000010888 */
[----:B------:R-:W-:Y:S02]  /*5670*/  @!P0 ISETP.GE.AND P1, PT, R243, R141, PT ;  /* 0x0000008df300820c */ /* 0x000fe40003f26270 */
[----:B-1----:R-:W-:Y:S01]  /*5680*/  F2FP.PACK_AB R4, R165, R166 ;  /* 0x000000a6a504723e */ /* 0x002fe200000000ff */
[----:B------:R-:W-:Y:S01]  /*5690*/  FFMA.FTZ R30, R30, c[0x0][0x23c], -R0 ;  /* 0x00008f001e1e7a23 */ /* 0x000fe20000010800 */
[----:B------:R-:W-:Y:S02]  /*56a0*/  @!P0 FSEL R33, R33, -INF , !P1 ;  /* 0xff80000021218808 */ /* 0x000fe40004800000 */
[-C--:B------:R-:W-:Y:S01]  /*56b0*/  @!P0 ISETP.GE.AND P1, PT, R241, R139.reuse, PT ;  /* 0x0000008bf100820c */ /* 0x080fe20003f26270 */
[----:B------:R1:W-:Y:S01]  /*56c0*/  STS [R231+0x13000], R4 ;  /* 0x01300004e7007388 */ /* 0x0003e20000000800 */
[----:B------:R-:W-:Y:S01]  /*56d0*/  @!P0 FSEL R32, R32, -INF , !P2 ;  /* 0xff80000020208808 */ /* 0x000fe20005000000 */
[----:B------:R-:W-:Y:S01]  /*56e0*/  MUFU.EX2 R143, R21 ;  /* 0x00000015008f7308 */ /* 0x000fe20000000800 */
[----:B------:R-:W-:Y:S02]  /*56f0*/  @!P0 FSEL R34, R34, -INF , !P1 ;  /* 0xff80000022228808 */ /* 0x000fe40004800000 */
[----:B------:R-:W-:Y:S01]  /*5700*/  @!P0 ISETP.GE.AND P1, PT, R243, R139, PT ;  /* 0x0000008bf300820c */ /* 0x000fe20003f26270 */
[--C-:B------:R-:W-:Y:S01]  /*5710*/  FFMA.FTZ R32, R32, c[0x0][0x23c], -R140.reuse ;  /* 0x00008f0020207a23 */ /* 0x100fe2000001088c */
[----:B------:R-:W-:Y:S01]  /*5720*/  F2FP.PACK_AB R7, R38, R39 ;  /* 0x000000272607723e */ /* 0x000fe200000000ff */
[----:B------:R-:W-:Y:S01]  /*5730*/  FFMA.FTZ R140, R33, c[0x0][0x23c], -R140 ;  /* 0x00008f00218c7a23 */ /* 0x000fe2000001088c */
[----:B------:R-:W-:Y:S01]  /*5740*/  @!P0 FSEL R35, R35, -INF , !P1 ;  /* 0xff80000023238808 */ /* 0x000fe20004800000 */
[--C-:B------:R-:W-:Y:S01]  /*5750*/  FFMA.FTZ R34, R34, c[0x0][0x23c], -R138.reuse ;  /* 0x00008f0022227a23 */ /* 0x100fe2000001088a */
[----:B------:R-:W-:Y:S01]  /*5760*/  @!P0 ISETP.GE.AND P1, PT, R243, R8, PT ;  /* 0x00000008f300820c */ /* 0x000fe20003f26270 */
[----:B------:R-:W-:Y:S02]  /*5770*/  MUFU.EX2 R163, R22 ;  /* 0x0000001600a37308 */ /* 0x000fe40000000800 */
[----:B------:R-:W-:Y:S01]  /*5780*/  FFMA.FTZ R138, R35, c[0x0][0x23c], -R138 ;  /* 0x00008f00238a7a23 */ /* 0x000fe2000001088a */
[----:B------:R-:W-:Y:S05]  /*5790*/  @!P0 FSEL R31, R31, -INF , !P1 ;  /* 0xff8000001f1f8808 */ /* 0x000fea0004800000 */
[----:B------:R-:W-:Y:S02]  /*57a0*/  FFMA.FTZ R0, R31, c[0x0][0x23c], -R0 ;  /* 0x00008f001f007a23 */ /* 0x000fe40000010800 */
[----:B------:R-:W1:Y:S10]  /*57b0*/  MUFU.EX2 R161, R23 ;  /* 0x0000001700a17308 */ /* 0x000e740000000800 */
[----:B------:R2:W-:Y:S10]  /*57c0*/  MUFU.EX2 R152, R0 ;  /* 0x0000000000987308 */ /* 0x0005f40000000800 */
[----:B------:R-:W-:Y:S01]  /*57d0*/  MUFU.EX2 R149, R32 ;  /* 0x0000002000957308 */ /* 0x000fe20000000800 */
[----:B-1----:R-:W-:Y:S09]  /*57e0*/  F2FP.PACK_AB R4, R161, R163 ;  /* 0x000000a3a104723e */ /* 0x002ff200000000ff */
[----:B------:R-:W1:Y:S01]  /*57f0*/  MUFU.EX2 R148, R140 ;  /* 0x0000008c00947308 */ /* 0x000e620000000800 */
[----:B--2---:R-:W-:Y:S05]  /*5800*/  F2FP.PACK_AB R0, R167, R159 ;  /* 0x0000009fa700723e */ /* 0x004fea00000000ff */
[----:B------:R1:W-:Y:S04]  /*5810*/  STS [R231+0x13400], R0 ;  /* 0x01340000e7007388 */ /* 0x0003e80000000800 */
[----:B------:R-:W-:Y:S01]  /*5820*/  MUFU.EX2 R151, R34 ;  /* 0x0000002200977308 */ /* 0x000fe20000000800 */
[----:B------:R2:W-:Y:S04]  /*5830*/  STS [R233+0x14000], R6 ;  /* 0x01400006e9007388 */ /* 0x0005e80000000800 */
[----:B------:R2:W-:Y:S05]  /*5840*/  STS [R233+0x14400], R5 ;  /* 0x01440005e9007388 */ /* 0x0005ea0000000800 */
[----:B------:R-:W-:Y:S01]  /*5850*/  MUFU.EX2 R150, R138 ;  /* 0x0000008a00967308 */ /* 0x000fe20000000800 */
[----:B------:R2:W-:Y:S09]  /*5860*/  STS [R231+0x14000], R7 ;  /* 0x01400007e7007388 */ /* 0x0005f20000000800 */
[----:B------:R-:W-:Y:S01]  /*5870*/  MUFU.EX2 R164, R24 ;  /* 0x0000001800a47308 */ /* 0x000fe20000000800 */
[----:B-1----:R-:W-:Y:S02]  /*5880*/  F2FP.PACK_AB R0, R148, R149 ;  /* 0x000000959400723e */ /* 0x002fe400000000ff */
[----:B--2---:R-:W-:Y:S07]  /*5890*/  F2FP.PACK_AB R6, R2, R3 ;  /* 0x000000030206723e */ /* 0x004fee00000000ff */
[----:B------:R-:W1:Y:S01]  /*58a0*/  MUFU.EX2 R162, R25 ;  /* 0x0000001900a27308 */ /* 0x000e620000000800 */
[----:B------:R-:W-:Y:S01]  /*58b0*/  F2FP.PACK_AB R5, R143, R160 ;  /* 0x000000a08f05723e */ /* 0x000fe200000000ff */
[----:B------:R-:W-:Y:S04]  /*58c0*/  STS [R231+0x14400], R6 ;  /* 0x01440006e7007388 */ /* 0x000fe80000000800 */
[----:B------:R2:W-:Y:S04]  /*58d0*/  STS [R232+0x13000], R5 ;  /* 0x01300005e8007388 */ /* 0x0005e80000000800 */
[----:B------:R-:W-:Y:S01]  /*58e0*/  MUFU.EX2 R252, R26 ;  /* 0x0000001a00fc7308 */ /* 0x000fe20000000800 */
[----:B------:R4:W-:Y:S04]  /*58f0*/  STS [R232+0x13400], R4 ;  /* 0x01340004e8007388 */ /* 0x0009e80000000800 */
[----:B------:R4:W-:Y:S05]  /*5900*/  STS [R230+0x13000], R0 ;  /* 0x01300000e6007388 */ /* 0x0009ea0000000800 */
[----:B------:R-:W4:Y:S01]  /*5910*/  MUFU.EX2 R156, R27 ;  /* 0x0000001b009c7308 */ /* 0x000f220000000800 */
[----:B-1----:R-:W-:Y:S09]  /*5920*/  F2FP.PACK_AB R7, R162, R164 ;  /* 0x000000a4a207723e */ /* 0x002ff200000000ff */
[----:B------:R-:W-:Y:S01]  /*5930*/  MUFU.EX2 R154, R28 ;  /* 0x0000001c009a7308 */ /* 0x000fe20000000800 */
[----:B--2---:R-:W-:Y:S05]  /*5940*/  F2FP.PACK_AB R5, R150, R151 ;  /* 0x000000979605723e */ /* 0x004fea00000000ff */
[----:B------:R-:W-:Y:S04]  /*5950*/  STS [R230+0x13400], R5 ;  /* 0x01340005e6007388 */ /* 0x000fe80000000800 */
[----:B------:R-:W1:Y:S01]  /*5960*/  MUFU.EX2 R153, R136 ;  /* 0x0000008800997308 */ /* 0x000e620000000800 */
[----:B------:R-:W-:Y:S01]  /*5970*/  STS [R232+0x14000], R7 ;  /* 0x01400007e8007388 */ /* 0x000fe20000000800 */
[----:B----4-:R-:W-:Y:S05]  /*5980*/  F2FP.PACK_AB R6, R156, R252 ;  /* 0x000000fc9c06723e */ /* 0x010fea00000000ff */
[----:B------:R-:W-:Y:S03]  /*5990*/  STS [R232+0x14400], R6 ;  /* 0x01440006e8007388 */ /* 0x000fe60000000800 */
[----:B------:R-:W2:Y:S01]  /*59a0*/  MUFU.EX2 R155, R30 ;  /* 0x0000001e009b7308 */ /* 0x000ea20000000800 */
[----:B-1----:R-:W-:Y:S05]  /*59b0*/  F2FP.PACK_AB R4, R153, R154 ;  /* 0x0000009a9904723e */ /* 0x002fea00000000ff */
[----:B------:R-:W-:Y:S01]  /*59c0*/  STS [R230+0x14000], R4 ;  /* 0x01400004e6007388 */ /* 0x000fe20000000800 */
[----:B--2---:R-:W-:Y:S05]  /*59d0*/  F2FP.PACK_AB R0, R152, R155 ;  /* 0x0000009b9800723e */ /* 0x004fea00000000ff */
[----:B------:R-:W-:Y:S04]  /*59e0*/  STS [R230+0x14400], R0 ;  /* 0x01440000e6007388 */ /* 0x000fe80000000800 */
[----:B------:R-:W1:Y:S08]  /*59f0*/  LDSM.16.M88.4 R32, [R219+0x6000] ;  /* 0x00600000db20783b */ /* 0x000e700000000200 */
[----:B------:R-:W2:Y:S08]  /*5a00*/  LDSM.16.M88.4 R28, [R219+0x6800] ;  /* 0x00680000db1c783b */ /* 0x000eb00000000200 */
[----:B------:R-:W4:Y:S08]  /*5a10*/  LDSM.16.M88.4 R132, [R220+0x6000] ;  /* 0x00600000dc84783b */ /* 0x000f300000000200 */
[----:B------:R-:W3:Y:S01]  /*5a20*/  LDSM.16.M88.4 R136, [R220+0x6800] ;  /* 0x00680000dc88783b */ /* 0x000ee20000000200 */
[-C--:B-1----:R-:W-:Y:S08]  /*5a30*/  HMMA.16816.F32 R4, R32, R168.reuse, RZ ;  /* 0x000000a82004723c */ /* 0x082ff000000018ff */
[C---:B--2---:R-:W-:Y:S08]  /*5a40*/  HMMA.16816.F32 R8, R28.reuse, R168, RZ ;  /* 0x000000a81c08723c */ /* 0x044ff000000018ff */
[-C--:B------:R-:W-:Y:S08]  /*5a50*/  HMMA.16816.F32 R12, R28, R170.reuse, RZ ;  /* 0x000000aa1c0c723c */ /* 0x080ff000000018ff */
[C---:B------:R-:W-:Y:S08]  /*5a60*/  HMMA.16816.F32 R16, R32.reuse, R170, RZ ;  /* 0x000000aa2010723c */ /* 0x040ff000000018ff */
[-C--:B------:R-:W-:Y:S08]  /*5a70*/  HMMA.16816.F32 R20, R32, R172.reuse, RZ ;  /* 0x000000ac2014723c */ /* 0x080ff000000018ff */
[C---:B------:R-:W-:Y:S04]  /*5a80*/  HMMA.16816.F32 R24, R28.reuse, R172, RZ ;  /* 0x000000ac1c18723c */ /* 0x040fe800000018ff */
[----:B---3--:R-:W-:Y:S04]  /*5a90*/  IADD3 R144, P0, R144, UR11, RZ ;  /* 0x0000000b90907c10 */ /* 0x008fe8000ff1e0ff */
[-C--:B------:R-:W-:Y:S01]  /*5aa0*/  HMMA.16816.F32 R28, R28, R174.reuse, RZ ;  /* 0x000000ae1c1c723c */ /* 0x080fe200000018ff */
[----:B------:R-:W-:Y:S02]  /*5ab0*/  IADD3.X R145, R142, UR10, RZ, P0, !PT ;  /* 0x0000000a8e917c10 */ /* 0x000fe400087fe4ff */
[----:B------:R-:W-:Y:S05]  /*5ac0*/  PLOP3.LUT P0, PT, PT, PT, UP3, 0x80, 0x0 ;  /* 0x000000000000781c */ /* 0x000fea0003f0f038 */
[----:B------:R-:W-:Y:S01]  /*5ad0*/  HMMA.16816.F32 R32, R32, R174, RZ ;  /* 0x000000ae2020723c */ /* 0x000fe200000018ff */
[----:B------:R-:W2:Y:S04]  /*5ae0*/  LDG.E R141, [R144.64+0x20] ;  /* 0x0000200c908d7981 */ /* 0x000ea8000c1e1900 */
[----:B------:R-:W3:Y:S03]  /*5af0*/  LDG.E R140, [R144.64+0x80] ;  /* 0x0000800c908c7981 */ /* 0x000ee6000c1e1900 */
[-C--:B----4-:R-:W-:Y:S01]  /*5b00*/  HMMA.16816.F32 R4, R132, R176.reuse, R4 ;  /* 0x000000b08404723c */ /* 0x090fe20000001804 */
[----:B------:R-:W4:Y:S04]  /*5b10*/  LDG.E R142, [R144.64] ;  /* 0x0000000c908e7981 */ /* 0x000f28000c1e1900 */
[----:B------:R-:W2:Y:S03]  /*5b20*/  LDG.E R0, [R144.64+0xa0] ;  /* 0x0000a00c90007981 */ /* 0x000ea6000c1e1900 */
[C---:B------:R-:W-:Y:S08]  /*5b30*/  HMMA.16816.F32 R8, R136.reuse, R176, R8 ;  /* 0x000000b08808723c */ /* 0x040ff00000001808 */
[-C--:B------:R-:W-:Y:S08]  /*5b40*/  HMMA.16816.F32 R12, R136, R178.reuse, R12 ;  /* 0x000000b2880c723c */ /* 0x080ff0000000180c */
[C---:B------:R-:W-:Y:S08]  /*5b50*/  HMMA.16816.F32 R16, R132.reuse, R178, R16 ;  /* 0x000000b28410723c */ /* 0x040ff00000001810 */
[-C--:B------:R-:W-:Y:S08]  /*5b60*/  HMMA.16816.F32 R20, R132, R180.reuse, R20 ;  /* 0x000000b48414723c */ /* 0x080ff00000001814 */
[C---:B------:R-:W-:Y:S08]  /*5b70*/  HMMA.16816.F32 R24, R136.reuse, R180, R24 ;  /* 0x000000b48818723c */ /* 0x040ff00000001818 */
[-C--:B------:R-:W-:Y:S01]  /*5b80*/  HMMA.16816.F32 R28, R136, R182.reuse, R28 ;  /* 0x000000b6881c723c */ /* 0x080fe2000000181c */
[----:B------:R-:W1:Y:S07]  /*5b90*/  LDSM.16.M88.4 R136, [R219+0x7000] ;  /* 0x00700000db88783b */ /* 0x000e6e0000000200 */
[----:B------:R-:W-:Y:S01]  /*5ba0*/  HMMA.16816.F32 R32, R132, R182, R32 ;  /* 0x000000b68420723c */ /* 0x000fe20000001820 */
[----:B------:R-:W1:Y:S07]  /*5bb0*/  LDSM.16.M88.4 R132, [R219+0x7800] ;  /* 0x00780000db84783b */ /* 0x000e6e0000000200 */
[-C--:B-1----:R-:W-:Y:S08]  /*5bc0*/  HMMA.16816.F32 R4, R136, R184.reuse, R4 ;  /* 0x000000b88804723c */ /* 0x082ff00000001804 */
        /* <DEDUP_REMOVED lines=32> */
[C---:B------:R-:W-:Y:S01]  /*5dd0*/  FADD.FTZ R7, -R141.reuse, R7 ;  /* 0x000000078d077221 */ /* 0x040fe20000010100 */
[C---:B------:R-:W-:Y:S04]  /*5de0*/  HMMA.16816.F32 R16, R132.reuse, R210, R16 ;  /* 0x000000d28410723c */ /* 0x040fe80000001810 */
[C---:B----4-:R-:W-:Y:S02]  /*5df0*/  FADD.FTZ R4, -R142.reuse, R4 ;  /* 0x000000048e047221 */ /* 0x050fe40000010100 */
[----:B------:R-:W-:Y:S02]  /*5e00*/  FADD.FTZ R5, -R142, R5 ;  /* 0x000000058e057221 */ /* 0x000fe40000010100 */
[C---:B---3--:R-:W-:Y:S01]  /*5e10*/  FADD.FTZ R8, -R140.reuse, R8 ;  /* 0x000000088c087221 */ /* 0x048fe20000010100 */
[-C--:B------:R-:W-:Y:S03]  /*5e20*/  HMMA.16816.F32 R20, R132, R212.reuse, R20 ;  /* 0x000000d48414723c */ /* 0x080fe60000001814 */
[----:B------:R-:W-:Y:S02]  /*5e30*/  FADD.FTZ R9, -R140, R9 ;  /* 0x000000098c097221 */ /* 0x000fe40000010100 */
[----:B------:R-:W-:Y:S02]  /*5e40*/  FADD.FTZ R11, -R0, R11 ;  /* 0x0000000b000b7221 */ /* 0x000fe40000010100 */
[C---:B------:R-:W-:Y:S01]  /*5e50*/  FADD.FTZ R12, -R140.reuse, R12 ;  /* 0x0000000c8c0c7221 */ /* 0x040fe20000010100 */
[C---:B------:R-:W-:Y:S04]  /*5e60*/  HMMA.16816.F32 R24, R136.reuse, R212, R24 ;  /* 0x000000d48818723c */ /* 0x040fe80000001818 */
[----:B------:R-:W-:Y:S02]  /*5e70*/  FADD.FTZ R13, -R140, R13 ;  /* 0x0000000d8c0d7221 */ /* 0x000fe40000010100 */
[C---:B------:R-:W-:Y:S02]  /*5e80*/  FADD.FTZ R6, -R141.reuse, R6 ;  /* 0x000000068d067221 */ /* 0x040fe40000010100 */
[C---:B------:R-:W-:Y:S01]  /*5e90*/  FADD.FTZ R16, -R142.reuse, R16 ;  /* 0x000000108e107221 */ /* 0x040fe20000010100 */
[-C--:B------:R-:W-:Y:S03]  /*5ea0*/  HMMA.16816.F32 R28, R136, R214.reuse, R28 ;  /* 0x000000d6881c723c */ /* 0x080fe6000000181c */
[C---:B------:R-:W-:Y:S02]  /*5eb0*/  FADD.FTZ R17, -R142.reuse, R17 ;  /* 0x000000118e117221 */ /* 0x040fe40000010100 */
[C---:B------:R-:W-:Y:S02]  /*5ec0*/  FADD.FTZ R18, -R141.reuse, R18 ;  /* 0x000000128d127221 */ /* 0x040fe40000010100 */
[C---:B------:R-:W-:Y:S01]  /*5ed0*/  FADD.FTZ R22, -R141.reuse, R22 ;  /* 0x000000168d167221 */ /* 0x040fe20000010100 */
[----:B------:R-:W-:Y:S04]  /*5ee0*/  HMMA.16816.F32 R32, R132, R214, R32 ;  /* 0x000000d68420723c */ /* 0x000fe80000001820 */
[----:B------:R-:W-:Y:S02]  /*5ef0*/  FADD.FTZ R21, -R142, R21 ;  /* 0x000000158e157221 */ /* 0x000fe40000010100 */
[----:B------:R-:W-:Y:S02]  /*5f00*/  FADD.FTZ R23, -R141, R23 ;  /* 0x000000178d177221 */ /* 0x000fe40000010100 */
[----:B------:R-:W-:Y:S04]  /*5f10*/  FMUL.FTZ R143, R143, R21 ;  /* 0x000000158f8f7220 */ /* 0x000fe80000410000 */
[----:B------:R-:W-:Y:S02]  /*5f20*/  FMUL.FTZ R21, R40, R9 ;  /* 0x0000000928157220 */ /* 0x000fe40000410000 */
[----:B------:R-:W-:Y:S02]  /*5f30*/  FADD.FTZ R9, -R0, R15 ;  /* 0x0000000f00097221 */ /* 0x000fe40000010100 */
[----:B------:R-:W-:Y:S02]  /*5f40*/  FADD.FTZ R20, -R142, R20 ;  /* 0x000000148e147221 */ /* 0x000fe40000010100 */
[----:B------:R-:W-:Y:S02]  /*5f50*/  FMUL.FTZ R9, R2, R9 ;  /* 0x0000000902097220 */ /* 0x000fe40000410000 */
[C---:B------:R-:W-:Y:S02]  /*5f60*/  FADD.FTZ R19, -R141.reuse, R19 ;  /* 0x000000138d137221 */ /* 0x040fe40000010100 */
[----:B------:R-:W-:Y:S02]  /*5f70*/  FMUL.FTZ R146, R146, R4 ;  /* 0x0000000492927220 */ /* 0x000fe40000410000 */
[----:B------:R-:W-:Y:S02]  /*5f80*/  FADD.FTZ R134, -R141, R35 ;  /* 0x000000238d867221 */ /* 0x000fe40000010100 */
[----:B------:R-:W-:Y:S02]  /*5f90*/  FMUL.FTZ R35, R163, R22 ;  /* 0x00000016a3237220 */ /* 0x000fe40000410000 */
[----:B------:R-:W-:Y:S02]  /*5fa0*/  FMUL.FTZ R22, R41, R8 ;  /* 0x0000000829167220 */ /* 0x000fe40000410000 */
[----:B------:R-:W-:Y:S01]  /*5fb0*/  FADD.FTZ R32, -R142, R32 ;  /* 0x000000208e207221 */ /* 0x000fe20000010100 */
[----:B------:R1:W5:Y:S01]  /*5fc0*/  LDL.LU R41, [R1+0x78] ;  /* 0x0000780001297983 */ /* 0x0003620000300800 */
[----:B------:R-:W-:Y:S01]  /*5fd0*/  FADD.FTZ R135, -R141, R34 ;  /* 0x000000228d877221 */ /* 0x000fe20000010100 */
[----:B------:R-:W-:Y:S01]  /*5fe0*/  MOV R141, R234 ;  /* 0x000000ea008d7202 */ /* 0x000fe20000000f00 */
[----:B------:R-:W-:Y:S01]  /*5ff0*/  FMUL.FTZ R139, R149, R32 ;  /* 0x00000020958b7220 */ /* 0x000fe20000410000 */
[----:B------:R1:W5:Y:S01]  /*6000*/  LDL.LU R40, [R1+0x74] ;  /* 0x0000740001287983 */ /* 0x0003620000300800 */
[----:B------:R-:W-:Y:S02]  /*6010*/  FMUL.FTZ R32, R39, R12 ;  /* 0x0000000c27207220 */ /* 0x000fe40000410000 */
[----:B------:R-:W-:Y:S01]  /*6020*/  FMUL.FTZ R34, R161, R23 ;  /* 0x00000017a1227220 */ /* 0x000fe20000410000 */
[----:B------:R1:W5:Y:S01]  /*6030*/  LDL.LU R39, [R1+0x70] ;  /* 0x0000700001277983 */ /* 0x0003620000300800 */
[----:B------:R-:W-:Y:S02]  /*6040*/  FMUL.FTZ R23, R38, R13 ;  /* 0x0000000d26177220 */ /* 0x000fe40000410000 */
[----:B------:R-:W-:Y:S01]  /*6050*/  FADD.FTZ R8, -R0, R10 ;  /* 0x0000000a00087221 */ /* 0x000fe20000010100 */
[----:B------:R1:W5:Y:S01]  /*6060*/  LDL.LU R38, [R1+0x6c] ;  /* 0x00006c0001267983 */ /* 0x0003620000300800 */
[----:B------:R-:W-:Y:S02]  /*6070*/  FADD.FTZ R33, -R142, R33 ;  /* 0x000000218e217221 */ /* 0x000fe40000010100 */
[----:B------:R-:W-:Y:S02]  /*6080*/  FMUL.FTZ R8, R37, R8 ;  /* 0x0000000825087220 */ /* 0x000fe40000410000 */
[----:B------:R-:W-:Y:S01]  /*6090*/  FMUL.FTZ R137, R148, R33 ;  /* 0x0000002194897220 */ /* 0x000fe20000410000 */
[----:B------:R1:W5:Y:S01]  /*60a0*/  LDL.LU R37, [R1+0x68] ;  /* 0x0000680001257983 */ /* 0x0003620000300800 */
[----:B------:R-:W-:Y:S02]  /*60b0*/  FMUL.FTZ R33, R158, R7 ;  /* 0x000000079e217220 */ /* 0x000fe40000410000 */
[----:B------:R-:W-:Y:S02]  /*60c0*/  FADD.FTZ R7, -R0, R14 ;  /* 0x0000000e00077221 */ /* 0x000fe40000010100 */
[----:B------:R-:W-:Y:S02]  /*60d0*/  FMUL.FTZ R13, R36, R11 ;  /* 0x0000000b240d7220 */ /* 0x000fe40000410000 */
[----:B------:R-:W-:Y:S01]  /*60e0*/  FMUL.FTZ R7, R3, R7 ;  /* 0x0000000703077220 */ /* 0x000fe20000410000 */
[----:B------:R1:W5:Y:S01]  /*60f0*/  LDL.LU R36, [R1+0x64] ;  /* 0x0000640001247983 */ /* 0x0003620000300800 */
        /* <DEDUP_REMOVED lines=8> */
[----:B------:R1:W5:Y:S01]  /*6180*/  LDL.64 R150, [R1] ;  /* 0x0000000001967983 */ /* 0x0003620000100a00 */
[----:B------:R-:W-:Y:S02]  /*6190*/  FMUL.FTZ R132, R167, R19 ;  /* 0x00000013a7847220 */ /* 0x000fe40000410000 */
[C---:B------:R-:W-:Y:S02]  /*61a0*/  FADD.FTZ R4, -R140.reuse, R24 ;  /* 0x000000188c047221 */ /* 0x040fe40000010100 */
[C---:B------:R-:W-:Y:S01]  /*61b0*/  FADD.FTZ R24, -R140.reuse, R25 ;  /* 0x000000198c187221 */ /* 0x040fe20000010100 */
[----:B------:R1:W5:Y:S01]  /*61c0*/  LDL R148, [R1+0x18] ;  /* 0x0000180001947983 */ /* 0x0003620000100800 */
[C---:B------:R-:W-:Y:S02]  /*61d0*/  FADD.FTZ R5, -R140.reuse, R28 ;  /* 0x0000001c8c057221 */ /* 0x040fe40000010100 */
[----:B------:R-:W-:Y:S01]  /*61e0*/  FADD.FTZ R28, -R140, R29 ;  /* 0x0000001d8c1c7221 */ /* 0x000fe20000010100 */
[----:B------:R1:W5:Y:S01]  /*61f0*/  LDL R142, [R1+0x1c] ;  /* 0x00001c00018e7983 */ /* 0x0003620000100800 */
[C---:B------:R-:W-:Y:S01]  /*6200*/  FADD.FTZ R18, -R0.reuse, R26 ;  /* 0x0000001a00127221 */ /* 0x040fe20000010100 */
[----:B------:R-:W-:Y:S01]  /*6210*/  MOV R140, R235 ;  /* 0x000000eb008c7202 */ /* 0x000fe20000000f00 */
        /* <DEDUP_REMOVED lines=14> */
[----:B-1----:R-:W-:Y:S01]  /*6300*/  ULOP3.LUT UR6, UR5, 0x1, URZ, 0xc0, !UPT ;  /* 0x0000000105067892 */ /* 0x002fe2000f8ec03f */
[----:B------:R-:W-:Y:S01]  /*6310*/  IMAD.MOV.U32 R0, RZ, RZ, c[0x0][0x190] ;  /* 0x00006400ff007624 */ /* 0x000fe200078e00ff */
[----:B-----5:R-:W-:Y:S02]  /*6320*/  ISETP.GE.AND P2, PT, R150, c[0x0][0x220], PT ;  /* 0x0000880096007a0c */ /* 0x020fe40003f46270 */
[----:B------:R-:W-:Y:S01]  /*6330*/  UISETP.NE.U32.AND UP0, UPT, UR6, 0x1, UPT ;  /* 0x000000010600788c */ /* 0x000fe2000bf05070 */
[----:B------:R-:W-:Y:S01]  /*6340*/  IMAD.U32 R0, R0, -0x40, RZ ;  /* 0xffffffc000007824 */ /* 0x000fe200078e00ff */
[----:B------:R-:W-:Y:S02]  /*6350*/  ISETP.GE.AND P1, PT, R148, c[0x0][0x220], PT ;  /* 0x0000880094007a0c */ /* 0x000fe40003f26270 */
[----:B------:R-:W-:Y:S02]  /*6360*/  USEL UR6, UR39, 0x3000, !UP0 ;  /* 0x0000300027067887 */ /* 0x000fe4000c000000 */
[----:B------:R-:W-:Y:S02]  /*6370*/  LEA R238, P3, R0, R238, 0x1 ;  /* 0x000000ee00ee7211 */ /* 0x000fe400078608ff */
[----:B------:R-:W-:Y:S02]  /*6380*/  SHF.R.S32.HI R4, RZ, 0x1f, R0 ;  /* 0x0000001fff047819 */ /* 0x000fe40000011400 */
[----:B------:R-:W-:Y:S02]  /*6390*/  IADD3 R228, R228, UR6, RZ ;  /* 0x00000006e4e47c10 */ /* 0x000fe4000fffe0ff */
[----:B------:R-:W-:Y:S01]  /*63a0*/  LEA.HI.X R237, R0, R237, R4, 0x1, P3 ;  /* 0x000000ed00ed7211 */ /* 0x000fe200018f0c04 */
[--C-:B------:R-:W-:Y:S01]  /*63b0*/  @!P2 IMAD.MOV.U32 R4, RZ, RZ, R238.reuse ;  /* 0x000000ffff04a224 */ /* 0x100fe200078e00ee */
[C---:B------:R-:W-:Y:S01]  /*63c0*/  IADD3 R0, R242.reuse, UR6, RZ ;  /* 0x00000006f2007c10 */ /* 0x040fe2000fffe0ff */
[----:B------:R1:W-:Y:S01]  /*63d0*/  @P2 STS [R228], RZ ;  /* 0x000000ffe4002388 */ /* 0x0003e20000000800 */
[----:B------:R-:W-:Y:S01]  /*63e0*/  @!P1 IADD3 R6, R242, UR6, RZ ;  /* 0x00000006f2069c10 */ /* 0x000fe2000fffe0ff */
[--C-:B------:R-:W-:Y:S01]  /*63f0*/  @!P2 IMAD.MOV.U32 R5, RZ, RZ, R237.reuse ;  /* 0x000000ffff05a224 */ /* 0x100fe200078e00ed */
[----:B------:R-:W-:Y:S01]  /*6400*/  IADD3 R216, R216, UR6, RZ ;  /* 0x00000006d8d87c10 */ /* 0x000fe2000fffe0ff */
[----:B------:R1:W-:Y:S04]  /*6410*/  @P2 STS [R228+0x4], RZ ;  /* 0x000004ffe4002388 */ /* 0x0003e80000000800 */
[----:B------:R1:W-:Y:S04]  /*6420*/  @P2 STS [R228+0x8], RZ ;  /* 0x000008ffe4002388 */ /* 0x0003e80000000800 */
        /* <DEDUP_REMOVED lines=8> */
[----:B------:R1:W-:Y:S01]  /*64b0*/  @P1 STS [R228+0x100c], RZ ;  /* 0x00100cffe4001388 */ /* 0x0003e20000000800 */
[--C-:B--2---:R-:W-:Y:S02]  /*64c0*/  @!P1 IMAD.MOV.U32 R4, RZ, RZ, R238.reuse ;  /* 0x000000ffff049224 */ /* 0x104fe400078e00ee */
[--C-:B------:R-:W-:Y:S05]  /*64d0*/  @!P1 IMAD.MOV.U32 R5, RZ, RZ, R237.reuse ;  /* 0x000000ffff059224 */ /* 0x100fea00078e00ed */
[----:B------:R-:W-:Y:S01]  /*64e0*/  @!PT LDS RZ, [RZ] ;  /* 0x00000000fffff984 */ /* 0x000fe20000000800 */
[----:B------:R-:W-:Y:S01]  /*64f0*/  @!PT LDS RZ, [RZ] ;  /* 0x00000000fffff984 */ /* 0x000fe20000000800 */
[----:B------:R-:W-:Y:S01]  /*6500*/  @!PT LDS RZ, [RZ] ;  /* 0x00000000fffff984 */ /* 0x000fe20000000800 */
[----:B------:R2:W-:Y:S01]  /*6510*/  @!P1 LDGSTS.E.BYPASS.LTC128B.128 [R6+0x1000], [R4.64+0x40] ;  /* 0x0100004004069fae */ /* 0x0005e2000b901d4c */
[----:B------:R-:W-:Y:S11]  /*6520*/  ISETP.GE.AND P1, PT, R142, c[0x0][0x220], PT ;  /* 0x000088008e007a0c */ /* 0x000ff60003f26270 */
[----:B------:R-:W-:Y:S02]  /*6530*/  @!UPT UIADD3 URZ, URZ, URZ, URZ ;  /* 0x0000003f3f3ff290 */ /* 0x000fe4000fffe03f */
[----:B------:R1:W-:Y:S04]  /*6540*/  @P1 STS [R228+0x2000], RZ ;  /* 0x002000ffe4001388 */ /* 0x0003e80000000800 */
[----:B------:R1:W-:Y:S04]  /*6550*/  @P1 STS [R228+0x2004], RZ ;  /* 0x002004ffe4001388 */ /* 0x0003e80000000800 */
[----:B------:R1:W-:Y:S04]  /*6560*/  @P1 STS [R228+0x2008], RZ ;  /* 0x002008ffe4001388 */ /* 0x0003e80000000800 */
[----:B------:R1:W-:Y:S01]  /*6570*/  @P1 STS [R228+0x200c], RZ ;  /* 0x00200cffe4001388 */ /* 0x0003e20000000800 */
[----:B--2---:R-:W-:Y:S01]  /*6580*/  @!P1 IADD3 R6, R242, UR6, RZ ;  /* 0x00000006f2069c10 */ /* 0x004fe2000fffe0ff */
[----:B------:R-:W-:Y:S02]  /*6590*/  @!P1 IMAD.MOV.U32 R4, RZ, RZ, R238 ;  /* 0x000000ffff049224 */ /* 0x000fe400078e00ee */
[----:B------:R-:W-:Y:S02]  /*65a0*/  @!P1 IMAD.MOV.U32 R5, RZ, RZ, R237 ;  /* 0x000000ffff059224 */ /* 0x000fe400078e00ed */
[----:B------:R-:W-:Y:S03]  /*65b0*/  IMAD.MOV.U32 R242, RZ, RZ, R0 ;  /* 0x000000fffff27224 */ /* 0x000fe600078e0000 */
[----:B------:R-:W-:Y:S01]  /*65c0*/  @!PT LDS RZ, [RZ] ;  /* 0x00000000fffff984 */ /* 0x000fe20000000800 */
[----:B------:R-:W-:Y:S01]  /*65d0*/  @!PT LDS RZ, [RZ] ;  /* 0x00000000fffff984 */ /* 0x000fe20000000800 */
[----:B------:R-:W-:Y:S01]  /*65e0*/  @!PT LDS RZ, [RZ] ;  /* 0x00000000fffff984 */ /* 0x000fe20000000800 */
[----:B------:R1:W-:Y:S04]  /*65f0*/  @!P1 LDGSTS.E.BYPASS.LTC128B.128 [R6+0x2000], [R4.64+0x80] ;  /* 0x0200008004069fae */ /* 0x0003e8000b901d4c */
[----:B------:R-:W0:Y:S02]  /*6600*/  LDGDEPBAR ;  /* 0x00000000000079af */ /* 0x000e240000000000 */
.L_x_112:
        /* <DEDUP_REMOVED lines=35> */
[----:B-----5:R-:W-:Y:S04]  /*6840*/  LDSM.16.MT88.4 R4, [R2+0x13000] ;  /* 0x013000000204783b */ /* 0x020fe80000004200 */
[----:B------:R-:W2:Y:S04]  /*6850*/  LDSM.16.MT88.4 R8, [R0+0x6000] ;  /* 0x006000000008783b */ /* 0x000ea80000004200 */
[----:B------:R-:W3:Y:S04]  /*6860*/  LDSM.16.MT88.4 R12, [R2+0x15000] ;  /* 0x01500000020c783b */ /* 0x000ee80000004200 */
[----:B------:R-:W4:Y:S04]  /*6870*/  LDSM.16.MT88.4 R16, [R0+0x7000] ;  /* 0x007000000010783b */ /* 0x000f280000004200 */
[----:B------:R-:W1:Y:S04]  /*6880*/  LDSM.16.MT88.4 R20, [R0+0x8000] ;  /* 0x008000000014783b */ /* 0x000e680000004200 */
[----:B------:R-:W-:Y:S04]  /*6890*/  LDSM.16.MT88.4 R24, [R2+0x15800] ;  /* 0x015800000218783b */ /* 0x000fe80000004200 */
[----:B------:R-:W-:Y:S01]  /*68a0*/  LDSM.16.MT88.4 R28, [R0+0x7400] ;  /* 0x00740000001c783b */ /* 0x000fe20000004200 */
[-C--:B--2---:R-:W-:Y:S08]  /*68b0*/  HMMA.16816.F32 R36, R4, R8.reuse, R36 ;  /* 0x000000080424723c */ /* 0x084ff00000001824 */
[C---:B---3--:R-:W-:Y:S08]  /*68c0*/  HMMA.16816.F32 R40, R12.reuse, R8, R40 ;  /* 0x000000080c28723c */ /* 0x048ff00000001828 */
[-C--:B------:R-:W-:Y:S08]  /*68d0*/  HMMA.16816.F32 R44, R12, R10.reuse, R44 ;  /* 0x0000000a0c2c723c */ /* 0x080ff0000000182c */
[C---:B------:R-:W-:Y:S01]  /*68e0*/  HMMA.16816.F32 R48, R4.reuse, R10, R48 ;  /* 0x0000000a0430723c */ /* 0x040fe20000001830 */
[----:B------:R-:W-:Y:S07]  /*68f0*/  LDSM.16.MT88.4 R8, [R2+0x13800] ;  /* 0x013800000208783b */ /* 0x000fee0000004200 */
[-C--:B----4-:R-:W-:Y:S08]  /*6900*/  HMMA.16816.F32 R52, R4, R16.reuse, R52 ;  /* 0x000000100434723c */ /* 0x090ff00000001834 */
[C---:B------:R-:W-:Y:S08]  /*6910*/  HMMA.16816.F32 R56, R12.reuse, R16, R56 ;  /* 0x000000100c38723c */ /* 0x040ff00000001838 */
[-C--:B------:R-:W-:Y:S08]  /*6920*/  HMMA.16816.F32 R60, R12, R18.reuse, R60 ;  /* 0x000000120c3c723c */ /* 0x080ff0000000183c */
[C---:B------:R-:W-:Y:S01]  /*6930*/  HMMA.16816.F32 R64, R4.reuse, R18, R64 ;  /* 0x000000120440723c */ /* 0x040fe20000001840 */
[----:B------:R-:W2:Y:S07]  /*6940*/  LDSM.16.MT88.4 R16, [R0+0x6400] ;  /* 0x006400000010783b */ /* 0x000eae0000004200 */
[-C--:B-1----:R-:W-:Y:S08]  /*6950*/  HMMA.16816.F32 R68, R4, R20.reuse, R68 ;  /* 0x000000140444723c */ /* 0x082ff00000001844 */
[C---:B------:R-:W-:Y:S08]  /*6960*/  HMMA.16816.F32 R72, R12.reuse, R20, R72 ;  /* 0x000000140c48723c */ /* 0x040ff00000001848 */
[-C--:B------:R-:W-:Y:S01]  /*6970*/  HMMA.16816.F32 R76, R12, R22.reuse, R76 ;  /* 0x000000160c4c723c */ /* 0x080fe2000000184c */
[----:B------:R-:W1:Y:S07]  /*6980*/  LDSM.16.MT88.4 R12, [R0+0x8400] ;  /* 0x00840000000c783b */ /* 0x000e6e0000004200 */
[----:B------:R-:W-:Y:S01]  /*6990*/  HMMA.16816.F32 R80, R4, R22, R80 ;  /* 0x000000160450723c */ /* 0x000fe20000001850 */
[----:B------:R-:W-:Y:S04]  /*69a0*/  LDSM.16.MT88.4 R4, [R2+0x14000] ;  /* 0x014000000204783b */ /* 0x000fe80000004200 */
[----:B------:R-:W-:Y:S03]  /*69b0*/  LDSM.16.MT88.4 R20, [R2+0x16000] ;  /* 0x016000000214783b */ /* 0x000fe60000004200 */
        /* <DEDUP_REMOVED lines=9> */
[----:B------:R-:W3:Y:S07]  /*6a50*/  LDSM.16.MT88.4 R28, [R0+0x7800] ;  /* 0x00780000001c783b */ /* 0x000eee0000004200 */
[-C--:B-1----:R-:W-:Y:S08]  /*6a60*/  HMMA.16816.F32 R68, R8, R12.reuse, R68 ;  /* 0x0000000c0844723c */ /* 0x082ff00000001844 */
[C---:B------:R-:W-:Y:S08]  /*6a70*/  HMMA.16816.F32 R72, R24.reuse, R12, R72 ;  /* 0x0000000c1848723c */ /* 0x040ff00000001848 */
[-C--:B------:R-:W-:Y:S01]  /*6a80*/  HMMA.16816.F32 R76, R24, R14.reuse, R76 ;  /* 0x0000000e184c723c */ /* 0x080fe2000000184c */
[----:B------:R-:W1:Y:S07]  /*6a90*/  LDSM.16.MT88.4 R24, [R0+0x8800] ;  /* 0x008800000018783b */ /* 0x000e6e0000004200 */
[----:B------:R-:W-:Y:S01]  /*6aa0*/  HMMA.16816.F32 R80, R8, R14, R80 ;  /* 0x0000000e0850723c */ /* 0x000fe20000001850 */
[----:B------:R-:W-:Y:S04]  /*6ab0*/  LDSM.16.MT88.4 R8, [R2+0x14800] ;  /* 0x014800000208783b */ /* 0x000fe80000004200 */
[----:B------:R-:W4:Y:S03]  /*6ac0*/  LDSM.16.MT88.4 R12, [R0+0x6c00] ;  /* 0x006c0000000c783b */ /* 0x000f260000004200 */
[-C--:B--2---:R-:W-:Y:S08]  /*6ad0*/  HMMA.16816.F32 R36, R4, R16.reuse, R36 ;  /* 0x000000100424723c */ /* 0x084ff00000001824 */
[C---:B------:R-:W-:Y:S08]  /*6ae0*/  HMMA.16816.F32 R40, R20.reuse, R16, R40 ;  /* 0x000000101428723c */ /* 0x040ff00000001828 */
[-C--:B------:R-:W-:Y:S08]  /*6af0*/  HMMA.16816.F32 R44, R20, R18.reuse, R44 ;  /* 0x00000012142c723c */ /* 0x080ff0000000182c */
[C---:B------:R-:W-:Y:S01]  /*6b00*/  HMMA.16816.F32 R48, R4.reuse, R18, R48 ;  /* 0x000000120430723c */ /* 0x040fe20000001830 */
[----:B------:R-:W2:Y:S07]  /*6b10*/  LDSM.16.MT88.4 R16, [R2+0x16800] ;  /* 0x016800000210783b */ /* 0x000eae0000004200 */
[-C--:B---3--:R-:W-:Y:S08]  /*6b20*/  HMMA.16816.F32 R52, R4, R28.reuse, R52 ;  /* 0x0000001c0434723c */ /* 0x088ff00000001834 */
[C---:B------:R-:W-:Y:S08]  /*6b30*/  HMMA.16816.F32 R56, R20.reuse, R28, R56 ;  /* 0x0000001c1438723c */ /* 0x040ff00000001838 */
[-C--:B------:R-:W-:Y:S08]  /*6b40*/  HMMA.16816.F32 R60, R20, R30.reuse, R60 ;  /* 0x0000001e143c723c */ /* 0x080ff0000000183c */
[C---:B------:R-:W-:Y:S01]  /*6b50*/  HMMA.16816.F32 R64, R4.reuse, R30, R64 ;  /* 0x0000001e0440723c */ /* 0x040fe20000001840 */
[----:B------:R-:W3:Y:S07]  /*6b60*/  LDSM.16.MT88.4 R28, [R0+0x7c00] ;  /* 0x007c0000001c783b */ /* 0x000eee0000004200 */
[-C--:B-1----:R-:W-:Y:S08]  /*6b70*/  HMMA.16816.F32 R68, R4, R24.reuse, R68 ;  /* 0x000000180444723c */ /* 0x082ff00000001844 */
[C---:B------:R-:W-:Y:S08]  /*6b80*/  HMMA.16816.F32 R72, R20.reuse, R24, R72 ;  /* 0x000000181448723c */ /* 0x040ff00000001848 */
[-C--:B------:R-:W-:Y:S01]  /*6b90*/  HMMA.16816.F32 R76, R20, R26.reuse, R76 ;  /* 0x0000001a144c723c */ /* 0x080fe2000000184c */
[----:B------:R-:W1:Y:S04]  /*6ba0*/  LDSM.16.MT88.4 R20, [R0+0x8c00] ;  /* 0x008c00000014783b */ /* 0x000e680000004200 */
[----:B------:R-:W-:Y:S03]  /*6bb0*/  BAR.SYNC.DEFER_BLOCKING 0x0 ;  /* 0x0000000000007b1d */ /* 0x000fe60000010000 */
[----:B------:R-:W-:Y:S08]  /*6bc0*/  HMMA.16816.F32 R80, R4, R26, R80 ;  /* 0x0000001a0450723c */ /* 0x000ff00000001850 */
[-C--:B----4-:R-:W-:Y:S08]  /*6bd0*/  HMMA.16816.F32 R36, R8, R12.reuse, R36 ;  /* 0x0000000c0824723c */ /* 0x090ff00000001824 */
[C---:B--2---:R-:W-:Y:S08]  /*6be0*/  HMMA.16816.F32 R40, R16.reuse, R12, R40 ;  /* 0x0000000c1028723c */ /* 0x044ff00000001828 */
[-C--:B------:R-:W-:Y:S08]  /*6bf0*/  HMMA.16816.F32 R44, R16, R14.reuse, R44 ;  /* 0x0000000e102c723c */ /* 0x080ff0000000182c */
[C---:B------:R-:W-:Y:S08]  /*6c00*/  HMMA.16816.F32 R48, R8.reuse, R14, R48 ;  /* 0x0000000e0830723c */ /* 0x040ff00000001830 */
[-C--:B---3--:R-:W-:Y:S08]  /*6c10*/  HMMA.16816.F32 R52, R8, R28.reuse, R52 ;  /* 0x0000001c0834723c */ /* 0x088ff00000001834 */
[C---:B------:R-:W-:Y:S08]  /*6c20*/  HMMA.16816.F32 R56, R16.reuse, R28, R56 ;  /* 0x0000001c1038723c */ /* 0x040ff00000001838 */
[-C--:B------:R-:W-:Y:S08]  /*6c30*/  HMMA.16816.F32 R60, R16, R30.reuse, R60 ;  /* 0x0000001e103c723c */ /* 0x080ff0000000183c */
[C---:B------:R-:W-:Y:S08]  /*6c40*/  HMMA.16816.F32 R64, R8.reuse, R30, R64 ;  /* 0x0000001e0840723c */ /* 0x040ff00000001840 */
[-C--:B-1----:R-:W-:Y:S08]  /*6c50*/  HMMA.16816.F32 R68, R8, R20.reuse, R68 ;  /* 0x000000140844723c */ /* 0x082ff00000001844 */
[C---:B------:R-:W-:Y:S08]  /*6c60*/  HMMA.16816.F32 R72, R16.reuse, R20, R72 ;  /* 0x000000141048723c */ /* 0x040ff00000001848 */
[-C--:B------:R-:W-:Y:S08]  /*6c70*/  HMMA.16816.F32 R76, R16, R22.reuse, R76 ;  /* 0x00000016104c723c */ /* 0x080ff0000000184c */
[----:B------:R-:W-:Y:S01]  /*6c80*/  HMMA.16816.F32 R80, R8, R22, R80 ;  /* 0x000000160850723c */ /* 0x000fe20000001850 */
[----:B------:R-:W-:-:S07]  /*6c90*/  @!P0 BRA `(.L_x_113) ;  /* 0x0000021000008947 */ /* 0x000fce0003800000 */
[----:B------:R-:W-:Y:S01]  /*6ca0*/  IMAD.MOV.U32 R5, RZ, RZ, c[0x0][0x370] ;  /* 0x0000dc00ff057624 */ /* 0x000fe200078e00ff */
[----:B------:R-:W-:Y:S01]  /*6cb0*/  ISETP.GE.AND P3, PT, R150, c[0x0][0x220], PT ;  /* 0x0000880096007a0c */ /* 0x000fe20003f66270 */
[----:B------:R-:W-:Y:S01]  /*6cc0*/  IMAD.SHL.U32 R4, R149, 0x2, RZ ;  /* 0x0000000295047824 */ /* 0x000fe200078e00ff */
[----:B------:R-:W-:Y:S01]  /*6cd0*/  ISETP.GE.AND P2, PT, R148, c[0x0][0x220], PT ;  /* 0x0000880094007a0c */ /* 0x000fe20003f46270 */
[----:B------:R-:W-:Y:S01]  /*6ce0*/  IMAD.U32 R5, R5, -0x40, RZ ;  /* 0xffffffc005057824 */ /* 0x000fe200078e00ff */
[----:B------:R-:W-:Y:S04]  /*6cf0*/  ISETP.GE.AND P1, PT, R142, c[0x0][0x220], PT ;  /* 0x000088008e007a0c */ /* 0x000fe80003f26270 */
[C---:B------:R-:W-:Y:S02]  /*6d00*/  LEA R239, P4, R5.reuse, R239, 0x1 ;  /* 0x000000ef05ef7211 */ /* 0x040fe400078808ff */
[----:B------:R-:W-:Y:S03]  /*6d10*/  SHF.R.S32.HI R6, RZ, 0x1f, R5 ;  /* 0x0000001fff067819 */ /* 0x000fe60000011405 */
[----:B------:R1:W-:Y:S01]  /*6d20*/  @P3 STS [R4+0x6000], RZ ;  /* 0x006000ff04003388 */ /* 0x0003e20000000800 */
[----:B------:R-:W-:Y:S01]  /*6d30*/  LEA.HI.X R236, R5, R236, R6, 0x1, P4 ;  /* 0x000000ec05ec7211 */ /* 0x000fe200020f0c06 */
[--C-:B------:R-:W-:Y:S01]  /*6d40*/  @!P2 IMAD.MOV.U32 R8, RZ, RZ, R239.reuse ;  /* 0x000000ffff08a224 */ /* 0x100fe200078e00ef */
        /* <DEDUP_REMOVED lines=22> */
.L_x_113:
        /* <DEDUP_REMOVED lines=15> */
[----:B------:R-:W-:Y:S03]  /*6fa0*/  LDSM.16.M88.4 R32, [R222] ;  /* 0x00000000de20783b */ /* 0x000fe60000000200 */
[----:B------:R-:W-:Y:S01]  /*6fb0*/  IMAD R143, R143, c[0x0][0x1c0], RZ ;  /* 0x000070008f8f7a24 */ /* 0x000fe200078e02ff */
[----:B------:R-:W5:Y:S03]  /*6fc0*/  LDL R152, [R1+0x4c] ;  /* 0x00004c0001987983 */ /* 0x000f660000100800 */
[----:B------:R-:W-:Y:S01]  /*6fd0*/  IMAD.SHL.U32 R143, R143, 0x8, RZ ;  /* 0x000000088f8f7824 */ /* 0x000fe200078e00ff */
[----:B------:R-:W3:Y:S04]  /*6fe0*/  LDSM.16.MT88.4 R132, [R0+0x9400] ;  /* 0x009400000084783b */ /* 0x000ee80000004200 */
[----:B------:R2:W4:Y:S04]  /*6ff0*/  LDL R144, [R1+0x14] ;  /* 0x0000140001907983 */ /* 0x0005280000100800 */
[----:B------:R-:W3:Y:S04]  /*7000*/  LDSM.16.MT88.4 R136, [R0+0xb400] ;  /* 0x00b400000088783b */ /* 0x000ee80000004200 */
[----:B------:R3:W4:Y:S01]  /*7010*/  LDL R145, [R1+0xc] ;  /* 0x00000c0001917983 */ /* 0x0007220000100800 */
[C---:B-1----:R-:W-:Y:S03]  /*7020*/  HMMA.16816.F32 R4, R24.reuse, R8, RZ ;  /* 0x000000081804723c */ /* 0x042fe600000018ff */
[----:B------:R1:W4:Y:S04]  /*7030*/  LDL R146, [R1+0x8] ;  /* 0x0000080001927983 */ /* 0x0003280000100800 */
        /* <DEDUP_REMOVED lines=72> */
[----:B-----5:R-:W-:Y:S01]  /*74c0*/  @P0 IADD3.X R137, R152, UR8, RZ, P2, !PT ;  /* 0x0000000898890c10 */ /* 0x020fe200097fe4ff */
        /* <DEDUP_REMOVED lines=11> */
[----:B------:R-:W5:Y:S01]  /*7580*/  @P0 LDG.E R147, [R136.64] ;  /* 0x0000000c88930981 */ /* 0x000f62000c1e1900 */
        /* <DEDUP_REMOVED lines=12> */
[----:B----4-:R4:W-:Y:S04]  /*7650*/  @P0 STL [R1+0x8], R146 ;  /* 0x0000089201000387 */ /* 0x0109e80000100800 */
[----:B-----5:R5:W-:Y:S01]  /*7660*/  @P0 STL [R1+0x10], R147 ;  /* 0x0000109301000387 */ /* 0x020be20000100800 */
        /* <DEDUP_REMOVED lines=9> */
[----:B-----5:R-:W-:Y:S02]  /*7700*/  IMAD.MOV.U32 R147, RZ, RZ, c[0x0][0x22c] ;  /* 0x00008b00ff937624 */ /* 0x020fe400078e00ff */
[----:B------:R1:W-:Y:S01]  /*7710*/  RED.E.ADD.F32.FTZ.RN.STRONG.GPU [R136.64], R6 ;  /* 0x000000068800798e */ /* 0x0003e2000c10e78c */
[----:B------:R-:W-:Y:S02]  /*7720*/  IMAD R146, R146, c[0x0][0x1c0], RZ ;  /* 0x0000700092927a24 */ /* 0x000fe400078e02ff */
[----:B------:R-:W-:Y:S02]  /*7730*/  IMAD R147, R147, c[0x0][0x1c0], RZ ;  /* 0x0000700093937a24 */ /* 0x000fe400078e02ff */
[----:B------:R-:W-:Y:S02]  /*7740*/  IMAD.SHL.U32 R146, R146, 0x20, RZ ;  /* 0x0000002092927824 */ /* 0x000fe400078e00ff */
[----:B------:R-:W-:Y:S02]  /*7750*/  IMAD R147, R147, 0x18, RZ ;  /* 0x0000001893937824 */ /* 0x000fe400078e02ff */
[----:B------:R-:W-:Y:S01]  /*7760*/  IMAD R145, R145, 0x28, RZ ;  /* 0x0000002891917824 */ /* 0x000fe200078e02ff */
[-C--:B------:R-:W-:Y:S02]  /*7770*/  LEA R30, P0, R146, R32.reuse, 0x2 ;  /* 0x00000020921e7211 */ /* 0x080fe400078010ff */
[-C--:B------:R-:W-:Y:S02]  /*7780*/  LEA R132, P1, R147, R32.reuse, 0x2 ;  /* 0x0000002093847211 */ /* 0x080fe400078210ff */
[-C--:B------:R-:W-:Y:S02]  /*7790*/  LEA R28, P2, R145, R32.reuse, 0x2 ;  /* 0x00000020911c7211 */ /* 0x080fe400078410ff */
[-C--:B------:R-:W-:Y:S01]  /*77a0*/  LEA.HI.X.SX32 R133, R147, R33.reuse, 0x2, P1 ;  /* 0x0000002193857211 */ /* 0x080fe200008f16ff */
[----:B------:R-:W-:Y:S01]  /*77b0*/  IMAD.MOV.U32 R147, RZ, RZ, c[0x0][0x22c] ;  /* 0x00008b00ff937624 */ /* 0x000fe200078e00ff */
[-C--:B------:R-:W-:Y:S02]  /*77c0*/  LEA R4, P1, R0, R32.reuse, 0x2 ;  /* 0x0000002000047211 */ /* 0x080fe400078210ff */
        /* <DEDUP_REMOVED lines=26> */
[----:B------:R5:W-:Y:S01]  /*7970*/  RED.E.ADD.F32.FTZ.RN.STRONG.GPU [R6.64], R11 ;  /* 0x0000000b0600798e */ /* 0x000be2000c10e78c */
[C---:B-1----:R-:W-:Y:S01]  /*7980*/  IADD3 R31, R144.reuse, 0x40, RZ ;  /* 0x00000040901f7810 */ /* 0x042fe20007ffe0ff */
[----:B------:R-:W-:Y:S02]  /*7990*/  IMAD.IADD R133, R143, 0x1, R133 ;  /* 0x000000018f857824 */ /* 0x000fe400078e0285 */
[----:B------:R1:W-:Y:S01]  /*79a0*/  RED.E.ADD.F32.FTZ.RN.STRONG.GPU [R32.64+0x80], R12 ;  /* 0x0000800c2000798e */ /* 0x0003e2000c10e78c */
[----:B------:R-:W-:Y:S02]  /*79b0*/  IADD3 R30, R144, 0x40, RZ ;  /* 0x00000040901e7810 */ /* 0x000fe40007ffe0ff */
[-C--:B-----5:R-:W-:Y:S01]  /*79c0*/  LEA R28, P1, R145, R32.reuse, 0x2 ;  /* 0x00000020911c7211 */ /* 0x0a0fe200078210ff */
[----:B------:R5:W-:Y:S01]  /*79d0*/  RED.E.ADD.F32.FTZ.RN.STRONG.GPU [R34.64+0x80], R13 ;  /* 0x0000800d2200798e */ /* 0x000be2000c10e78c */
[C---:B------:R-:W-:Y:S01]  /*79e0*/  IMAD.IADD R31, R143.reuse, 0x1, R31 ;  /* 0x000000018f1f7824 */ /* 0x040fe200078e021f */
[CC--:B------:R-:W-:Y:S01]  /*79f0*/  LEA R4, P0, R140.reuse, R32.reuse, 0x2 ;  /* 0x000000208c047211 */ /* 0x0c0fe200078010ff */
[----:B------:R-:W-:Y:S01]  /*7a00*/  IMAD.IADD R30, R143, 0x1, R30 ;  /* 0x000000018f1e7824 */ /* 0x000fe200078e021e */
[-C--:B------:R-:W-:Y:S01]  /*7a10*/  LEA.HI.X.SX32 R29, R145, R33.reuse, 0x2, P1 ;  /* 0x00000021911d7211 */ /* 0x080fe200008f16ff */
[C---:B------:R-:W-:Y:S01]  /*7a20*/  IMAD.IADD R133, R143.reuse, 0x1, R133 ;  /* 0x000000018f857824 */ /* 0x040fe200078e0285 */
[-C--:B------:R-:W-:Y:S01]  /*7a30*/  LEA.HI.X.SX32 R5, R140, R33.reuse, 0x2, P0 ;  /* 0x000000218c057211 */ /* 0x080fe200000f16ff */
[----:B------:R-:W-:Y:S01]  /*7a40*/  IMAD.IADD R30, R143, 0x1, R30 ;  /* 0x000000018f1e7824 */ /* 0x000fe200078e021e */
[----:B------:R-:W-:Y:S01]  /*7a50*/  IADD3 R140, R147, 0x20, RZ ;  /* 0x00000020938c7810 */ /* 0x000fe20007ffe0ff */
[----:B------:R-:W-:Y:S01]  /*7a60*/  IMAD.IADD R133, R143, 0x1, R133 ;  /* 0x000000018f857824 */ /* 0x000fe200078e0285 */
[CC--:B------:R-:W-:Y:S01]  /*7a70*/  LEA R10, P0, R141.reuse, R32.reuse, 0x2 ;  /* 0x000000208d0a7211 */ /* 0x0c0fe200078010ff */
[----:B------:R5:W-:Y:S02]  /*7a80*/  RED.E.ADD.F32.FTZ.RN.STRONG.GPU [R4.64], R14 ;  /* 0x0000000e0400798e */ /* 0x000be4000c10e78c */
[C---:B------:R-:W-:Y:S02]  /*7a90*/  IMAD.IADD R140, R146.reuse, 0x1, R140 ;  /* 0x00000001928c7824 */ /* 0x040fe400078e028c */
[----:B------:R5:W-:Y:S02]  /*7aa0*/  RED.E.ADD.F32.FTZ.RN.STRONG.GPU [R28.64], R15 ;  /* 0x0000000f1c00798e */ /* 0x000be4000c10e78c */
[C---:B------:R-:W-:Y:S01]  /*7ab0*/  IMAD.IADD R140, R146.reuse, 0x1, R140 ;  /* 0x00000001928c7824 */ /* 0x040fe200078e028c */
[-C--:B------:R-:W-:Y:S03]  /*7ac0*/  LEA.HI.X.SX32 R11, R141, R33.reuse, 0x2, P0 ;  /* 0x000000218d0b7211 */ /* 0x080fe600000f16ff */
[----:B------:R-:W-:Y:S01]  /*7ad0*/  IMAD.IADD R140, R146, 0x1, R140 ;  /* 0x00000001928c7824 */ /* 0x000fe200078e028c */
[CC--:B-1----:R-:W-:Y:S01]  /*7ae0*/  LEA R12, P4, R31.reuse, R32.reuse, 0x2 ;  /* 0x000000201f0c7211 */ /* 0x0c2fe200078810ff */
[----:B------:R1:W-:Y:S03]  /*7af0*/  RED.E.ADD.F32.FTZ.RN.STRONG.GPU [R10.64], R16 ;  /* 0x000000100a00798e */ /* 0x0003e6000c10e78c */
[CC--:B------:R-:W-:Y:S02]  /*7b00*/  LEA R8, P2, R140.reuse, R32.reuse, 0x2 ;  /* 0x000000208c087211 */ /* 0x0c0fe400078410ff */
[-C--:B-----5:R-:W-:Y:S02]  /*7b10*/  LEA.HI.X.SX32 R13, R31, R33.reuse, 0x2, P4 ;  /* 0x000000211f0d7211 */ /* 0x0a0fe400020f16ff */
[-C--:B------:R-:W-:Y:S05]  /*7b20*/  LEA.HI.X.SX32 R9, R140, R33.reuse, 0x2, P2 ;  /* 0x000000218c097211 */ /* 0x080fea00010f16ff */
[----:B------:R5:W-:Y:S01]  /*7b30*/  RED.E.ADD.F32.FTZ.RN.STRONG.GPU [R8.64], R17 ;  /* 0x000000110800798e */ /* 0x000be2000c10e78c */
[CC--:B------:R-:W-:Y:S04]  /*7b40*/  LEA R14, P5, R134.reuse, R32.reuse, 0x2 ;  /* 0x00000020860e7211 */ /* 0x0c0fe800078a10ff */
[-C--:B------:R-:W-:Y:S02]  /*7b50*/  LEA.HI.X.SX32 R15, R134, R33.reuse, 0x2, P5 ;  /* 0x00000021860f7211 */ /* 0x080fe400028f16ff */
[CC--:B-1----:R-:W-:Y:S04]  /*7b60*/  LEA R10, P3, R30.reuse, R32.reuse, 0x2 ;  /* 0x000000201e0a7211 */ /* 0x0c2fe800078610ff */
[-C--:B------:R-:W-:Y:S02]  /*7b70*/  LEA.HI.X.SX32 R11, R30, R33.reuse, 0x2, P3 ;  /* 0x000000211e0b7211 */ /* 0x080fe400018f16ff */
[----:B------:R-:W-:Y:S01]  /*7b80*/  LDSM.16.MT88.4 R28, [R3+0x2000] ;  /* 0x00200000031c783b */ /* 0x000fe20000004200 */
[CC--:B-----5:R-:W-:Y:S04]  /*7b90*/  LEA R8, P2, R133.reuse, R32.reuse, 0x2 ;  /* 0x0000002085087211 */ /* 0x0e0fe800078410ff */
        /* <DEDUP_REMOVED lines=50> */
[----:B------:R-:W5:Y:S03]  /*7ec0*/  LDSM.16.MT88.4 R28, [R3+0x1800] ;  /* 0x00180000031c783b */ /* 0x000f660000004200 */
        /* <DEDUP_REMOVED lines=15> */
[----:B------:R-:W3:Y:S04]  /*7fc0*/  LDSM.16.MT88.4 R8, [R3+0x1c00] ;  /* 0x001c00000308783b */ /* 0x000ee80000004200 */
[----:B------:R2:W1:Y:S03]  /*7fd0*/  LDSM.16.MT88.4 R32, [R3+0x2c00] ;  /* 0x002c00000320783b */ /* 0x0004660000004200 */
[-C--:B----4-:R-:W-:Y:S08]  /*7fe0*/  HMMA.16816.F32 R84, R4, R12.reuse, R84 ;  /* 0x0000000c0454723c */ /* 0x090ff00000001854 */
[C---:B------:R-:W-:Y:S08]  /*7ff0*/  HMMA.16816.F32 R88, R16.reuse, R12, R88 ;  /* 0x0000000c1058723c */ /* 0x040ff00000001858 */
[-C--:B------:R-:W-:Y:S04]  /*8000*/  HMMA.16816.F32 R92, R16, R14.reuse, R92 ;  /* 0x0000000e105c723c */ /* 0x080fe8000000185c */
[----:B--2---:R-:W-:Y:S04]  /*8010*/  IMAD.MOV.U32 R3, RZ, RZ, R0 ;  /* 0x000000ffff037224 */ /* 0x004fe800078e0000 */
        /* <DEDUP_REMOVED lines=13> */
[-C--:B---3--:R-:W-:Y:S08]  /*80f0*/  HMMA.16816.F32 R100, R24, R8.reuse, R100 ;  /* 0x000000081864723c */ /* 0x088ff00000001864 */
        /* <DEDUP_REMOVED lines=175> */
.L_x_115:
        /* <DEDUP_REMOVED lines=18> */
.L_x_116:
[----:B------:R-:W-:Y:S01]  /*8d10*/  BAR.SYNC.DEFER_BLOCKING 0x0 ;  /* 0x0000000000007b1d */ /* 0x000fe20000010000 */
[----:B-1----:R-:W-:Y:S01]  /*8d20*/  IMAD.SHL.U32 R0, R149, 0x2, RZ ;  /* 0x0000000295007824 */ /* 0x002fe200078e00ff */
[----:B------:R-:W-:Y:S01]  /*8d30*/  USHF.L.U32 UR4, UR22, 0x7, URZ ;  /* 0x0000000716047899 */ /* 0x000fe2000800063f */
[--C-:B------:R-:W-:Y:S01]  /*8d40*/  SHF.R.S32.HI R7, RZ, 0x1f, R150.reuse ;  /* 0x0000001fff077819 */ /* 0x100fe20000011496 */
[----:B------:R-:W-:Y:S02]  /*8d50*/  IMAD.MOV.U32 R6, RZ, RZ, R150 ;  /* 0x000000ffff067224 */ /* 0x000fe400078e0096 */
[----:B------:R-:W1:Y:S01]  /*8d60*/  S2R R27, SR_TID.X ;  /* 0x00000000001b7919 */ /* 0x000e620000002100 */
[----:B------:R-:W-:Y:S01]  /*8d70*/  USHF.R.S32.HI UR8, URZ, 0x1f, UR4 ;  /* 0x0000001f3f087899 */ /* 0x000fe20008011404 */
[----:B------:R-:W-:Y:S01]  /*8d80*/  IMAD.U32 R25, RZ, RZ, UR4 ;  /* 0x00000004ff197e24 */ /* 0x000fe2000f8e00ff */
[----:B------:R-:W-:Y:S01]  /*8d90*/  ULDC.64 UR6, c[0x0][0x3a0] ;  /* 0x0000e80000067ab9 */ /* 0x000fe20000000a00 */
[----:B------:R-:W2:Y:S01]  /*8da0*/  S2R R64, SR_TID.X ;  /* 0x0000000000407919 */ /* 0x000ea20000002100 */
[----:B------:R-:W-:Y:S01]  /*8db0*/  UIMAD UR5, UR8, UR6, URZ ;  /* 0x00000006080572a4 */ /* 0x000fe2000f8e023f */
[----:B------:R-:W-:Y:S01]  /*8dc0*/  IMAD.WIDE.U32 R4, R25, c[0x0][0x3a0], R6 ;  /* 0x0000e80019047a25 */ /* 0x000fe200078e0006 */
[----:B------:R-:W-:Y:S02]  /*8dd0*/  BSSY B0, `(.L_x_117) ;  /* 0x000002c000007945 */ /* 0x000fe40003800000 */
[----:B------:R-:W-:Y:S01]  /*8de0*/  UIMAD UR6, UR4, UR7, UR5 ;  /* 0x00000007040672a4 */ /* 0x000fe2000f8e0205 */
[----:B------:R-:W-:Y:S01]  /*8df0*/  IMAD.U32 R8, RZ, RZ, UR34 ;  /* 0x00000022ff087e24 */ /* 0x000fe2000f8e00ff */
[----:B------:R-:W-:Y:S01]  /*8e00*/  UIMAD UR5, UR22, -0x80, UR15 ;  /* 0xffffff80160578a4 */ /* 0x000fe2000f8e020f */
[----:B------:R-:W-:-:S03]  /*8e10*/  IADD3 R4, P0, R4, UR11, RZ ;  /* 0x0000000b04047c10 */ /* 0x000fc6000ff1e0ff */
[----:B------:R-:W-:Y:S01]  /*8e20*/  IMAD.U32 R3, RZ, RZ, UR6 ;  /* 0x00000006ff037e24 */ /* 0x000fe2000f8e00ff */
[----:B------:R-:W-:Y:S01]  /*8e30*/  ULDC.64 UR6, c[0x0][0x3b8] ;  /* 0x0000ee0000067ab9 */ /* 0x000fe20000000a00 */
[----:B------:R3:W4:Y:S01]  /*8e40*/  LDS.128 R36, [R0+0xa000] ;  /* 0x00a0000000247984 */ /* 0x0007220000000c00 */
[----:B------:R-:W-:Y:S02]  /*8e50*/  UIMAD UR6, UR57, UR6, URZ ;  /* 0x00000006390672a4 */ /* 0x000fe4000f8e023f */
[----:B------:R-:W-:Y:S01]  /*8e60*/  IADD3.X R5, R5, UR14, R3, P0, !PT ;  /* 0x0000000e05057c10 */ /* 0x000fe200087fe403 */
[----:B------:R3:W3:Y:S01]  /*8e70*/  LDS.128 R32, [R0+0xc000] ;  /* 0x00c0000000207984 */ /* 0x0006e20000000c00 */
[----:B------:R-:W-:Y:S01]  /*8e80*/  UIMAD UR6, UR34, UR7, UR6 ;  /* 0x00000007220672a4 */ /* 0x000fe2000f8e0206 */
[----:B-1----:R-:W-:Y:S02]  /*8e90*/  SHF.R.S32.HI R27, RZ, 0x1f, R27 ;  /* 0x0000001fff1b7819 */ /* 0x002fe4000001141b */
[----:B------:R-:W-:Y:S01]  /*8ea0*/  IMAD.WIDE.U32 R8, R8, c[0x0][0x3b8], R4 ;  /* 0x0000ee0008087a25 */ /* 0x000fe200078e0004 */
[----:B------:R1:W1:Y:S01]  /*8eb0*/  LDS.128 R28, [R0+0xe000] ;  /* 0x00e00000001c7984 */ /* 0x0002620000000c00 */
[----:B--2---:R-:W-:-:S03]  /*8ec0*/  LEA.HI R27, R27, R64, RZ, 0x2 ;  /* 0x000000401b1b7211 */ /* 0x004fc600078f10ff */
[----:B------:R2:W1:Y:S01]  /*8ed0*/  LDS.128 R48, [R0+0xf000] ;  /* 0x00f0000000307984 */ /* 0x0004620000000c00 */
[----:B------:R-:W-:Y:S02]  /*8ee0*/  IADD3 R24, R9, UR6, RZ ;  /* 0x0000000609187c10 */ /* 0x000fe4000fffe0ff */
[----:B------:R-:W-:Y:S01]  /*8ef0*/  SHF.R.S32.HI R27, RZ, 0x2, R27 ;  /* 0x00000002ff1b7819 */ /* 0x000fe2000001141b */
[----:B------:R2:W1:Y:S03]  /*8f00*/  LDS.128 R60, [R0+0x10000] ;  /* 0x01000000003c7984 */ /* 0x0004660000000c00 */
        /* <DEDUP_REMOVED lines=17> */
[----:B-123--:R-:W-:-:S04]  /*9020*/  IMAD R0, R26, c[0x0][0x3a0], RZ ;  /* 0x0000e8001a007a24 */ /* 0x00efc800078e02ff */
[----:B------:R-:W-:-:S04]  /*9030*/  IMAD R0, R27, c[0x0][0x3a4], R0 ;  /* 0x0000e9001b007a24 */ /* 0x000fc800078e0200 */
[----:B------:R-:W-:-:S05]  /*9040*/  IMAD.IADD R0, R0, 0x1, R11 ;  /* 0x0000000100007824 */ /* 0x000fca00078e020b */
[----:B------:R-:W-:-:S05]  /*9050*/  LEA.HI.X R5, R10, c[0x0][0x344], R0, 0x1, P3 ;  /* 0x0000d1000a057a11 */ /* 0x000fca00018f0c00 */
[----:B-----5:R1:W-:Y:S04]  /*9060*/  @!P1 STG.E.128 [R4.64+0x40], R20 ;  /* 0x0000401404009986 */ /* 0x0203e8000c101d0c */
[----:B----4-:R1:W-:Y:S04]  /*9070*/  @!P2 STG.E.128 [R4.64], R16 ;  /* 0x000000100400a986 */ /* 0x0103e8000c101d0c */
[----:B------:R1:W-:Y:S02]  /*9080*/  @!P0 STG.E.128 [R4.64+0x80], R12 ;  /* 0x0000800c04008986 */ /* 0x0003e4000c101d0c */
.L_x_118:
[----:B------:R-:W-:Y:S05]  /*9090*/  BSYNC B0 ;  /* 0x0000000000007941 */ /* 0x000fea0003800000 */
.L_x_117:
[----:B-123--:R-:W-:Y:S01]  /*90a0*/  IADD3 R0, R27, 0x40, RZ ;  /* 0x000000401b007810 */ /* 0x00efe20007ffe0ff */
[----:B------:R-:W-:Y:S03]  /*90b0*/  BSSY B0, `(.L_x_119) ;  /* 0x0000013000007945 */ /* 0x000fe60003800000 */
[----:B------:R-:W-:-:S13]  /*90c0*/  ISETP.GE.AND P3, PT, R0, UR5, PT ;  /* 0x0000000500007c0c */ /* 0x000fda000bf66270 */
[----:B------:R-:W-:Y:S05]  /*90d0*/  @P3 BRA `(.L_x_120) ;  /* 0x0000010000003947 */ /* 0x000fea0003800000 */
[----:B------:R-:W-:Y:S01]  /*90e0*/  IADD3 R0, P0, R27, 0x40, RZ ;  /* 0x000000401b007810 */ /* 0x000fe20007f1e0ff */
[----:B------:R-:W-:Y:S01]  /*90f0*/  IMAD.MOV.U32 R4, RZ, RZ, R8 ;  /* 0x000000ffff047224 */ /* 0x000fe200078e0008 */
[----:B------:R-:W-:Y:S02]  /*9100*/  MOV R5, R24 ;  /* 0x0000001800057202 */ /* 0x000fe40000000f00 */
[----:B------:R-:W-:Y:S01]  /*9110*/  ISETP.GE.AND P2, PT, R150, c[0x0][0x220], PT ;  /* 0x0000880096007a0c */ /* 0x000fe20003f46270 */
[----:B------:R-:W-:Y:S01]  /*9120*/  IMAD.X R3, RZ, RZ, R26, P0 ;  /* 0x000000ffff037224 */ /* 0x000fe200000e061a */
[----:B------:R-:W-:Y:S01]  /*9130*/  ISETP.GE.AND P1, PT, R148, c[0x0][0x220], PT ;  /* 0x0000880094007a0c */ /* 0x000fe20003f26270 */
[----:B------:R-:W-:Y:S01]  /*9140*/  IMAD.WIDE.U32 R8, R0, c[0x0][0x3a0], R4 ;  /* 0x0000e80000087a25 */ /* 0x000fe200078e0004 */
[----:B------:R-:W-:-:S03]  /*9150*/  ISETP.GE.AND P0, PT, R142, c[0x0][0x220], PT ;  /* 0x000088008e007a0c */ /* 0x000fc60003f06270 */
[----:B------:R-:W-:Y:S01]  /*9160*/  IMAD R3, R3, c[0x0][0x3a0], RZ ;  /* 0x0000e80003037a24 */ /* 0x000fe200078e02ff */
[----:B------:R-:W-:-:S03]  /*9170*/  LEA R4, P5, R8, c[0x0][0x340], 0x1 ;  /* 0x0000d00008047a11 */ /* 0x000fc600078a08ff */
[----:B------:R-:W-:-:S04]  /*9180*/  IMAD R0, R0, c[0x0][0x3a4], R3 ;  /* 0x0000e90000007a24 */ /* 0x000fc800078e0203 */
[----:B------:R-:W-:-:S05]  /*9190*/  IMAD.IADD R0, R0, 0x1, R9 ;  /* 0x0000000100007824 */ /* 0x000fca00078e0209 */
[----:B------:R-:W-:-:S05]  /*91a0*/  LEA.HI.X R5, R8, c[0x0][0x344], R0, 0x1, P5 ;  /* 0x0000d10008057a11 */ /* 0x000fca00028f0c00 */
[----:B----4-:R1:W-:Y:S04]  /*91b0*/  @!P2 STG.E.128 [R4.64], R36 ;  /* 0x000000240400a986 */ /* 0x0103e8000c101d0c */
[----:B------:R1:W-:Y:S04]  /*91c0*/  @!P1 STG.E.128 [R4.64+0x40], R32 ;  /* 0x0000402004009986 */ /* 0x0003e8000c101d0c */
[----:B------:R1:W-:Y:S02]  /*91d0*/  @!P0 STG.E.128 [R4.64+0x80], R28 ;  /* 0x0000801c04008986 */ /* 0x0003e4000c101d0c */
.L_x_120:
[----:B------:R-:W-:Y:S05]  /*91e0*/  BSYNC B0 ;  /* 0x0000000000007941 */ /* 0x000fea0003800000 */
.L_x_119:
        /* <DEDUP_REMOVED lines=17> */
[----:B------:R-:W-:Y:S01]  /*9300*/  ISETP.GE.AND P2, PT, R150, c[0x0][0x220], PT ;  /* 0x0000880096007a0c */ /* 0x000fe20003f46270 */
[----:B------:R-:W-:Y:S01]  /*9310*/  IMAD.MOV.U32 R4, RZ, RZ, R6 ;  /* 0x000000ffff047224 */ /* 0x000fe200078e0006 */
[----:B------:R-:W-:Y:S01]  /*9320*/  ISETP.GE.AND P1, PT, R148, c[0x0][0x220], PT ;  /* 0x0000880094007a0c */ /* 0x000fe20003f26270 */
[C---:B------:R-:W-:Y:S01]  /*9330*/  IMAD R0, R27.reuse, c[0x0][0x3ac], R0 ;  /* 0x0000eb001b007a24 */ /* 0x040fe200078e0200 */
[----:B------:R-:W-:Y:S01]  /*9340*/  ISETP.GE.AND P0, PT, R142, c[0x0][0x220], PT ;  /* 0x000088008e007a0c */ /* 0x000fe20003f06270 */
[----:B------:R-:W-:-:S04]  /*9350*/  IMAD.WIDE.U32 R8, R27, c[0x0][0x3a8], R4 ;  /* 0x0000ea001b087a25 */ /* 0x000fc800078e0004 */
[----:B------:R-:W-:Y:S01]  /*9360*/  IMAD.IADD R0, R0, 0x1, R9 ;  /* 0x0000000100007824 */ /* 0x000fe200078e0209 */
[----:B------:R-:W-:-:S04]  /*9370*/  LEA R4, P4, R8, c[0x0][0x348], 0x1 ;  /* 0x0000d20008047a11 */ /* 0x000fc800078808ff */
[----:B------:R-:W-:-:S05]  /*9380*/  LEA.HI.X R5, R8, c[0x0][0x34c], R0, 0x1, P4 ;  /* 0x0000d30008057a11 */ /* 0x000fca00020f0c00 */
[----:B------:R1:W-:Y:S04]  /*9390*/  @!P2 STG.E.128 [R4.64], R48 ;  /* 0x000000300400a986 */ /* 0x0003e8000c101d0c */
[----:B------:R1:W-:Y:S04]  /*93a0*/  @!P1 STG.E.128 [R4.64+0x40], R44 ;  /* 0x0000402c04009986 */ /* 0x0003e8000c101d0c */
[----:B------:R1:W-:Y:S02]  /*93b0*/  @!P0 STG.E.128 [R4.64+0x80], R40 ;  /* 0x0000802804008986 */ /* 0x0003e4000c101d0c */
.L_x_122:
[----:B------:R-:W-:Y:S05]  /*93c0*/  BSYNC B0 ;  /* 0x0000000000007941 */ /* 0x000fea0003800000 */
.L_x_121:
[----:B------:R-:W-:Y:S05]  /*93d0*/  @P3 BRA `(.L_x_98) ;  /* 0x000000f000003947 */ /* 0x000fea0003800000 */
[----:B------:R-:W-:Y:S01]  /*93e0*/  IADD3 R0, P0, R27, 0x40, RZ ;  /* 0x000000401b007810 */ /* 0x000fe20007f1e0ff */
[----:B------:R-:W-:Y:S01]  /*93f0*/  IMAD.MOV.U32 R7, RZ, RZ, R3 ;  /* 0x000000ffff077224 */ /* 0x000fe200078e0003 */
[----:B------:R-:W-:-:S02]  /*9400*/  ISETP.GE.AND P2, PT, R150, c[0x0][0x220], PT ;  /* 0x0000880096007a0c */ /* 0x000fc40003f46270 */
[----:B------:R-:W-:Y:S01]  /*9410*/  ISETP.GE.AND P1, PT, R148, c[0x0][0x220], PT ;  /* 0x0000880094007a0c */ /* 0x000fe20003f26270 */
[----:B-1----:R-:W-:Y:S01]  /*9420*/  IMAD.X R4, RZ, RZ, R26, P0 ;  /* 0x000000ffff047224 */ /* 0x002fe200000e061a */
        /* <DEDUP_REMOVED lines=10> */
.L_x_98:
[----:B------:R-:W-:Y:S05]  /*94d0*/  BSYNC B1 ;  /* 0x0000000000017941 */ /* 0x000fea0003800000 */
.L_x_84:
        /* <DEDUP_REMOVED lines=11> */
.L_x_123:
[----:B------:R-:W-:Y:S05]  /*9590*/  EXIT ;  /* 0x000000000000794d */ /* 0x000fea0003800000 */
.L_x_125:
        /* <DEDUP_REMOVED lines=14> */
.L_x_667:


//--------------------- .text._ZN5flash27flash_bwd_convert_dq_kernelI23Flash_bwd_kernel_traitsILi96ELi64ELi128ELi8ELi2ELi4ELi4ELb1ELb0EN7cutlass6half_tE19Flash_kernel_traitsILi96ELi64ELi128ELi8ES3_EEEEvNS_16Flash_bwd_paramsEi --------------------------
	.section	.text._ZN5flash27flash_bwd_convert_dq_kernelI23Flash_bwd_kernel_traitsILi96ELi64ELi128ELi8ELi2ELi4ELi4ELb1ELb0EN7cutlass6half_tE19Flash_kernel_traitsILi96ELi64ELi128ELi8ES3_EEEEvNS_16Flash_bwd_paramsEi,"ax",@progbits
	.sectioninfo	@"SHI_REGISTERS=64"
	.align	128
        .global         _ZN5flash27flash_bwd_convert_dq_kernelI23Flash_bwd_kernel_traitsILi96ELi64ELi128ELi8ELi2ELi4ELi4ELb1ELb0EN7cutlass6half_tE19Flash_kernel_traitsILi96ELi64ELi128ELi8ES3_EEEEvNS_16Flash_bwd_paramsEi
        .type           _ZN5flash27flash_bwd_convert_dq_kernelI23Flash_bwd_kernel_traitsILi96ELi64ELi128ELi8ELi2ELi4ELi4ELb1ELb0EN7cutlass6half_tE19Flash_kernel_traitsILi96ELi64ELi128ELi8ES3_EEEEvNS_16Flash_bwd_paramsEi,@function
        .size           _ZN5flash27flash_bwd_convert_dq_kernelI23Flash_bwd_kernel_traitsILi96ELi64ELi128ELi8ELi2ELi4ELi4ELb1ELb0EN7cutlass6half_tE19Flash_kernel_traitsILi96ELi64ELi128ELi8ES3_EEEEvNS_16Flash_bwd_paramsEi,(.L_x_668 - _ZN5flash27flash_bwd_convert_dq_kernelI23Flash_bwd_kernel_traitsILi96ELi64ELi128ELi8ELi2ELi4ELi4ELb1ELb0EN7cutlass6half_tE19Flash_kernel_traitsILi96ELi64ELi128ELi8ES3_EEEEvNS_16Flash_bwd_paramsEi)
        .other          _ZN5flash27flash_bwd_convert_dq_kernelI23Flash_bwd_kernel_traitsILi96ELi64ELi128ELi8ELi2ELi4ELi4ELb1ELb0EN7cutlass6half_tE19Flash_kernel_traitsILi96ELi64ELi128ELi8ES3_EEEEvNS_16Flash_bwd_paramsEi,@"STO_CUDA_ENTRY STV_DEFAULT"
_ZN5flash27flash_bwd_convert_dq_kernelI23Flash_bwd_kernel_traitsILi96ELi64ELi128ELi8ELi2ELi4ELi4ELb1ELb0EN7cutlass6half_tE19Flash_kernel_traitsILi96ELi64ELi128ELi8ES3_EEEEvNS_16Flash_bwd_paramsEi:
.text._ZN5flash27flash_bwd_convert_dq_kernelI23Flash_bwd_kernel_traitsILi96ELi64ELi128ELi8ELi2ELi4ELi4ELb1ELb0EN7cutlass6half_tE19Flash_kernel_traitsILi96ELi64ELi128ELi8ES3_EEEEvNS_16Flash_bwd_paramsEi:
[----:B------:R-:W-:Y:S02]  /*0000*/  IMAD.MOV.U32 R1, RZ, RZ, c[0x0][0x28] ;  /* 0x00000a00ff017624 */ /* 0x000fe400078e00ff */
[----:B------:R-:W0:Y:S01]  /*0010*/  S2UR UR14, SR_CTAID.Y ;  /* 0x00000000000e79c3 */ /* 0x000e220000002600 */
[----:B------:R-:W-:Y:S02]  /*0020*/  ULDC.64 UR4, c[0x0][0x240] ;  /* 0x0000900000047ab9 */ /* 0x000fe40000000a00 */
[----:B------:R-:W-:Y:S02]  /*0030*/  UISETP.NE.U32.AND UP0, UPT, URZ, UR4, UPT ;  /* 0x000000043f00728c */ /* 0x000fe4000bf05070 */
[----:B------:R-:W-:Y:S02]  /*0040*/  UMOV UR6, 0x4 ;  /* 0x0000000400067882 */ /* 0x000fe40000000000 */
[----:B------:R-:W-:Y:S02]  /*0050*/  UISETP.NE.AND.EX UP0, UPT, URZ, UR5, UPT, UP0 ;  /* 0x000000053f00728c */ /* 0x000fe4000bf05300 */
[----:B------:R-:W-:Y:S02]  /*0060*/  ULDC.64 UR22, c[0x0][0x118] ;  /* 0x0000460000167ab9 */ /* 0x000fe40000000a00 */
[----:B------:R-:W-:-:S02]  /*0070*/  ULDC.64 UR4, c[0x0][0x240] ;  /* 0x0000900000047ab9 */ /* 0x000fc40000000a00 */
[----:B------:R-:W-:Y:S01]  /*0080*/  PLOP3.LUT P0, PT, PT, PT, UP0, 0x80, 0x0 ;  /* 0x000000000000781c */ /* 0x000fe20003f0f008 */
[----:B0-----:R-:W-:-:S06]  /*0090*/  UIMAD.WIDE UR4, UR14, UR6, UR4 ;  /* 0x000000060e0472a5 */ /* 0x001fcc000f8e0204 */
[----:B------:R-:W-:Y:S02]  /*00a0*/  IMAD.U32 R2, RZ, RZ, UR4 ;  /* 0x00000004ff027e24 */ /* 0x000fe4000f8e00ff */
[----:B------:R-:W-:-:S05]  /*00b0*/  IMAD.U32 R3, RZ, RZ, UR5 ;  /* 0x00000005ff037e24 */ /* 0x000fca000f8e00ff */
[----:B------:R-:W2:Y:S04]  /*00c0*/  @P0 LDG.E R4, [R2.64] ;  /* 0x0000001602040981 */ /* 0x000ea8000c1e1900 */
[----:B------:R-:W3:Y:S01]  /*00d0*/  @P0 LDG.E R0, [R2.64+0x4] ;  /* 0x0000041602000981 */ /* 0x000ee2000c1e1900 */
[----:B------:R-:W-:Y:S01]  /*00e0*/  UMOV UR4, 0xffffffff ;  /* 0xffffffff00047882 */ /* 0x000fe20000000000 */
[----:B------:R-:W0:Y:S02]  /*00f0*/  S2UR UR6, SR_CTAID.X ;  /* 0x00000000000679c3 */ /* 0x000e240000002500 */
[----:B0-----:R-:W-:-:S06]  /*0100*/  USHF.L.U32 UR6, UR6, 0x6, URZ ;  /* 0x0000000606067899 */ /* 0x001fcc000800063f */
[----:B--2---:R-:W0:Y:S08]  /*0110*/  @P0 R2UR UR4, R4 ;  /* 0x00000000040403c2 */ /* 0x004e3000000e0000 */
[----:B---3--:R-:W0:Y:S02]  /*0120*/  @P0 R2UR UR7, R0 ;  /* 0x00000000000703c2 */ /* 0x008e2400000e0000 */
[----:B0-----:R-:W-:-:S07]  /*0130*/  @UP0 UIADD3 UR7, UR7, -UR4, URZ ;  /* 0x8000000407070290 */ /* 0x001fce000fffe03f */
[----:B------:R-:W-:Y:S02]  /*0140*/  @!UP0 ULDC UR7, c[0x0][0x214] ;  /* 0x0000850000078ab9 */ /* 0x000fe40000000800 */
[----:B------:R-:W-:-:S06]  /*0150*/  UISETP.GT.AND UP1, UPT, UR7, UR6, UPT ;  /* 0x000000060700728c */ /* 0x000fcc000bf24270 */
[----:B------:R-:W-:-:S13]  /*0160*/  PLOP3.LUT P0, PT, PT, PT, UP1, 0x80, 0x0 ;  /* 0x000000000000781c */ /* 0x000fda0003f0f018 */
[----:B------:R-:W-:Y:S05]  /*0170*/  @!P0 EXIT ;  /* 0x000000000000894d */ /* 0x000fea0003800000 */
[----:B------:R-:W0:Y:S01]  /*0180*/  S2R R22, SR_TID.X ;  /* 0x0000000000167919 */ /* 0x000e220000002100 */
[----:B------:R-:W-:Y:S01]  /*0190*/  UISETP.NE.AND UP1, UPT, UR4, -0x1, UPT ;  /* 0xffffffff0400788c */ /* 0x000fe2000bf25270 */
[----:B------:R-:W-:Y:S01]  /*01a0*/  MOV R0, c[0x0][0x3e0] ;  /* 0x0000f80000007a02 */ /* 0x000fe20000000f00 */
[----:B------:R-:W-:Y:S01]  /*01b0*/  ULDC.64 UR8, c[0x0][0x398] ;  /* 0x0000e60000087ab9 */ /* 0x000fe20000000a00 */
[----:B------:R-:W1:Y:S01]  /*01c0*/  S2UR UR26, SR_CTAID.Z ;  /* 0x00000000001a79c3 */ /* 0x000e620000002700 */
[----:B------:R-:W-:Y:S01]  /*01d0*/  ULDC.64 UR12, c[0x0][0x380] ;  /* 0x0000e000000c7ab9 */ /* 0x000fe20000000a00 */
[----:B------:R-:W-:Y:S01]  /*01e0*/  ISETP.GE.AND P0, PT, R0, 0x1, PT ;  /* 0x000000010000780c */ /* 0x000fe20003f06270 */
[----:B------:R-:W-:Y:S01]  /*01f0*/  USHF.R.S32.HI UR27, URZ, 0x1f, UR6 ;  /* 0x0000001f3f1b7899 */ /* 0x000fe20008011406 */
[----:B------:R-:W-:Y:S01]  /*0200*/  HFMA2.MMA R40, -RZ, RZ, 0, 0 ;  /* 0x00000000ff287435 */ /* 0x000fe200000001ff */
[----:B------:R-:W-:Y:S01]  /*0210*/  CS2R R14, SRZ ;  /* 0x00000000000e7805 */ /* 0x000fe2000001ff00 */
[----:B------:R-:W-:Y:S01]  /*0220*/  CS2R R16, SRZ ;  /* 0x0000000000107805 */ /* 0x000fe2000001ff00 */
[----:B------:R-:W-:Y:S01]  /*0230*/  IMAD.MOV.U32 R18, RZ, RZ, RZ ;  /* 0x000000ffff127224 */ /* 0x000fe200078e00ff */
[----:B------:R-:W-:Y:S01]  /*0240*/  @UP1 UIMAD.WIDE.U32 UR10, UR4, UR8, URZ ;  /* 0x00000008040a12a5 */ /* 0x000fe2000f8e003f */
[----:B------:R-:W-:Y:S01]  /*0250*/  CS2R R54, SRZ ;  /* 0x0000000000367805 */ /* 0x000fe2000001ff00 */
[----:B------:R-:W-:Y:S01]  /*0260*/  @!UP1 USHF.R.S32.HI UR8, URZ, 0x1f, UR14 ;  /* 0x0000001f3f089899 */ /* 0x000fe2000801140e */
[----:B------:R-:W-:Y:S01]  /*0270*/  CS2R R56, SRZ ;  /* 0x0000000000387805 */ /* 0x000fe2000001ff00 */
[----:B------:R-:W-:Y:S01]  /*0280*/  @UP1 UIMAD UR5, UR4, UR9, UR11 ;  /* 0x00000009040512a4 */ /* 0x000fe2000f8e020b */
[----:B------:R-:W-:Y:S01]  /*0290*/  CS2R R20, SRZ ;  /* 0x0000000000147805 */ /* 0x000fe2000001ff00 */
[----:B------:R-:W-:Y:S01]  /*02a0*/  @!UP1 UIMAD UR11, UR8, UR12, URZ ;  /* 0x0000000c080b92a4 */ /* 0x000fe2000f8e023f */
[----:B------:R-:W-:Y:S01]  /*02b0*/  IMAD.MOV.U32 R9, RZ, RZ, RZ ;  /* 0x000000ffff097224 */ /* 0x000fe200078e00ff */
[----:B------:R-:W-:Y:S01]  /*02c0*/  @!UP1 UIMAD.WIDE.U32 UR8, UR14, UR12, URZ ;  /* 0x0000000c0e0892a5 */ /* 0x000fe2000f8e003f */
[----:B------:R-:W-:Y:S01]  /*02d0*/  CS2R R10, SRZ ;  /* 0x00000000000a7805 */ /* 0x000fe2000001ff00 */
[----:B------:R-:W-:Y:S01]  /*02e0*/  @!UP1 UIMAD UR11, UR14, UR13, UR11 ;  /* 0x0000000d0e0b92a4 */ /* 0x000fe2000f8e020b */
[----:B------:R-:W-:Y:S01]  /*02f0*/  CS2R R12, SRZ ;  /* 0x00000000000c7805 */ /* 0x000fe2000001ff00 */
[----:B0-----:R-:W-:Y:S01]  /*0300*/  SHF.R.S32.HI R47, RZ, 0x1f, R22 ;  /* 0x0000001fff2f7819 */ /* 0x001fe20000011416 */
[----:B------:R-:W-:Y:S01]  /*0310*/  CS2R R2, SRZ ;  /* 0x0000000000027805 */ /* 0x000fe2000001ff00 */
[----:B------:R-:W-:Y:S01]  /*0320*/  @!UP1 UIADD3 UR5, UR9, UR11, URZ ;  /* 0x0000000b09059290 */ /* 0x000fe2000fffe03f */
[----:B------:R-:W-:Y:S01]  /*0330*/  CS2R R4, SRZ ;  /* 0x0000000000047805 */ /* 0x000fe2000001ff00 */
[CC--:B------:R-:W-:Y:S01]  /*0340*/  LEA.HI R41, R47.reuse, R22.reuse, RZ, 0x2 ;  /* 0x000000162f297211 */ /* 0x0c0fe200078f10ff */
[----:B------:R-:W-:Y:S01]  /*0350*/  @!UP1 UMOV UR10, UR8 ;  /* 0x00000008000a9c82 */ /* 0x000fe20008000000 */
[-C--:B------:R-:W-:Y:S01]  /*0360*/  LEA.HI R8, R47, R22.reuse, RZ, 0x5 ;  /* 0x000000162f087211 */ /* 0x080fe200078f28ff */
[----:B------:R-:W-:Y:S01]  /*0370*/  CS2R R6, SRZ ;  /* 0x0000000000067805 */ /* 0x000fe2000001ff00 */
[----:B------:R-:W-:Y:S01]  /*0380*/  LOP3.LUT R49, R41, 0xfffffffc, RZ, 0xc0, !PT ;  /* 0xfffffffc29317812 */ /* 0x000fe200078ec0ff */
[----:B------:R-:W-:Y:S01]  /*0390*/  IMAD.MOV.U32 R0, RZ, RZ, RZ ;  /* 0x000000ffff007224 */ /* 0x000fe200078e00ff */
[----:B------:R-:W-:-:S02]  /*03a0*/  LEA.HI R46, R47, R22, RZ, 0x3 ;  /* 0x000000162f2e7211 */ /* 0x000fc400078f18ff */
[----:B------:R-:W-:Y:S01]  /*03b0*/  LEA.HI R47, R47, R22, RZ, 0x7 ;  /* 0x000000162f2f7211 */ /* 0x000fe200078f38ff */
[----:B------:R-:W-:Y:S01]  /*03c0*/  IMAD.IADD R49, R22, 0x1, -R49 ;  /* 0x0000000116317824 */ /* 0x000fe200078e0a31 */
[----:B------:R-:W-:Y:S02]  /*03d0*/  SHF.R.S32.HI R48, RZ, 0x5, R8 ;  /* 0x00000005ff307819 */ /* 0x000fe40000011408 */
[----:B------:R-:W-:Y:S01]  /*03e0*/  SHF.R.S32.HI R50, RZ, 0x2, R41 ;  /* 0x00000002ff327819 */ /* 0x000fe20000011429 */
[----:B------:R-:W-:Y:S05]  /*03f0*/  @!P0 BRA `(.L_x_126) ;  /* 0x00000b7000008947 */ /* 0x000fea0003800000 */
[----:B-1----:R-:W-:Y:S01]  /*0400*/  UIMAD.WIDE UR8, UR14, 0x80, URZ ;  /* 0x000000800e0878a5 */ /* 0x002fe2000f8e023f */
[----:B------:R-:W-:Y:S01]  /*0410*/  LOP3.LUT R8, R8, 0xffffffe0, RZ, 0xc0, !PT ;  /* 0xffffffe008087812 */ /* 0x000fe200078ec0ff */
[----:B------:R-:W-:Y:S02]  /*0420*/  ULDC UR15, c[0x0][0x224] ;  /* 0x00008900000f7ab9 */ /* 0x000fe40000000800 */
[----:B------:R-:W-:Y:S01]  /*0430*/  UIMAD.WIDE UR14, UR14, UR15, URZ ;  /* 0x0000000f0e0e72a5 */ /* 0x000fe2000f8e023f */
[----:B------:R-:W-:Y:S01]  /*0440*/  IADD3 R15, -R8, R22, RZ ;  /* 0x00000016080f7210 */ /* 0x000fe20007ffe1ff */
[----:B------:R-:W-:-:S02]  /*0450*/  USEL UR18, UR8, URZ, UP0 ;  /* 0x0000003f08127287 */ /* 0x000fc40008000000 */
[----:B------:R-:W-:Y:S02]  /*0460*/  ULDC UR12, c[0x0][0x1c0] ;  /* 0x00007000000c7ab9 */ /* 0x000fe40000000800 */
[----:B------:R-:W-:Y:S02]  /*0470*/  USHF.R.S32.HI UR20, URZ, 0x1f, UR12 ;  /* 0x0000001f3f147899 */ /* 0x000fe4000801140c */
[----:B------:R-:W-:Y:S02]  /*0480*/  USEL UR21, UR9, URZ, UP0 ;  /* 0x0000003f09157287 */ /* 0x000fe40008000000 */
[----:B------:R-:W-:Y:S02]  /*0490*/  UIMAD UR15, UR15, UR12, URZ ;  /* 0x0000000c0f0f72a4 */ /* 0x000fe4000f8e023f */
[----:B------:R-:W-:Y:S02]  /*04a0*/  ULDC UR35, c[0x0][0x22c] ;  /* 0x00008b0000237ab9 */ /* 0x000fe40000000800 */
[----:B------:R-:W-:-:S02]  /*04b0*/  UIADD3 UR18, UP0, UR6, UR18, URZ ;  /* 0x0000001206127290 */ /* 0x000fc4000ff1e03f */
[----:B------:R-:W-:Y:S02]  /*04c0*/  UIMAD.WIDE UR8, UR12, UR35, URZ ;  /* 0x000000230c0872a5 */ /* 0x000fe4000f8e023f */
[----:B------:R-:W-:Y:S02]  /*04d0*/  UIMAD UR30, UR35, UR12, URZ ;  /* 0x0000000c231e72a4 */ /* 0x000fe4000f8e023f */
[----:B------:R-:W-:Y:S02]  /*04e0*/  UIMAD.WIDE.U32 UR12, UR14, UR12, URZ ;  /* 0x0000000c0e0c72a5 */ /* 0x000fe4000f8e003f */
[----:B------:R-:W-:Y:S02]  /*04f0*/  UIMAD UR25, UR14, UR20, UR15 ;  /* 0x000000140e1972a4 */ /* 0x000fe4000f8e020f */
[----:B------:R-:W-:Y:S01]  /*0500*/  UIADD3.X UR21, UR27, UR21, URZ, UP0, !UPT ;  /* 0x000000151b157290 */ /* 0x000fe200087fe43f */
[----:B------:R-:W-:Y:S01]  /*0510*/  IMAD R15, R48, UR30, R15 ;  /* 0x0000001e300f7c24 */ /* 0x000fe2000f8e020f */
[----:B------:R-:W-:Y:S01]  /*0520*/  ULDC UR32, c[0x0][0x1c0] ;  /* 0x0000700000207ab9 */ /* 0x000fe20000000800 */
[----:B------:R-:W-:Y:S01]  /*0530*/  MOV R35, UR30 ;  /* 0x0000001e00237c02 */ /* 0x000fe20008000f00 */
[----:B------:R-:W-:-:S02]  /*0540*/  UIADD3 UR25, UR13, UR25, URZ ;  /* 0x000000190d197290 */ /* 0x000fc4000fffe03f */
[----:B------:R-:W-:Y:S01]  /*0550*/  UIMAD UR13, UR21, UR32, URZ ;  /* 0x00000020150d72a4 */ /* 0x000fe2000f8e023f */
[----:B------:R-:W-:Y:S01]  /*0560*/  SHF.R.S32.HI R8, RZ, 0x1f, R15 ;  /* 0x0000001fff087819 */ /* 0x000fe2000001140f */
[----:B------:R-:W-:Y:S02]  /*0570*/  UIMAD.WIDE.U32 UR14, UR18, UR32, URZ ;  /* 0x00000020120e72a5 */ /* 0x000fe4000f8e003f */
[----:B------:R-:W-:Y:S02]  /*0580*/  UIMAD UR13, UR20, UR18, UR13 ;  /* 0x00000012140d72a4 */ /* 0x000fe4000f8e020d */
[----:B------:R-:W-:Y:S02]  /*0590*/  ULDC UR37, c[0x0][0x22c] ;  /* 0x00008b0000257ab9 */ /* 0x000fe40000000800 */
[----:B------:R-:W-:Y:S02]  /*05a0*/  UIADD3 UR13, UR15, UR13, URZ ;  /* 0x0000000d0f0d7290 */ /* 0x000fe4000fffe03f */
[----:B------:R-:W-:-:S02]  /*05b0*/  @UP1 UMOV UR16, UR4 ;  /* 0x0000000400101c82 */ /* 0x000fc40008000000 */
[----:B------:R-:W-:Y:S02]  /*05c0*/  USHF.R.S32.HI UR19, URZ, 0x1f, UR35 ;  /* 0x0000001f3f137899 */ /* 0x000fe40008011423 */
[----:B------:R-:W-:Y:S02]  /*05d0*/  UIMAD UR13, UR13, UR37, URZ ;  /* 0x000000250d0d72a4 */ /* 0x000fe4000f8e023f */
[----:B------:R-:W-:Y:S02]  /*05e0*/  @!UP1 UMOV UR16, 0xffffffff ;  /* 0xffffffff00109882 */ /* 0x000fe40000000000 */
[----:B------:R-:W-:Y:S02]  /*05f0*/  UIMAD UR24, UR9, UR16, URZ ;  /* 0x00000010091872a4 */ /* 0x000fe4000f8e023f */
[----:B------:R-:W-:Y:S02]  /*0600*/  UIMAD UR25, UR25, UR35, URZ ;  /* 0x00000023191972a4 */ /* 0x000fe4000f8e023f */
[----:B------:R-:W-:-:S02]  /*0610*/  UIMAD.WIDE.U32 UR32, UR14, UR37, URZ ;  /* 0x000000250e2072a5 */ /* 0x000fc4000f8e003f */
[----:B------:R-:W-:Y:S02]  /*0620*/  UIMAD UR13, UR19, UR14, UR13 ;  /* 0x0000000e130d72a4 */ /* 0x000fe4000f8e020d */
[----:B------:R-:W-:Y:S02]  /*0630*/  UMOV UR4, URZ ;  /* 0x0000003f00047c82 */ /* 0x000fe40008000000 */
[----:B------:R-:W-:Y:S02]  /*0640*/  UIMAD.WIDE.U32 UR16, UR8, UR16, URZ ;  /* 0x00000010081072a5 */ /* 0x000fe4000f8e003f */
[----:B------:R-:W-:Y:S02]  /*0650*/  UIMAD.WIDE.U32 UR28, UR12, UR35, URZ ;  /* 0x000000230c1c72a5 */ /* 0x000fe4000f8e003f */
[----:B------:R-:W-:Y:S02]  /*0660*/  USHF.L.U32 UR31, UR30, 0x3, URZ ;  /* 0x000000031e1f7899 */ /* 0x000fe4000800063f */
[----:B------:R-:W-:-:S02]  /*0670*/  UIMAD UR4, UR8, UR4, UR24 ;  /* 0x00000004080472a4 */ /* 0x000fc4000f8e0218 */
[----:B------:R-:W-:Y:S02]  /*0680*/  UIMAD UR25, UR19, UR12, UR25 ;  /* 0x0000000c131972a4 */ /* 0x000fe4000f8e0219 */
[----:B------:R-:W-:Y:S02]  /*0690*/  UIADD3 UR12, UR33, UR13, URZ ;  /* 0x0000000d210c7290 */ /* 0x000fe4000fffe03f */
[----:B------:R-:W-:Y:S02]  /*06a0*/  UIMAD UR11, UR26, UR35, URZ ;  /* 0x000000231a0b72a4 */ /* 0x000fe4000f8e023f */
[----:B------:R-:W-:Y:S02]  /*06b0*/  USEL UR24, UR28, UR16, !UP1 ;  /* 0x000000101c187287 */ /* 0x000fe4000c800000 */
[----:B------:R-:W-:Y:S02]  /*06c0*/  UIADD3 UR36, UR31, 0x20, UR31 ;  /* 0x000000201f247890 */ /* 0x000fe4000fffe01f */
[----:B------:R-:W-:-:S02]  /*06d0*/  UIADD3 UR4, UR17, UR4, URZ ;  /* 0x0000000411047290 */ /* 0x000fc4000fffe03f */
[----:B------:R-:W-:Y:S02]  /*06e0*/  USHF.L.U32 UR16, UR32, 0x2, URZ ;  /* 0x0000000220107899 */ /* 0x000fe4000800063f */
[----:B------:R-:W-:Y:S02]  /*06f0*/  USHF.L.U64.HI UR17, UR32, 0x2, UR12 ;  /* 0x0000000220117899 */ /* 0x000fe4000801020c */
[----:B------:R-:W-:Y:S02]  /*0700*/  UIMAD UR34, UR21, UR8, URZ ;  /* 0x00000008152272a4 */ /* 0x000fe4000f8e023f */
[----:B------:R-:W-:Y:S02]  /*0710*/  UIADD3 UR20, UP0, UR11, UR24, URZ ;  /* 0x000000180b147290 */ /* 0x000fe4000ff1e03f */
[----:B------:R-:W-:Y:S02]  /*0720*/  @!UP1 UIADD3 UR4, UR29, UR25, URZ ;  /* 0x000000191d049290 */ /* 0x000fe4000fffe03f */
[----:B------:R-:W-:-:S02]  /*0730*/  UIADD3 UR15, UR31, UR36, URZ ;  /* 0x000000241f0f7290 */ /* 0x000fc4000fffe03f */
[----:B------:R-:W-:Y:S02]  /*0740*/  UIMAD.WIDE UR12, UR31, 0x4, UR16 ;  /* 0x000000041f0c78a5 */ /* 0x000fe4000f8e0210 */
[----:B------:R-:W-:Y:S02]  /*0750*/  ULEA.HI.X.SX32 UR21, UR11, UR4, 0x1, UP0 ;  /* 0x000000040b157291 */ /* 0x000fe400080f0e3f */
[----:B------:R-:W-:Y:S01]  /*0760*/  UIMAD UR34, UR9, UR18, UR34 ;  /* 0x00000012092272a4 */ /* 0x000fe2000f8e0222 */
[----:B------:R-:W-:Y:S01]  /*0770*/  IMAD.U32 R31, RZ, RZ, UR15 ;  /* 0x0000000fff1f7e24 */ /* 0x000fe2000f8e00ff */
[----:B------:R-:W-:Y:S02]  /*0780*/  UIADD3 UR9, UR31, UR15, URZ ;  /* 0x0000000f1f097290 */ /* 0x000fe4000fffe03f */
[----:B------:R-:W-:Y:S02]  /*0790*/  UIMAD.WIDE UR12, UR11, 0x4, UR12 ;  /* 0x000000040b0c78a5 */ /* 0x000fe4000f8e020c */
[----:B------:R-:W-:Y:S01]  /*07a0*/  UIMAD.WIDE.U32 UR20, UR8, UR18, UR20 ;  /* 0x00000012081472a5 */ /* 0x000fe2000f8e0014 */
[----:B------:R-:W-:Y:S01]  /*07b0*/  IMAD.U32 R23, RZ, RZ, UR34 ;  /* 0x00000022ff177e24 */ /* 0x000fe2000f8e00ff */
[----:B------:R-:W-:Y:S01]  /*07c0*/  UIMAD.WIDE UR16, UR11, 0x4, UR16 ;  /* 0x000000040b1078a5 */ /* 0x000fe2000f8e0210 */
[----:B------:R-:W-:Y:S01]  /*07d0*/  IMAD.U32 R29, RZ, RZ, UR9 ;  /* 0x00000009ff1d7e24 */ /* 0x000fe2000f8e00ff */
[----:B------:R-:W-:Y:S01]  /*07e0*/  UIADD3 UR11, UR31, UR9, URZ ;  /* 0x000000091f0b7290 */ /* 0x000fe2000fffe03f */
[----:B------:R-:W-:Y:S01]  /*07f0*/  IMAD.U32 R36, RZ, RZ, UR12 ;  /* 0x0000000cff247e24 */ /* 0x000fe2000f8e00ff */
[----:B------:R-:W-:Y:S01]  /*0800*/  IADD3 R19, P0, R15, UR20, RZ ;  /* 0x000000140f137c10 */ /* 0x000fe2000ff1e0ff */
[----:B------:R-:W-:Y:S01]  /*0810*/  IMAD.U32 R37, RZ, RZ, UR13 ;  /* 0x0000000dff257e24 */ /* 0x000fe2000f8e00ff */
[----:B------:R-:W-:Y:S01]  /*0820*/  UIADD3 UR12, UR31, UR11, URZ ;  /* 0x0000000b1f0c7290 */ /* 0x000fe2000fffe03f */
[----:B------:R-:W-:Y:S01]  /*0830*/  MOV R39, UR17 ;  /* 0x0000001100277c02 */ /* 0x000fe20008000f00 */
[----:B------:R-:W-:Y:S01]  /*0840*/  IMAD.U32 R38, RZ, RZ, UR16 ;  /* 0x00000010ff267e24 */ /* 0x000fe2000f8e00ff */
[----:B------:R-:W-:Y:S01]  /*0850*/  IADD3.X R8, R8, UR21, R23, P0, !PT ;  /* 0x0000001508087c10 */ /* 0x000fe200087fe417 */
[----:B------:R-:W-:Y:S01]  /*0860*/  UIADD3 UR13, UR31, UR12, URZ ;  /* 0x0000000c1f0d7290 */ /* 0x000fe2000fffe03f */
[----:B------:R-:W-:Y:S01]  /*0870*/  SHF.L.U32 R32, R19, 0x2, RZ ;  /* 0x0000000213207819 */ /* 0x000fe200000006ff */
[----:B------:R-:W-:Y:S01]  /*0880*/  IMAD.WIDE R38, R15, 0x4, R38 ;  /* 0x000000040f267825 */ /* 0x000fe200078e0226 */
[----:B------:R-:W-:Y:S01]  /*0890*/  SHF.L.U64.HI R33, R19, 0x2, R8 ;  /* 0x0000000213217819 */ /* 0x000fe20000010208 */
[----:B------:R-:W-:Y:S01]  /*08a0*/  USHF.L.U32 UR14, UR24, 0x2, URZ ;  /* 0x00000002180e7899 */ /* 0x000fe2000800063f */
[----:B------:R-:W-:Y:S01]  /*08b0*/  MOV R25, UR12 ;  /* 0x0000000c00197c02 */ /* 0x000fe20008000f00 */
[----:B------:R-:W-:Y:S01]  /*08c0*/  IMAD.WIDE R36, R15, 0x4, R36 ;  /* 0x000000040f247825 */ /* 0x000fe200078e0224 */
[----:B------:R-:W-:-:S02]  /*08d0*/  USHF.L.U64.HI UR4, UR24, 0x2, UR4 ;  /* 0x0000000218047899 */ /* 0x000fc40008010204 */
[----:B------:R-:W-:Y:S01]  /*08e0*/  UMOV UR8, 0x2 ;  /* 0x0000000200087882 */ /* 0x000fe20000000000 */
[----:B------:R-:W-:Y:S01]  /*08f0*/  IMAD.U32 R23, RZ, RZ, UR13 ;  /* 0x0000000dff177e24 */ /* 0x000fe2000f8e00ff */
[----:B------:R-:W-:Y:S01]  /*0900*/  IADD3 R51, P0, R38, UR14, RZ ;  /* 0x0000000e26337c10 */ /* 0x000fe2000ff1e0ff */
[----:B------:R-:W-:Y:S01]  /*0910*/  IMAD.U32 R27, RZ, RZ, UR11 ;  /* 0x0000000bff1b7e24 */ /* 0x000fe2000f8e00ff */
[----:B------:R-:W-:Y:S01]  /*0920*/  IADD3 R52, P1, R36, UR14, RZ ;  /* 0x0000000e24347c10 */ /* 0x000fe2000ff3e0ff */
[----:B------:R-:W-:Y:S01]  /*0930*/  IMAD.U32 R15, RZ, RZ, UR36 ;  /* 0x00000024ff0f7e24 */ /* 0x000fe2000f8e00ff */
[----:B------:R-:W-:Y:S01]  /*0940*/  ULDC.64 UR16, c[0x0][0x3d8] ;  /* 0x0000f60000107ab9 */ /* 0x000fe20000000a00 */
[--C-:B------:R-:W-:Y:S01]  /*0950*/  IMAD.WIDE R34, R35, 0x20, R32.reuse ;  /* 0x0000002023227825 */ /* 0x100fe200078e0220 */
[----:B------:R-:W-:Y:S01]  /*0960*/  IADD3.X R53, R39, UR4, RZ, P0, !PT ;  /* 0x0000000427357c10 */ /* 0x000fe200087fe4ff */
[----:B------:R-:W-:Y:S01]  /*0970*/  USHF.L.U64.HI UR8, UR16, UR8, UR17 ;  /* 0x0000000810087299 */ /* 0x000fe20008010211 */
[----:B------:R-:W-:Y:S01]  /*0980*/  IADD3.X R8, R37, UR4, RZ, P1, !PT ;  /* 0x0000000425087c10 */ /* 0x000fe20008ffe4ff */
[----:B------:R-:W-:Y:S01]  /*0990*/  IMAD.WIDE R22, R23, 0x4, R32 ;  /* 0x0000000417167825 */ /* 0x000fe200078e0220 */
[----:B------:R-:W-:-:S02]  /*09a0*/  UMOV UR4, URZ ;  /* 0x0000003f00047c82 */ /* 0x000fc40008000000 */
[----:B------:R-:W-:Y:S01]  /*09b0*/  ULDC.64 UR12, c[0x0][0x350] ;  /* 0x0000d400000c7ab9 */ /* 0x000fe20000000a00 */
[----:B------:R-:W-:-:S04]  /*09c0*/  IMAD.WIDE R24, R25, 0x4, R32 ;  /* 0x0000000419187825 */ /* 0x000fc800078e0220 */
[----:B------:R-:W-:-:S04]  /*09d0*/  IMAD.WIDE R26, R27, 0x4, R32 ;  /* 0x000000041b1a7825 */ /* 0x000fc800078e0220 */
[----:B------:R-:W-:-:S04]  /*09e0*/  IMAD.WIDE R28, R29, 0x4, R32 ;  /* 0x000000041d1c7825 */ /* 0x000fc800078e0220 */
[----:B------:R-:W-:-:S04]  /*09f0*/  IMAD.WIDE R30, R31, 0x4, R32 ;  /* 0x000000041f1e7825 */ /* 0x000fc800078e0220 */
[----:B------:R-:W-:-:S04]  /*0a00*/  IMAD.WIDE R32, R15, 0x4, R32 ;  /* 0x000000040f207825 */ /* 0x000fc800078e0220 */
[----:B------:R-:W-:-:S04]  /*0a10*/  IMAD.U32 R15, RZ, RZ, UR31 ;  /* 0x0000001fff0f7e24 */ /* 0x000fc8000f8e00ff */
[----:B------:R-:W-:Y:S01]  /*0a20*/  IMAD.WIDE R34, R15, 0x4, R34 ;  /* 0x000000040f227825 */ /* 0x000fe200078e0222 */
[----:B------:R-:W-:-:S04]  /*0a30*/  MOV R15, RZ ;  /* 0x000000ff000f7202 */ /* 0x000fc80000000f00 */
.L_x_127:
[----:B------:R-:W-:Y:S01]  /*0a40*/  IADD3 R44, P0, R34, UR12, RZ ;  /* 0x0000000c222c7c10 */ /* 0x000fe2000ff1e0ff */
[----:B------:R-:W-:Y:S01]  /*0a50*/  IMAD.U32 R43, RZ, RZ, UR30 ;  /* 0x0000001eff2b7e24 */ /* 0x000fe2000f8e00ff */
[----:B------:R-:W-:Y:S01]  /*0a60*/  MOV R39, UR30 ;  /* 0x0000001e00277c02 */ /* 0x000fe20008000f00 */
[----:B------:R-:W-:Y:S01]  /*0a70*/  IMAD.U32 R61, RZ, RZ, UR30 ;  /* 0x0000001eff3d7e24 */ /* 0x000fe2000f8e00ff */
[----:B------:R-:W-:-:S05]  /*0a80*/  IADD3.X R45, R35, UR13, RZ, P0, !PT ;  /* 0x0000000d232d7c10 */ /* 0x000fca00087fe4ff */
[----:B------:R-:W-:Y:S02]  /*0a90*/  IMAD.WIDE R42, R43, 0x20, R44 ;  /* 0x000000202b2a7825 */ /* 0x000fe400078e022c */
[----:B------:R0:W2:Y:S04]  /*0aa0*/  LDG.E R44, [R44.64] ;  /* 0x000000162c2c7981 */ /* 0x0000a8000c1e1900 */
[----:B------:R-:W-:-:S04]  /*0ab0*/  IMAD.WIDE R60, R61, 0x20, R42 ;  /* 0x000000203d3c7825 */ /* 0x000fc800078e022a */
[----:B------:R-:W-:Y:S01]  /*0ac0*/  IMAD.U32 R37, RZ, RZ, UR30 ;  /* 0x0000001eff257e24 */ /* 0x000fe2000f8e00ff */
[----:B------:R1:W3:Y:S01]  /*0ad0*/  LDG.E R58, [R60.64] ;  /* 0x000000163c3a7981 */ /* 0x0002e2000c1e1900 */
[----:B------:R-:W-:-:S03]  /*0ae0*/  IMAD.WIDE R38, R39, 0x20, R60 ;  /* 0x0000002027267825 */ /* 0x000fc600078e023c */
[----:B0-----:R0:W4:Y:S01]  /*0af0*/  LDG.E R45, [R42.64] ;  /* 0x000000162a2d7981 */ /* 0x001122000c1e1900 */
[----:B------:R-:W-:Y:S02]  /*0b00*/  IMAD.U32 R59, RZ, RZ, UR30 ;  /* 0x0000001eff3b7e24 */ /* 0x000fe4000f8e00ff */
[----:B------:R-:W-:Y:S01]  /*0b10*/  IMAD.WIDE R36, R37, 0x20, R38 ;  /* 0x0000002025247825 */ /* 0x000fe200078e0226 */
[----:B------:R5:W3:Y:S05]  /*0b20*/  LDG.E R19, [R38.64] ;  /* 0x0000001626137981 */ /* 0x000aea000c1e1900 */
[----:B-----5:R-:W-:Y:S02]  /*0b30*/  IMAD.WIDE R38, R59, 0x20, R36 ;  /* 0x000000203b267825 */ /* 0x020fe400078e0224 */
[----:B------:R-:W5:Y:S01]  /*0b40*/  LDG.E R36, [R36.64] ;  /* 0x0000001624247981 */ /* 0x000f62000c1e1900 */
[----:B0-----:R-:W-:-:S03]  /*0b50*/  IADD3 R42, P0, R51, UR12, RZ ;  /* 0x0000000c332a7c10 */ /* 0x001fc6000ff1e0ff */
[----:B------:R0:W5:Y:S01]  /*0b60*/  LDG.E R39, [R38.64] ;  /* 0x0000001626277981 */ /* 0x000162000c1e1900 */
[----:B------:R-:W-:-:S05]  /*0b70*/  IADD3.X R43, R53, UR13, RZ, P0, !PT ;  /* 0x0000000d352b7c10 */ /* 0x000fca00087fe4ff */
[----:B-1----:R1:W5:Y:S04]  /*0b80*/  LDG.E R60, [R42.64+0x80] ;  /* 0x000080162a3c7981 */ /* 0x002368000c1e1900 */
[----:B------:R1:W5:Y:S04]  /*0b90*/  LDG.E R61, [R42.64+0x100] ;  /* 0x000100162a3d7981 */ /* 0x000368000c1e1900 */
[----:B------:R1:W5:Y:S01]  /*0ba0*/  LDG.E R59, [R42.64] ;  /* 0x000000162a3b7981 */ /* 0x000362000c1e1900 */
[----:B--2---:R-:W-:Y:S01]  /*0bb0*/  FADD.FTZ R7, R44, R7 ;  /* 0x000000072c077221 */ /* 0x004fe20000010000 */
[----:B------:R-:W-:Y:S01]  /*0bc0*/  IADD3 R44, P0, R52, UR12, RZ ;  /* 0x0000000c342c7c10 */ /* 0x000fe2000ff1e0ff */
[----:B----4-:R-:W-:-:S03]  /*0bd0*/  FADD.FTZ R6, R45, R6 ;  /* 0x000000062d067221 */ /* 0x010fc60000010000 */
[----:B------:R-:W-:Y:S01]  /*0be0*/  IADD3.X R45, R8, UR13, RZ, P0, !PT ;  /* 0x0000000d082d7c10 */ /* 0x000fe200087fe4ff */
[----:B---3--:R-:W-:-:S04]  /*0bf0*/  FADD.FTZ R5, R58, R5 ;  /* 0x000000053a057221 */ /* 0x008fc80000010000 */
[----:B------:R2:W3:Y:S04]  /*0c00*/  LDG.E R58, [R44.64] ;  /* 0x000000162c3a7981 */ /* 0x0004e8000c1e1900 */
[----:B0-----:R2:W4:Y:S01]  /*0c10*/  LDG.E R38, [R44.64+0x80] ;  /* 0x000080162c267981 */ /* 0x001522000c1e1900 */
[----:B-----5:R-:W-:Y:S01]  /*0c20*/  FADD.FTZ R3, R36, R3 ;  /* 0x0000000324037221 */ /* 0x020fe20000010000 */
[----:B------:R-:W-:Y:S01]  /*0c30*/  IADD3 R36, P0, R32, UR12, RZ ;  /* 0x0000000c20247c10 */ /* 0x000fe2000ff1e0ff */
[----:B------:R-:W-:Y:S01]  /*0c40*/  FADD.FTZ R4, R19, R4 ;  /* 0x0000000413047221 */ /* 0x000fe20000010000 */
[----:B--2---:R0:W2:Y:S02]  /*0c50*/  LDG.E R44, [R44.64+0x100] ;  /* 0x000100162c2c7981 */ /* 0x0040a4000c1e1900 */
[----:B------:R-:W-:-:S05]  /*0c60*/  IADD3.X R37, R33, UR13, RZ, P0, !PT ;  /* 0x0000000d21257c10 */ /* 0x000fca00087fe4ff */
[----:B------:R5:W2:Y:S04]  /*0c70*/  LDG.E R19, [R36.64] ;  /* 0x0000001624137981 */ /* 0x000aa8000c1e1900 */
[----:B-----5:R5:W2:Y:S01]  /*0c80*/  LDG.E R37, [R36.64+0x80] ;  /* 0x0000801624257981 */ /* 0x020aa2000c1e1900 */
[----:B-1----:R-:W-:Y:S01]  /*0c90*/  IADD3 R42, P0, R30, UR12, RZ ;  /* 0x0000000c1e2a7c10 */ /* 0x002fe2000ff1e0ff */
[----:B------:R-:W-:-:S03]  /*0ca0*/  FADD.FTZ R55, R60, R55 ;  /* 0x000000373c377221 */ /* 0x000fc60000010000 */
[----:B------:R-:W-:Y:S02]  /*0cb0*/  IADD3.X R43, R31, UR13, RZ, P0, !PT ;  /* 0x0000000d1f2b7c10 */ /* 0x000fe400087fe4ff */
[----:B------:R-:W-:Y:S01]  /*0cc0*/  IADD3 R60, P0, R28, UR12, RZ ;  /* 0x0000000c1c3c7c10 */ /* 0x000fe2000ff1e0ff */
[----:B------:R-:W-:Y:S02]  /*0cd0*/  FADD.FTZ R20, R61, R20 ;  /* 0x000000143d147221 */ /* 0x000fe40000010000 */
[----:B------:R-:W-:Y:S01]  /*0ce0*/  FADD.FTZ R2, R39, R2 ;  /* 0x0000000227027221 */ /* 0x000fe20000010000 */
[----:B------:R-:W-:Y:S01]  /*0cf0*/  IADD3.X R61, R29, UR13, RZ, P0, !PT ;  /* 0x0000000d1d3d7c10 */ /* 0x000fe200087fe4ff */
[----:B------:R-:W-:Y:S01]  /*0d00*/  FADD.FTZ R0, R59, R0 ;  /* 0x000000003b007221 */ /* 0x000fe20000010000 */
[----:B------:R1:W2:Y:S04]  /*0d10*/  LDG.E R39, [R42.64] ;  /* 0x000000162a277981 */ /* 0x0002a8000c1e1900 */
[----:B0-----:R1:W2:Y:S04]  /*0d20*/  LDG.E R45, [R42.64+0x80] ;  /* 0x000080162a2d7981 */ /* 0x0012a8000c1e1900 */
[----:B-----5:R0:W5:Y:S04]  /*0d30*/  LDG.E R36, [R60.64] ;  /* 0x000000163c247981 */ /* 0x020168000c1e1900 */
[----:B0-----:R0:W5:Y:S01]  /*0d40*/  LDG.E R61, [R60.64+0x80] ;  /* 0x000080163c3d7981 */ /* 0x001162000c1e1900 */
[----:B---3--:R-:W-:Y:S01]  /*0d50*/  FADD.FTZ R21, R58, R21 ;  /* 0x000000153a157221 */ /* 0x008fe20000010000 */
[----:B------:R-:W-:-:S04]  /*0d60*/  IADD3 R58, P0, R26, UR12, RZ ;  /* 0x0000000c1a3a7c10 */ /* 0x000fc8000ff1e0ff */
[----:B------:R-:W-:Y:S02]  /*0d70*/  IADD3.X R59, R27, UR13, RZ, P0, !PT ;  /* 0x0000000d1b3b7c10 */ /* 0x000fe400087fe4ff */
[----:B-1----:R-:W-:Y:S01]  /*0d80*/  IADD3 R42, P0, R24, UR12, RZ ;  /* 0x0000000c182a7c10 */ /* 0x002fe2000ff1e0ff */
[----:B----4-:R-:W-:Y:S02]  /*0d90*/  FADD.FTZ R40, R38, R40 ;  /* 0x0000002826287221 */ /* 0x010fe40000010000 */
[----:B------:R1:W3:Y:S01]  /*0da0*/  LDG.E R38, [R58.64] ;  /* 0x000000163a267981 */ /* 0x0002e2000c1e1900 */
[----:B------:R-:W-:-:S03]  /*0db0*/  IADD3.X R43, R25, UR13, RZ, P0, !PT ;  /* 0x0000000d192b7c10 */ /* 0x000fc600087fe4ff */
[----:B0-----:R1:W4:Y:S01]  /*0dc0*/  LDG.E R60, [R58.64+0x80] ;  /* 0x000080163a3c7981 */ /* 0x001322000c1e1900 */
[----:B--2---:R-:W-:Y:S01]  /*0dd0*/  FADD.FTZ R57, R44, R57 ;  /* 0x000000392c397221 */ /* 0x004fe20000010000 */
[----:B-1----:R-:W-:Y:S01]  /*0de0*/  IADD3 R58, P0, R22, UR12, RZ ;  /* 0x0000000c163a7c10 */ /* 0x002fe2000ff1e0ff */
[----:B------:R-:W-:Y:S02]  /*0df0*/  FADD.FTZ R14, R19, R14 ;  /* 0x0000000e130e7221 */ /* 0x000fe40000010000 */
[----:B------:R0:W2:Y:S01]  /*0e00*/  LDG.E R19, [R42.64] ;  /* 0x000000162a137981 */ /* 0x0000a2000c1e1900 */
[----:B------:R-:W-:Y:S01]  /*0e10*/  IADD3.X R59, R23, UR13, RZ, P0, !PT ;  /* 0x0000000d173b7c10 */ /* 0x000fe200087fe4ff */
[----:B------:R-:W-:-:S04]  /*0e20*/  FADD.FTZ R56, R37, R56 ;  /* 0x0000003825387221 */ /* 0x000fc80000010000 */
[----:B------:R-:W2:Y:S04]  /*0e30*/  LDG.E R44, [R58.64] ;  /* 0x000000163a2c7981 */ /* 0x000ea8000c1e1900 */
[----:B0-----:R-:W2:Y:S04]  /*0e40*/  LDG.E R43, [R42.64+0x80] ;  /* 0x000080162a2b7981 */ /* 0x001ea8000c1e1900 */
[----:B------:R-:W2:Y:S01]  /*0e50*/  LDG.E R37, [R58.64+0x80] ;  /* 0x000080163a257981 */ /* 0x000ea2000c1e1900 */
[----:B------:R-:W-:Y:S02]  /*0e60*/  UIADD3 UR4, UR4, 0x1, URZ ;  /* 0x0000000104047890 */ /* 0x000fe4000fffe03f */
[----:B------:R-:W-:-:S02]  /*0e70*/  ULDC UR9, c[0x0][0x3e0] ;  /* 0x0000f80000097ab9 */ /* 0x000fc40000000800 */
[----:B------:R-:W-:-:S06]  /*0e80*/  UISETP.GE.AND UP0, UPT, UR4, UR9, UPT ;  /* 0x000000090400728c */ /* 0x000fcc000bf06270 */
[----:B------:R-:W-:Y:S01]  /*0e90*/  PLOP3.LUT P0, PT, PT, PT, UP0, 0x80, 0x0 ;  /* 0x000000000000781c */ /* 0x000fe20003f0f008 */
[----:B------:R-:W-:Y:S01]  /*0ea0*/  ULEA UR12, UP1, UR16, UR12, 0x2 ;  /* 0x0000000c100c7291 */ /* 0x000fe2000f82103f */
[----:B------:R-:W-:-:S03]  /*0eb0*/  FADD.FTZ R13, R39, R13 ;  /* 0x0000000d270d7221 */ /* 0x000fc60000010000 */
[----:B------:R-:W-:Y:S01]  /*0ec0*/  UIADD3.X UR13, UR13, UR8, URZ, UP1, !UPT ;  /* 0x000000080d0d7290 */ /* 0x000fe20008ffe43f */
[----:B------:R-:W-:Y:S02]  /*0ed0*/  FADD.FTZ R54, R45, R54 ;  /* 0x000000362d367221 */ /* 0x000fe40000010000 */
[----:B-----5:R-:W-:Y:S02]  /*0ee0*/  FADD.FTZ R12, R36, R12 ;  /* 0x0000000c240c7221 */ /* 0x020fe40000010000 */
[----:B------:R-:W-:Y:S02]  /*0ef0*/  FADD.FTZ R18, R61, R18 ;  /* 0x000000123d127221 */ /* 0x000fe40000010000 */
[----:B---3--:R-:W-:Y:S02]  /*0f00*/  FADD.FTZ R11, R38, R11 ;  /* 0x0000000b260b7221 */ /* 0x008fe40000010000 */
[----:B----4-:R-:W-:Y:S02]  /*0f10*/  FADD.FTZ R17, R60, R17 ;  /* 0x000000113c117221 */ /* 0x010fe40000010000 */
[----:B--2---:R-:W-:-:S02]  /*0f20*/  FADD.FTZ R10, R19, R10 ;  /* 0x0000000a130a7221 */ /* 0x004fc40000010000 */
[----:B------:R-:W-:Y:S02]  /*0f30*/  FADD.FTZ R9, R44, R9 ;  /* 0x000000092c097221 */ /* 0x000fe40000010000 */
[----:B------:R-:W-:Y:S02]  /*0f40*/  FADD.FTZ R16, R43, R16 ;  /* 0x000000102b107221 */ /* 0x000fe40000010000 */
[----:B------:R-:W-:Y:S01]  /*0f50*/  FADD.FTZ R15, R37, R15 ;  /* 0x0000000f250f7221 */ /* 0x000fe20000010000 */
[----:B------:R-:W-:Y:S05]  /*0f60*/  @!P0 BRA `(.L_x_127) ;  /* 0xfffffad000008947 */ /* 0x000fea000383ffff */
.L_x_126:
[----:B-1----:R-:W-:Y:S01]  /*0f70*/  SHF.R.S32.HI R19, RZ, 0x1f, R48 ;  /* 0x0000001fff137819 */ /* 0x002fe20000011430 */
[----:B------:R-:W-:Y:S01]  /*0f80*/  FMUL.FTZ R6, R6, c[0x0][0x2e0] ;  /* 0x0000b80006067a20 */ /* 0x000fe20000410000 */
[----:B------:R-:W-:Y:S01]  /*0f90*/  LEA.HI R8, R41, R50, RZ, 0x1 ;  /* 0x0000003229087211 */ /* 0x000fe200078f08ff */
[----:B------:R-:W-:Y:S01]  /*0fa0*/  FMUL.FTZ R5, R5, c[0x0][0x2e0] ;  /* 0x0000b80005057a20 */ /* 0x000fe20000410000 */
[----:B------:R-:W-:Y:S01]  /*0fb0*/  SHF.R.S32.HI R46, RZ, 0x3, R46 ;  /* 0x00000003ff2e7819 */ /* 0x000fe2000001142e */
[----:B------:R-:W-:Y:S01]  /*0fc0*/  FMUL.FTZ R4, R4, c[0x0][0x2e0] ;  /* 0x0000b80004047a20 */ /* 0x000fe20000410000 */
[----:B------:R-:W-:Y:S01]  /*0fd0*/  SHF.R.S32.HI R41, RZ, 0x1f, R41 ;  /* 0x0000001fff297819 */ /* 0x000fe20000011429 */
[----:B------:R-:W-:Y:S01]  /*0fe0*/  FMUL.FTZ R0, R0, c[0x0][0x2e0] ;  /* 0x0000b80000007a20 */ /* 0x000fe20000410000 */
[----:B------:R-:W-:Y:S01]  /*0ff0*/  LEA.HI R19, R19, R48, RZ, 0x2 ;  /* 0x0000003013137211 */ /* 0x000fe200078f10ff */
[----:B------:R-:W-:Y:S01]  /*1000*/  FMUL.FTZ R21, R21, c[0x0][0x2e0] ;  /* 0x0000b80015157a20 */ /* 0x000fe20000410000 */
[----:B------:R-:W-:Y:S01]  /*1010*/  SHF.L.U32 R46, R46, 0x6, RZ ;  /* 0x000000062e2e7819 */ /* 0x000fe200000006ff */
[----:B------:R-:W-:Y:S01]  /*1020*/  FMUL.FTZ R3, R3, c[0x0][0x2e0] ;  /* 0x0000b80003037a20 */ /* 0x000fe20000410000 */
[----:B------:R-:W-:Y:S01]  /*1030*/  LEA.HI R41, R41, R50, RZ, 0x3 ;  /* 0x0000003229297211 */ /* 0x000fe200078f18ff */
[----:B------:R-:W-:Y:S01]  /*1040*/  FMUL.FTZ R55, R55, c[0x0][0x2e0] ;  /* 0x0000b80037377a20 */ /* 0x000fe20000410000 */
[----:B------:R-:W-:Y:S01]  /*1050*/  LOP3.LUT R25, R8, 0x7fffffe, RZ, 0xc0, !PT ;  /* 0x07fffffe08197812 */ /* 0x000fe200078ec0ff */
[----:B------:R-:W-:Y:S01]  /*1060*/  IMAD.SHL.U32 R8, R49, 0x8, RZ ;  /* 0x0000000831087824 */ /* 0x000fe200078e00ff */
[----:B------:R-:W-:Y:S01]  /*1070*/  LOP3.LUT R23, R19, 0x7ffffc, RZ, 0xc0, !PT ;  /* 0x007ffffc13177812 */ /* 0x000fe200078ec0ff */
[----:B------:R-:W-:Y:S01]  /*1080*/  FMUL.FTZ R40, R40, c[0x0][0x2e0] ;  /* 0x0000b80028287a20 */ /* 0x000fe20000410000 */
[----:B------:R-:W-:Y:S01]  /*1090*/  LOP3.LUT R19, R46, 0xc0, RZ, 0xc0, !PT ;  /* 0x000000c02e137812 */ /* 0x000fe200078ec0ff */
[----:B------:R-:W-:Y:S01]  /*10a0*/  FMUL.FTZ R14, R14, c[0x0][0x2e0] ;  /* 0x0000b8000e0e7a20 */ /* 0x000fe20000410000 */
[----:B------:R-:W-:Y:S01]  /*10b0*/  LOP3.LUT R41, R41, 0xfffffff8, RZ, 0xc0, !PT ;  /* 0xfffffff829297812 */ /* 0x000fe200078ec0ff */
[----:B------:R-:W-:Y:S01]  /*10c0*/  FMUL.FTZ R13, R13, c[0x0][0x2e0] ;  /* 0x0000b8000d0d7a20 */ /* 0x000fe20000410000 */
[----:B------:R-:W-:Y:S01]  /*10d0*/  IADD3 R22, R48, -R23, RZ ;  /* 0x8000001730167210 */ /* 0x000fe20007ffe0ff */
[----:B------:R-:W-:Y:S01]  /*10e0*/  FMUL.FTZ R12, R12, c[0x0][0x2e0] ;  /* 0x0000b8000c0c7a20 */ /* 0x000fe20000410000 */
[----:B------:R-:W-:Y:S01]  /*10f0*/  SHF.R.U32.HI R23, RZ, 0x3, R19 ;  /* 0x00000003ff177819 */ /* 0x000fe20000011613 */
[----:B------:R-:W-:Y:S01]  /*1100*/  IMAD.IADD R41, R50, 0x1, -R41 ;  /* 0x0000000132297824 */ /* 0x000fe200078e0a29 */
[----:B------:R-:W-:Y:S01]  /*1110*/  LOP3.LUT R24, R19, 0x18, R8, 0xf8, !PT ;  /* 0x0000001813187812 */ /* 0x000fe200078ef808 */
[----:B------:R-:W-:Y:S01]  /*1120*/  FMUL.FTZ R19, R7, c[0x0][0x2e0] ;  /* 0x0000b80007137a20 */ /* 0x000fe20000410000 */
[----:B------:R-:W-:Y:S01]  /*1130*/  SHF.R.U32.HI R47, RZ, 0x4, R47 ;  /* 0x00000004ff2f7819 */ /* 0x000fe2000001162f */
[----:B------:R-:W-:Y:S01]  /*1140*/  FMUL.FTZ R11, R11, c[0x0][0x2e0] ;  /* 0x0000b8000b0b7a20 */ /* 0x000fe20000410000 */
[----:B------:R-:W-:Y:S01]  /*1150*/  LOP3.LUT R7, R24, R23, RZ, 0x3c, !PT ;  /* 0x0000001718077212 */ /* 0x000fe200078e3cff */
[----:B------:R-:W-:Y:S01]  /*1160*/  FMUL.FTZ R10, R10, c[0x0][0x2e0] ;  /* 0x0000b8000a0a7a20 */ /* 0x000fe20000410000 */
[----:B------:R-:W-:Y:S01]  /*1170*/  F2FP.PACK_AB R6, R6, R19 ;  /* 0x000000130606723e */ /* 0x000fe200000000ff */
[----:B------:R-:W-:Y:S01]  /*1180*/  FMUL.FTZ R9, R9, c[0x0][0x2e0] ;  /* 0x0000b80009097a20 */ /* 0x000fe20000410000 */
[----:B------:R-:W-:Y:S01]  /*1190*/  LEA.HI R19, R41, R41, RZ, 0x1 ;  /* 0x0000002929137211 */ /* 0x000fe200078f08ff */
[----:B------:R-:W-:Y:S01]  /*11a0*/  FMUL.FTZ R20, R20, c[0x0][0x2e0] ;  /* 0x0000b80014147a20 */ /* 0x000fe20000410000 */
[----:B------:R-:W-:Y:S01]  /*11b0*/  LEA R24, R22, R49, 0x8 ;  /* 0x0000003116187211 */ /* 0x000fe200078e40ff */
[----:B------:R-:W-:Y:S01]  /*11c0*/  FMUL.FTZ R22, R2, c[0x0][0x2e0] ;  /* 0x0000b80002167a20 */ /* 0x000fe20000410000 */
[----:B------:R-:W-:Y:S01]  /*11d0*/  F2FP.PACK_AB R2, R4, R5 ;  /* 0x000000050402723e */ /* 0x000fe200000000ff */
[----:B------:R-:W-:Y:S01]  /*11e0*/  FMUL.FTZ R57, R57, c[0x0][0x2e0] ;  /* 0x0000b80039397a20 */ /* 0x000fe20000410000 */
[----:B------:R-:W-:Y:S01]  /*11f0*/  LOP3.LUT R4, R19, 0x3fffffe, RZ, 0xc0, !PT ;  /* 0x03fffffe13047812 */ /* 0x000fe200078ec0ff */
[----:B------:R-:W-:Y:S01]  /*1200*/  FMUL.FTZ R56, R56, c[0x0][0x2e0] ;  /* 0x0000b80038387a20 */ /* 0x000fe20000410000 */
[----:B------:R-:W-:Y:S01]  /*1210*/  SHF.R.S32.HI R19, RZ, 0x1, R19 ;  /* 0x00000001ff137819 */ /* 0x000fe20000011413 */
[----:B------:R-:W-:Y:S01]  /*1220*/  FMUL.FTZ R5, R54, c[0x0][0x2e0] ;  /* 0x0000b80036057a20 */ /* 0x000fe20000410000 */
[----:B------:R-:W-:Y:S01]  /*1230*/  F2FP.PACK_AB R0, R21, R0 ;  /* 0x000000001500723e */ /* 0x000fe200000000ff */
[----:B------:R-:W-:Y:S01]  /*1240*/  IMAD.IADD R41, R41, 0x1, -R4 ;  /* 0x0000000129297824 */ /* 0x000fe200078e0a04 */
[C---:B------:R-:W-:Y:S01]  /*1250*/  LOP3.LUT P0, RZ, R19.reuse, 0x2, RZ, 0xc0, !PT ;  /* 0x0000000213ff7812 */ /* 0x040fe2000780c0ff */
[----:B------:R-:W-:Y:S01]  /*1260*/  IMAD.SHL.U32 R4, R19, 0x40, RZ ;  /* 0x0000004013047824 */ /* 0x000fe200078e00ff */
[----:B------:R-:W-:Y:S01]  /*1270*/  F2FP.PACK_AB R3, R22, R3 ;  /* 0x000000031603723e */ /* 0x000fe200000000ff */
[----:B------:R-:W-:Y:S01]  /*1280*/  FMUL.FTZ R18, R18, c[0x0][0x2e0] ;  /* 0x0000b80012127a20 */ /* 0x000fe20000410000 */
[----:B------:R-:W-:Y:S01]  /*1290*/  LEA R41, R41, R24, 0x4 ;  /* 0x0000001829297211 */ /* 0x000fe200078e20ff */
[----:B------:R-:W-:Y:S01]  /*12a0*/  FMUL.FTZ R17, R17, c[0x0][0x2e0] ;  /* 0x0000b80011117a20 */ /* 0x000fe20000410000 */
[----:B------:R-:W-:Y:S01]  /*12b0*/  LOP3.LUT R4, R4, 0xc0, RZ, 0xc0, !PT ;  /* 0x000000c004047812 */ /* 0x000fe200078ec0ff */
[----:B------:R-:W-:Y:S01]  /*12c0*/  FMUL.FTZ R16, R16, c[0x0][0x2e0] ;  /* 0x0000b80010107a20 */ /* 0x000fe20000410000 */
[----:B------:R-:W-:Y:S01]  /*12d0*/  F2FP.PACK_AB R40, R40, R55 ;  /* 0x000000372828723e */ /* 0x000fe200000000ff */
[----:B------:R-:W-:Y:S01]  /*12e0*/  FMUL.FTZ R15, R15, c[0x0][0x2e0] ;  /* 0x0000b8000f0f7a20 */ /* 0x000fe20000410000 */
[----:B------:R-:W-:Y:S01]  /*12f0*/  LOP3.LUT R47, R4, 0x8, R47, 0xf8, !PT ;  /* 0x00000008042f7812 */ /* 0x000fe200078ef82f */
[----:B------:R-:W-:Y:S01]  /*1300*/  UIADD3 UR7, -UR6, UR7, URZ ;  /* 0x0000000706077290 */ /* 0x000fe2000fffe13f */
[----:B------:R-:W-:Y:S01]  /*1310*/  SHF.R.U32.HI R4, RZ, 0x3, R4 ;  /* 0x00000003ff047819 */ /* 0x000fe20000011604 */
[----:B------:R-:W-:Y:S01]  /*1320*/  IMAD.IADD R25, R50, 0x1, -R25 ;  /* 0x0000000132197824 */ /* 0x000fe200078e0a19 */
[----:B------:R-:W-:-:S02]  /*1330*/  F2FP.PACK_AB R13, R13, R14 ;  /* 0x0000000e0d0d723e */ /* 0x000fc400000000ff */
[----:B------:R-:W-:Y:S01]  /*1340*/  LOP3.LUT R4, R47, R4, RZ, 0x3c, !PT ;  /* 0x000000042f047212 */ /* 0x000fe200078e3cff */
[----:B------:R-:W-:Y:S01]  /*1350*/  IMAD R48, R48, 0x8, R25 ;  /* 0x0000000830307824 */ /* 0x000fe200078e0219 */
[----:B------:R-:W-:Y:S02]  /*1360*/  F2FP.PACK_AB R11, R11, R12 ;  /* 0x0000000c0b0b723e */ /* 0x000fe400000000ff */
[----:B------:R-:W-:Y:S01]  /*1370*/  F2FP.PACK_AB R10, R9, R10 ;  /* 0x0000000a090a723e */ /* 0x000fe200000000ff */
[----:B------:R-:W-:Y:S01]  /*1380*/  IMAD.U32 R4, R41, 0x2, R4 ;  /* 0x0000000229047824 */ /* 0x000fe200078e0004 */
[----:B------:R-:W-:Y:S02]  /*1390*/  F2FP.PACK_AB R20, R57, R20 ;  /* 0x000000143914723e */ /* 0x000fe400000000ff */
[----:B------:R-:W-:Y:S01]  /*13a0*/  F2FP.PACK_AB R5, R5, R56 ;  /* 0x000000380505723e */ /* 0x000fe200000000ff */
[----:B------:R-:W-:Y:S01]  /*13b0*/  IMAD.SHL.U32 R19, R4, 0x2, RZ ;  /* 0x0000000204137824 */ /* 0x000fe200078e00ff */
[----:B------:R-:W-:-:S02]  /*13c0*/  F2FP.PACK_AB R17, R17, R18 ;  /* 0x000000121111723e */ /* 0x000fc400000000ff */
[----:B------:R-:W-:Y:S02]  /*13d0*/  F2FP.PACK_AB R15, R15, R16 ;  /* 0x000000100f0f723e */ /* 0x000fe400000000ff */
[C---:B------:R-:W-:Y:S01]  /*13e0*/  IADD3 R4, R19.reuse, 0x20, RZ ;  /* 0x0000002013047810 */ /* 0x040fe20007ffe0ff */
[----:B------:R0:W-:Y:S01]  /*13f0*/  STS [R19], R0 ;  /* 0x0000000013007388 */ /* 0x0001e20000000800 */
[----:B------:R-:W-:Y:S02]  /*1400*/  @P0 IADD3 R4, R19, -0x20, RZ ;  /* 0xffffffe013040810 */ /* 0x000fe40007ffe0ff */
[----:B------:R-:W-:Y:S01]  /*1410*/  ISETP.GE.AND P0, PT, R50, UR7, PT ;  /* 0x0000000732007c0c */ /* 0x000fe2000bf06270 */
[----:B------:R0:W-:Y:S01]  /*1420*/  STS [R19+0x200], R6 ;  /* 0x0002000613007388 */ /* 0x0001e20000000800 */
[----:B------:R-:W-:-:S03]  /*1430*/  SHF.R.S32.HI R9, RZ, 0x1f, R8 ;  /* 0x0000001fff097819 */ /* 0x000fc60000011408 */
[----:B------:R0:W-:Y:S04]  /*1440*/  STS [R4], R2 ;  /* 0x0000000204007388 */ /* 0x0001e80000000800 */
        /* <DEDUP_REMOVED lines=9> */
[----:B------:R-:W-:Y:S06]  /*14e0*/  BAR.SYNC.DEFER_BLOCKING 0x0 ;  /* 0x0000000000007b1d */ /* 0x000fec0000010000 */
[----:B------:R-:W-:Y:S05]  /*14f0*/  @P0 EXIT ;  /* 0x000000000000094d */ /* 0x000fea0003800000 */
[----:B0-----:R-:W-:Y:S01]  /*1500*/  ULDC.64 UR8, c[0x0][0x398] ;  /* 0x0000e60000087ab9 */ /* 0x001fe20000000a00 */
[----:B------:R-:W-:Y:S01]  /*1510*/  MOV R3, UR6 ;  /* 0x0000000600037c02 */ /* 0x000fe20008000f00 */
[----:B------:R-:W-:Y:S01]  /*1520*/  UIMAD UR4, UR27, UR8, URZ ;  /* 0x000000081b0472a4 */ /* 0x000fe2000f8e023f */
[----:B------:R-:W-:Y:S01]  /*1530*/  ISETP.GE.AND P0, PT, R8, c[0x0][0x220], PT ;  /* 0x0000880008007a0c */ /* 0x000fe20003f06270 */
[----:B------:R-:W-:-:S02]  /*1540*/  IMAD.U32 R7, R48, 0x20, R7 ;  /* 0x0000002030077824 */ /* 0x000fc400078e0007 */
[----:B------:R-:W-:Y:S01]  /*1550*/  UIMAD UR7, UR6, UR9, UR4 ;  /* 0x00000009060772a4 */ /* 0x000fe2000f8e0204 */
[----:B------:R-:W-:Y:S01]  /*1560*/  IMAD.WIDE.U32 R2, R3, c[0x0][0x398], R8 ;  /* 0x0000e60003027a25 */ /* 0x000fe200078e0008 */
[----:B------:R-:W-:Y:S02]  /*1570*/  USHF.R.S32.HI UR4, URZ, 0x1f, UR26 ;  /* 0x0000001f3f047899 */ /* 0x000fe4000801141a */
[----:B------:R-:W-:Y:S01]  /*1580*/  ULDC.64 UR8, c[0x0][0x3b0] ;  /* 0x0000ec0000087ab9 */ /* 0x000fe20000000a00 */
[----:B------:R-:W-:Y:S01]  /*1590*/  IMAD.SHL.U32 R0, R7, 0x2, RZ ;  /* 0x0000000207007824 */ /* 0x000fe200078e00ff */
[----:B------:R-:W-:Y:S01]  /*15a0*/  IADD3 R2, P1, R2, UR10, RZ ;  /* 0x0000000a02027c10 */ /* 0x000fe2000ff3e0ff */
[----:B------:R-:W-:Y:S01]  /*15b0*/  UIMAD UR4, UR4, UR8, URZ ;  /* 0x00000008040472a4 */ /* 0x000fe2000f8e023f */
[----:B------:R-:W-:Y:S02]  /*15c0*/  MOV R9, UR7 ;  /* 0x0000000700097c02 */ /* 0x000fe40008000f00 */
[----:B------:R-:W0:Y:S01]  /*15d0*/  LDS.128 R12, [R0+0x1000] ;  /* 0x00100000000c7984 */ /* 0x000e220000000c00 */
[----:B------:R-:W-:Y:S01]  /*15e0*/  UIMAD UR4, UR26, UR9, UR4 ;  /* 0x000000091a0472a4 */ /* 0x000fe2000f8e0204 */
[----:B------:R-:W-:Y:S01]  /*15f0*/  IADD3.X R3, R3, UR5, R9, P1, !PT ;  /* 0x0000000503037c10 */ /* 0x000fe20008ffe409 */
[----:B------:R-:W-:Y:S01]  /*1600*/  IMAD.U32 R9, RZ, RZ, UR26 ;  /* 0x0000001aff097e24 */ /* 0x000fe2000f8e00ff */
[----:B------:R-:W1:Y:S03]  /*1610*/  @!P0 LDS.128 R4, [R0] ;  /* 0x0000000000048984 */ /* 0x000e660000000c00 */
[----:B------:R-:W-:Y:S01]  /*1620*/  IMAD.WIDE.U32 R2, R9, c[0x0][0x3b0], R2 ;  /* 0x0000ec0009027a25 */ /* 0x000fe200078e0002 */
[----:B------:R-:W-:-:S04]  /*1630*/  SHF.R.S32.HI R9, RZ, 0x1f, R50 ;  /* 0x0000001fff097819 */ /* 0x000fc80000011432 */
[----:B------:R-:W-:Y:S01]  /*1640*/  IADD3 R3, R3, UR4, RZ ;  /* 0x0000000403037c10 */ /* 0x000fe2000fffe0ff */
[----:B------:R-:W-:-:S04]  /*1650*/  IMAD R9, R9, c[0x0][0x398], RZ ;  /* 0x0000e60009097a24 */ /* 0x000fc800078e02ff */
[C---:B------:R-:W-:Y:S02]  /*1660*/  IMAD R9, R50.reuse, c[0x0][0x39c], R9 ;  /* 0x0000e70032097a24 */ /* 0x040fe400078e0209 */
[----:B------:R-:W-:Y:S01]  /*1670*/  IMAD.WIDE.U32 R50, R50, c[0x0][0x398], R2 ;  /* 0x0000e60032327a25 */ /* 0x000fe200078e0002 */
[C---:B------:R-:W-:Y:S02]  /*1680*/  IADD3 R2, R8.reuse, 0x20, RZ ;  /* 0x0000002008027810 */ /* 0x040fe40007ffe0ff */
[----:B------:R-:W-:Y:S02]  /*1690*/  IADD3 R8, R8, 0x40, RZ ;  /* 0x0000004008087810 */ /* 0x000fe40007ffe0ff */
[----:B------:R-:W-:Y:S02]  /*16a0*/  ISETP.GE.AND P1, PT, R2, c[0x0][0x220], PT ;  /* 0x0000880002007a0c */ /* 0x000fe40003f26270 */
[----:B------:R-:W-:Y:S02]  /*16b0*/  IADD3 R3, R51, R9, RZ ;  /* 0x0000000933037210 */ /* 0x000fe40007ffe0ff */
[----:B------:R-:W-:-:S04]  /*16c0*/  LEA R2, P2, R50, c[0x0][0x338], 0x1 ;  /* 0x0000ce0032027a11 */ /* 0x000fc800078408ff */
[----:B------:R-:W-:Y:S02]  /*16d0*/  LEA.HI.X R3, R50, c[0x0][0x33c], R3, 0x1, P2 ;  /* 0x0000cf0032037a11 */ /* 0x000fe400010f0c03 */
[----:B------:R-:W-:-:S03]  /*16e0*/  ISETP.GE.AND P2, PT, R8, c[0x0][0x220], PT ;  /* 0x0000880008007a0c */ /* 0x000fc60003f46270 */
[----:B0-----:R0:W-:Y:S04]  /*16f0*/  @!P1 STG.E.128 [R2.64+0x40], R12 ;  /* 0x0000400c02009986 */ /* 0x0011e8000c101d16 */
[----:B-1----:R0:W-:Y:S06]  /*1700*/  @!P0 STG.E.128 [R2.64], R4 ;  /* 0x0000000402008986 */ /* 0x0021ec000c101d16 */
[----:B------:R-:W-:Y:S05]  /*1710*/  @P2 EXIT ;  /* 0x000000000000294d */ /* 0x000fea0003800000 */
[----:B0-----:R-:W0:Y:S04]  /*1720*/  LDS.128 R4, [R0+0x2000] ;  /* 0x0020000000047984 */ /* 0x001e280000000c00 */
[----:B0-----:R-:W-:Y:S01]  /*1730*/  STG.E.128 [R2.64+0x80], R4 ;  /* 0x0000800402007986 */ /* 0x001fe2000c101d16 */
[----:B------:R-:W-:Y:S05]  /*1740*/  EXIT ;  /* 0x000000000000794d */ /* 0x000fea0003800000 */
.L_x_128:
        /* <DEDUP_REMOVED lines=11> */
.L_x_668:


//--------------------- .text._ZN5flash44flash_bwd_dq_dk_dv_loop_seqk_parallel_kernelI23Flash_bwd_kernel_traitsILi96ELi64ELi128ELi8ELi2ELi4ELi4ELb1ELb0EN7cutlass6half_tE19Flash_kernel_traitsILi96ELi64ELi128ELi8ES3_EELb1ELb1ELb0ELb0ELb0ELb0ELb0EEEvNS_16Flash_bwd_paramsE --------------------------
	.section	.text._ZN5flash44flash_bwd_dq_dk_dv_loop_seqk_parallel_kernelI23Flash_bwd_kernel_traitsILi96ELi64ELi128ELi8ELi2ELi4ELi4ELb1ELb0EN7cutlass6half_tE19Flash_kernel_traitsILi96ELi64ELi128ELi8ES3_EELb1ELb1ELb0ELb0ELb0ELb0ELb0EEEvNS_16Flash_bwd_paramsE,"ax",@progbits
	.sectioninfo	@"SHI_REGISTERS=255"
	.align	128
        .global         _ZN5flash44flash_bwd_dq_dk_dv_loop_seqk_parallel_kernelI23Flash_bwd_kernel_traitsILi96ELi64ELi128ELi8ELi2ELi4ELi4ELb1ELb0EN7cutlass6half_tE19Flash_kernel_traitsILi96ELi64ELi128ELi8ES3_EELb1ELb1ELb0ELb0ELb0ELb0ELb0EEEvNS_16Flash_bwd_paramsE
        .type           _ZN5flash44flash_bwd_dq_dk_dv_loop_seqk_parallel_kernelI23Flash_bwd_kernel_traitsILi96ELi64ELi128ELi8ELi2ELi4ELi4ELb1ELb0EN7cutlass6half_tE19Flash_kernel_traitsILi96ELi64ELi128ELi8ES3_EELb1ELb1ELb0ELb0ELb0ELb0ELb0EEEvNS_16Flash_bwd_paramsE,@function
        .size           _ZN5flash44flash_bwd_dq_dk_dv_loop_seqk_parallel_kernelI23Flash_bwd_kernel_traitsILi96ELi64ELi128ELi8ELi2ELi4ELi4ELb1ELb0EN7cutlass6half_tE19Flash_kernel_traitsILi96ELi64ELi128ELi8ES3_EELb1ELb1ELb0ELb0ELb0ELb0ELb0EEEvNS_16Flash_bwd_paramsE,(.L_x_669 - _ZN5flash44flash_bwd_dq_dk_dv_loop_seqk_parallel_kernelI23Flash_bwd_kernel_traitsILi96ELi64ELi128ELi8ELi2ELi4ELi4ELb1ELb0EN7cutlass6half_tE19Flash_kernel_traitsILi96ELi64ELi128ELi8ES3_EELb1ELb1ELb0ELb0ELb0ELb0ELb0EEEvNS_16Flash_bwd_paramsE)
        .other          _ZN5flash44flash_bwd_dq_dk_dv_loop_seqk_parallel_kernelI23Flash_bwd_kernel_traitsILi96ELi64ELi128ELi8ELi2ELi4ELi4ELb1ELb0EN7cutlass6half_tE19Flash_kernel_traitsILi96ELi64ELi128ELi8ES3_EELb1ELb1ELb0ELb0ELb0ELb0ELb0EEEvNS_16Flash_bwd_paramsE,@"STO_CUDA_ENTRY STV_DEFAULT"
_ZN5flash44flash_bwd_dq_dk_dv_loop_seqk_parallel_kernelI23Flash_bwd_kernel_traitsILi96ELi64ELi128ELi8ELi2ELi4ELi4ELb1ELb0EN7cutlass6half_tE19Flash_kernel_traitsILi96ELi64ELi128ELi8ES3_EELb1ELb1ELb0ELb0ELb0ELb0ELb0EEEvNS_16Flash_bwd_paramsE:
.text._ZN5flash44flash_bwd_dq_dk_dv_loop_seqk_parallel_kernelI23Flash_bwd_kernel_traitsILi96ELi64ELi128ELi8ELi2ELi4ELi4ELb1ELb0EN7cutlass6half_tE19Flash_kernel_traitsILi96ELi64ELi128ELi8ES3_EELb1ELb1ELb0ELb0ELb0ELb0ELb0EEEvNS_16Flash_bwd_paramsE:
        /* <DEDUP_REMOVED lines=18> */
[----:B------:R-:W-:Y:S01]  /*0120*/  IMAD.MOV.U32 R227, RZ, RZ, 0x40 ;  /* 0x00000040ffe37424 */ /* 0x000fe200078e00ff */
[----:B------:R-:W-:Y:S01]  /*0130*/  UISETP.NE.AND UP5, UPT, UR7, URZ, UPT ;  /* 0x0000003f0700728c */ /* 0x000fe2000bfa5270 */
[----:B------:R-:W3:Y:S01]  /*0140*/  S2UR UR35, SR_CTAID.Z ;  /* 0x00000000002379c3 */ /* 0x000ee20000002700 */
[----:B------:R-:W-:-:S02]  /*0150*/  ULDC UR47, c[0x0][0x22c] ;  /* 0x00008b00002f7ab9 */ /* 0x000fc40000000800 */
[----:B------:R-:W-:Y:S02]  /*0160*/  ULDC UR36, c[0x0][0x1c0] ;  /* 0x0000700000247ab9 */ /* 0x000fe40000000800 */
[----:B------:R-:W-:Y:S02]  /*0170*/  UMOV UR5, 0x80 ;  /* 0x0000008000057882 */ /* 0x000fe40000000000 */
[----:B------:R-:W-:Y:S02]  /*0180*/  ULDC UR4, c[0x0][0x210] ;  /* 0x0000840000047ab9 */ /* 0x000fe40000000800 */
[----:B------:R-:W-:Y:S02]  /*0190*/  ULDC UR57, c[0x0][0x234] ;  /* 0x00008d0000397ab9 */ /* 0x000fe40000000800 */
[----:B------:R-:W-:Y:S02]  /*01a0*/  ULDC UR10, c[0x0][0x1c0] ;  /* 0x00007000000a7ab9 */ /* 0x000fe40000000800 */
[----:B------:R-:W-:Y:S01]  /*01b0*/  ULDC UR11, c[0x0][0x1c0] ;  /* 0x00007000000b7ab9 */ /* 0x000fe20000000800 */
[----:B-1----:R-:W-:Y:S01]  /*01c0*/  SHF.R.S32.HI R0, RZ, 0x1f, R8 ;  /* 0x0000001fff007819 */ /* 0x002fe20000011408 */
[----:B--2---:R-:W-:-:S02]  /*01d0*/  UIMAD.WIDE.U32 UR44, UR32, UR15, URZ ;  /* 0x0000000f202c72a5 */ /* 0x004fc4000f8e003f */
[----:B------:R-:W-:Y:S01]  /*01e0*/  USHF.L.U32 UR15, UR32, 0x7, URZ ;  /* 0x00000007200f7899 */ /* 0x000fe2000800063f */
[CC--:B------:R-:W-:Y:S01]  /*01f0*/  LEA.HI R2, R0.reuse, R8.reuse, RZ, 0x2 ;  /* 0x0000000800027211 */ /* 0x0c0fe200078f10ff */
[----:B------:R-:W-:Y:S01]  /*0200*/  UIMAD.WIDE UR36, UR47, UR36, URZ ;  /* 0x000000242f2472a5 */ /* 0x000fe2000f8e023f */
[CC--:B------:R-:W-:Y:S01]  /*0210*/  LEA.HI R5, R0.reuse, R8.reuse, RZ, 0x5 ;  /* 0x0000000800057211 */ /* 0x0c0fe200078f28ff */
[----:B------:R-:W-:Y:S01]  /*0220*/  UIMAD UR57, UR5, UR4, UR57 ;  /* 0x00000004053972a4 */ /* 0x000fe2000f8e0239 */
[CC--:B------:R-:W-:Y:S01]  /*0230*/  LEA.HI R13, R0.reuse, R8.reuse, RZ, 0x3 ;  /* 0x00000008000d7211 */ /* 0x0c0fe200078f18ff */
[----:B---3--:R-:W-:Y:S01]  /*0240*/  UIMAD UR48, UR35, UR47, URZ ;  /* 0x0000002f233072a4 */ /* 0x008fe2000f8e023f */
[CC--:B------:R-:W-:Y:S01]  /*0250*/  LEA.HI R3, R0.reuse, R8.reuse, RZ, 0x4 ;  /* 0x0000000800037211 */ /* 0x0c0fe200078f20ff */
[----:B------:R-:W-:Y:S01]  /*0260*/  UIMAD UR47, UR47, UR10, URZ ;  /* 0x0000000a2f2f72a4 */ /* 0x000fe2000f8e023f */
[CC--:B------:R-:W-:Y:S01]  /*0270*/  LEA.HI R15, R0.reuse, R8.reuse, RZ, 0x6 ;  /* 0x00000008000f7211 */ /* 0x0c0fe200078f30ff */
[----:B------:R-:W-:Y:S01]  /*0280*/  UIMAD UR4, UR32, UR11, UR35 ;  /* 0x0000000b200472a4 */ /* 0x000fe2000f8e0223 */
[----:B------:R-:W-:Y:S01]  /*0290*/  LEA.HI R17, R0, R8, RZ, 0x7 ;  /* 0x0000000800117211 */ /* 0x000fe200078f38ff */
[----:B------:R-:W-:Y:S01]  /*02a0*/  ULDC UR14, c[0x0][0x1c0] ;  /* 0x00007000000e7ab9 */ /* 0x000fe20000000800 */
[----:B------:R-:W-:Y:S01]  /*02b0*/  LOP3.LUT R6, R5, 0xffffffe0, RZ, 0xc0, !PT ;  /* 0xffffffe005067812 */ /* 0x000fe200078ec0ff */
[----:B------:R-:W-:Y:S01]  /*02c0*/  ULDC UR9, c[0x0][0x1c0] ;  /* 0x0000700000097ab9 */ /* 0x000fe20000000800 */
[----:B------:R-:W-:Y:S01]  /*02d0*/  LOP3.LUT R0, R13, 0xfffffff8, RZ, 0xc0, !PT ;  /* 0xfffffff80d007812 */ /* 0x000fe200078ec0ff */
[----:B------:R-:W-:Y:S01]  /*02e0*/  UIMAD UR54, UR6, UR32, URZ ;  /* 0x00000020063672a4 */ /* 0x000fe2000f8e023f */
[----:B------:R-:W-:Y:S01]  /*02f0*/  LOP3.LUT R7, R2, 0xfffffffc, RZ, 0xc0, !PT ;  /* 0xfffffffc02077812 */ /* 0x000fe200078ec0ff */
[C---:B------:R-:W-:Y:S01]  /*0300*/  IMAD.IADD R10, R8.reuse, 0x1, -R6 ;  /* 0x00000001080a7824 */ /* 0x040fe200078e0a06 */
[C---:B------:R-:W-:Y:S01]  /*0310*/  LOP3.LUT R4, R3.reuse, 0xfffffff0, RZ, 0xc0, !PT ;  /* 0xfffffff003047812 */ /* 0x040fe200078ec0ff */
[C---:B------:R-:W-:Y:S01]  /*0320*/  IMAD.IADD R12, R8.reuse, 0x1, -R0 ;  /* 0x00000001080c7824 */ /* 0x040fe200078e0a00 */
[----:B------:R-:W-:Y:S01]  /*0330*/  SHF.R.S32.HI R0, RZ, 0x2, R2 ;  /* 0x00000002ff007819 */ /* 0x000fe20000011402 */
[C---:B------:R-:W-:Y:S01]  /*0340*/  IMAD.IADD R16, R8.reuse, 0x1, -R7 ;  /* 0x0000000108107824 */ /* 0x040fe200078e0a07 */
[----:B------:R-:W-:Y:S01]  /*0350*/  SHF.R.S32.HI R6, RZ, 0x4, R3 ;  /* 0x00000004ff067819 */ /* 0x000fe20000011403 */
[----:B------:R-:W-:Y:S01]  /*0360*/  IMAD.IADD R8, R8, 0x1, -R4 ;  /* 0x0000000108087824 */ /* 0x000fe200078e0a04 */
[----:B------:R-:W-:Y:S01]  /*0370*/  SHF.R.S32.HI R4, RZ, 0x1f, R2 ;  /* 0x0000001fff047819 */ /* 0x000fe20000011402 */
[----:B------:R-:W-:Y:S01]  /*0380*/  IMAD.SHL.U32 R248, R16, 0x8, RZ ;  /* 0x0000000810f87824 */ /* 0x000fe200078e00ff */
[-C--:B------:R-:W-:Y:S01]  /*0390*/  LEA.HI R7, R2, R0.reuse, RZ, 0x1 ;  /* 0x0000000002077211 */ /* 0x080fe200078f08ff */
[----:B------:R-:W-:Y:S01]  /*03a0*/  UIMAD UR5, UR32, UR9, UR35 ;  /* 0x00000009200572a4 */ /* 0x000fe2000f8e0223 */
[----:B------:R-:W-:Y:S01]  /*03b0*/  LEA.HI R2, R4, R0, RZ, 0x3 ;  /* 0x0000000004027211 */ /* 0x000fe200078f18ff */
[----:B------:R-:W-:Y:S01]  /*03c0*/  @!UP5 UIMAD UR6, UR32, UR14, UR35 ;  /* 0x0000000e2006d2a4 */ /* 0x000fe2000f8e0223 */
[----:B------:R-:W-:Y:S01]  /*03d0*/  LEA.HI R3, R3, R6, RZ, 0x1 ;  /* 0x0000000603037211 */ /* 0x000fe200078f08ff */
[----:B------:R-:W-:Y:S01]  /*03e0*/  USHF.L.U32 UR46, UR47, 0x6, URZ ;  /* 0x000000062f2e7899 */ /* 0x000fe2000800063f */
[----:B------:R-:W-:Y:S01]  /*03f0*/  LOP3.LUT R4, R7, 0x7fffffe, RZ, 0xc0, !PT ;  /* 0x07fffffe07047812 */ /* 0x000fe200078ec0ff */
[----:B------:R-:W-:Y:S01]  /*0400*/  USHF.L.U32 UR41, UR4, 0x5, URZ ;  /* 0x0000000504297899 */ /* 0x000fe2000800063f */
[----:B------:R-:W-:Y:S01]  /*0410*/  LOP3.LUT R2, R2, 0xfffffff8, RZ, 0xc0, !PT ;  /* 0xfffffff802027812 */ /* 0x000fe200078ec0ff */
[----:B------:R-:W-:Y:S01]  /*0420*/  ULDC UR51, c[0x0][0x214] ;  /* 0x0000850000337ab9 */ /* 0x000fe20000000800 */
[----:B------:R-:W-:Y:S01]  /*0430*/  LOP3.LUT R3, R3, 0xfffffffe, RZ, 0xc0, !PT ;  /* 0xfffffffe03037812 */ /* 0x000fe200078ec0ff */
[C---:B------:R-:W-:Y:S01]  /*0440*/  IMAD.IADD R9, R0.reuse, 0x1, -R4 ;  /* 0x0000000100097824 */ /* 0x040fe200078e0a04 */
[----:B------:R-:W-:Y:S01]  /*0450*/  SHF.R.S32.HI R19, RZ, 0x6, R15 ;  /* 0x00000006ff137819 */ /* 0x000fe2000001140f */
[----:B------:R-:W-:Y:S01]  /*0460*/  IMAD.IADD R7, R0, 0x1, -R2 ;  /* 0x0000000100077824 */ /* 0x000fe200078e0a02 */
[----:B------:R-:W-:Y:S01]  /*0470*/  SHF.R.S32.HI R0, RZ, 0x5, R5 ;  /* 0x00000005ff007819 */ /* 0x000fe20000011405 */
[----:B------:R-:W-:Y:S01]  /*0480*/  IMAD.IADD R14, R6, 0x1, -R3 ;  /* 0x00000001060e7824 */ /* 0x000fe200078e0a03 */
[----:B------:R-:W-:Y:S01]  /*0490*/  SHF.R.S32.HI R2, RZ, 0x1f, R5 ;  /* 0x0000001fff027819 */ /* 0x000fe20000011405 */
[----:B------:R-:W-:Y:S01]  /*04a0*/  ULDC UR58, c[0x0][0x1c8] ;  /* 0x00007200003a7ab9 */ /* 0x000fe20000000800 */
[----:B------:R-:W-:Y:S01]  /*04b0*/  SHF.R.S32.HI R3, RZ, 0x3, R13 ;  /* 0x00000003ff037819 */ /* 0x000fe2000001140d */
[----:B------:R-:W-:Y:S01]  /*04c0*/  ULDC.U8 UR8, c[0x0][0x3d0] ;  /* 0x0000f40000087ab9 */ /* 0x000fe20000000000 */
[-C--:B------:R-:W-:Y:S01]  /*04d0*/  LEA.HI R4, R5, R0.reuse, RZ, 0x1 ;  /* 0x0000000005047211 */ /* 0x080fe200078f08ff */
[----:B------:R-:W-:Y:S01]  /*04e0*/  ULDC UR52, c[0x0][0x224] ;  /* 0x0000890000347ab9 */ /* 0x000fe20000000800 */
[----:B------:R-:W-:Y:S01]  /*04f0*/  LEA.HI R2, R2, R0, RZ, 0x2 ;  /* 0x0000000002027211 */ /* 0x000fe200078f10ff */
[----:B------:R-:W-:Y:S01]  /*0500*/  IMAD.SHL.U32 R3, R3, 0x40, RZ ;  /* 0x0000004003037824 */ /* 0x000fe200078e00ff */
[----:B------:R-:W-:Y:S01]  /*0510*/  LOP3.LUT R5, R4, 0xfffffffe, RZ, 0xc0, !PT ;  /* 0xfffffffe04057812 */ /* 0x000fe200078ec0ff */
[----:B------:R-:W-:Y:S01]  /*0520*/  @UP5 UIMAD UR56, UR32, UR51, URZ ;  /* 0x00000033203852a4 */ /* 0x000fe2000f8e023f */
[----:B------:R-:W-:Y:S01]  /*0530*/  LOP3.LUT R4, R2, 0xfffffffc, RZ, 0xc0, !PT ;  /* 0xfffffffc02047812 */ /* 0x000fe200078ec0ff */
[----:B------:R-:W-:Y:S01]  /*0540*/  ULDC.64 UR12, c[0x0][0x118] ;  /* 0x00004600000c7ab9 */ /* 0x000fe20000000a00 */
[----:B------:R-:W-:Y:S01]  /*0550*/  LOP3.LUT R2, R3, 0xc0, RZ, 0xc0, !PT ;  /* 0x000000c003027812 */ /* 0x000fe200078ec0ff */
[----:B------:R-:W-:Y:S01]  /*0560*/  IMAD.IADD R18, R0, 0x1, -R5 ;  /* 0x0000000100127824 */ /* 0x000fe200078e0a05 */
[----:B------:R-:W-:Y:S01]  /*0570*/  LEA.HI R5, R12, R12, RZ, 0x1 ;  /* 0x0000000c0c057211 */ /* 0x000fe200078f08ff */
[C---:B------:R-:W-:Y:S01]  /*0580*/  IMAD.IADD R11, R0.reuse, 0x1, -R4 ;  /* 0x00000001000b7824 */ /* 0x040fe200078e0a04 */
[----:B------:R-:W-:Y:S01]  /*0590*/  SHF.R.U32.HI R3, RZ, 0x3, R2 ;  /* 0x00000003ff037819 */ /* 0x000fe20000011602 */
[----:B------:R-:W-:Y:S01]  /*05a0*/  IMAD R4, R0, 0x8, R9 ;  /* 0x0000000800047824 */ /* 0x000fe200078e0209 */
[----:B------:R-:W-:Y:S01]  /*05b0*/  LOP3.LUT R0, R2, 0x18, R248, 0xf8, !PT ;  /* 0x0000001802007812 */ /* 0x000fe200078ef8f8 */
[----:B------:R-:W-:Y:S01]  /*05c0*/  STL [R1+0x40], R18 ;  /* 0x0000401201007387 */ /* 0x000fe20000100800 */
[----:B------:R-:W-:Y:S01]  /*05d0*/  SHF.R.S32.HI R2, RZ, 0x1f, R10 ;  /* 0x0000001fff027819 */ /* 0x000fe2000001140a */
[----:B------:R-:W-:Y:S01]  /*05e0*/  ULOP3.LUT UR58, UR35, UR58, URZ, 0x3c, !UPT ;  /* 0x0000003a233a7292 */ /* 0x000fe2000f8e3c3f */
[----:B------:R-:W-:Y:S01]  /*05f0*/  LOP3.LUT R0, R0, R3, RZ, 0x3c, !PT ;  /* 0x0000000300007212 */ /* 0x000fe200078e3cff */
[----:B------:R-:W-:Y:S01]  /*0600*/  USHF.R.S32.HI UR59, URZ, 0x1f, UR35 ;  /* 0x0000001f3f3b7899 */ /* 0x000fe20008011423 */
[----:B------:R-:W-:Y:S01]  /*0610*/  LEA.HI R250, R2, R10, RZ, 0x2 ;  /* 0x0000000a02fa7211 */ /* 0x000fe200078f10ff */
[----:B------:R-:W-:Y:S01]  /*0620*/  UISETP.NE.AND UP6, UPT, UR8, URZ, UPT ;  /* 0x0000003f0800728c */ /* 0x000fe2000bfc5270 */
[----:B------:R-:W-:Y:S01]  /*0630*/  SHF.R.S32.HI R2, RZ, 0x1f, R8 ;  /* 0x0000001fff027819 */ /* 0x000fe20000011408 */
[----:B------:R-:W-:Y:S01]  /*0640*/  IMAD.U32 R3, R4, 0x20, R0 ;  /* 0x0000002004037824 */ /* 0x000fe200078e0000 */
[-C--:B------:R-:W-:Y:S01]  /*0650*/  LEA.HI R0, R8, R8.reuse, RZ, 0x1 ;  /* 0x0000000808007211 */ /* 0x080fe200078f08ff */
[----:B------:R-:W-:Y:S01]  /*0660*/  USHF.R.S32.HI UR61, URZ, 0x1f, UR32 ;  /* 0x0000001f3f3d7899 */ /* 0x000fe20008011420 */
[----:B------:R-:W-:Y:S01]  /*0670*/  LEA.HI R9, R2, R8, RZ, 0x3 ;  /* 0x0000000802097211 */ /* 0x000fe200078f18ff */
[----:B------:R-:W-:Y:S01]  /*0680*/  USHF.R.S32.HI UR60, URZ, 0x1f, UR35 ;  /* 0x0000001f3f3c7899 */ /* 0x000fe20008011423 */
[----:B------:R1:W-:Y:S01]  /*0690*/  STL [R1+0x2c], R3 ;  /* 0x00002c0301007387 */ /* 0x0003e20000100800 */
[----:B------:R-:W-:Y:S01]  /*06a0*/  LOP3.LUT R4, R0, 0x7fffffe, RZ, 0xc0, !PT ;  /* 0x07fffffe00047812 */ /* 0x000fe200078ec0ff */
[----:B------:R-:W-:Y:S01]  /*06b0*/  UIMAD.WIDE.U32 UR42, UR36, UR44, URZ ;  /* 0x0000002c242a72a5 */ /* 0x000fe2000f8e003f */
[----:B------:R-:W-:Y:S01]  /*06c0*/  LOP3.LUT R2, R9, 0xfffffff8, RZ, 0xc0, !PT ;  /* 0xfffffff809027812 */ /* 0x000fe200078ec0ff */
[----:B------:R-:W-:Y:S01]  /*06d0*/  STL [R1+0x3c], R19 ;  /* 0x00003c1301007387 */ /* 0x000fe20000100800 */
[C---:B------:R-:W-:Y:S01]  /*06e0*/  LEA.HI R6, R7.reuse, R7, RZ, 0x1 ;  /* 0x0000000707067211 */ /* 0x040fe200078f08ff */
[C---:B------:R-:W-:Y:S01]  /*06f0*/  IMAD.IADD R15, R8.reuse, 0x1, -R4 ;  /* 0x00000001080f7824 */ /* 0x040fe200078e0a04 */
[----:B------:R-:W-:Y:S01]  /*0700*/  LOP3.LUT P2, RZ, R7, 0x2, RZ, 0xc0, !PT ;  /* 0x0000000207ff7812 */ /* 0x000fe2000784c0ff */
[----:B------:R-:W-:Y:S01]  /*0710*/  IMAD.IADD R10, R8, 0x1, -R2 ;  /* 0x00000001080a7824 */ /* 0x000fe200078e0a02 */
[----:B------:R-:W-:Y:S01]  /*0720*/  SHF.R.S32.HI R250, RZ, 0x2, R250 ;  /* 0x00000002fffa7819 */ /* 0x000fe200000114fa */
[----:B------:R-:W-:Y:S01]  /*0730*/  IMAD R2, R19, 0x4, R14 ;  /* 0x0000000413027824 */ /* 0x000fe200078e020e */
[----:B------:R-:W-:-:S02]  /*0740*/  UIMAD UR53, UR37, UR44, URZ ;  /* 0x0000002c253572a4 */ /* 0x000fc4000f8e023f */
[----:B------:R-:W-:Y:S01]  /*0750*/  LOP3.LUT P5, RZ, R10, 0x2, RZ, 0xc0, !PT ;  /* 0x000000020aff7812 */ /* 0x000fe200078ac0ff */
[----:B------:R-:W-:Y:S01]  /*0760*/  IMAD R250, R18, 0x10, R250 ;  /* 0x0000001012fa7824 */ /* 0x000fe200078e02fa */
[----:B------:R-:W-:Y:S01]  /*0770*/  LOP3.LUT P6, RZ, R10, 0x4, RZ, 0xc0, !PT ;  /* 0x000000040aff7812 */ /* 0x000fe200078cc0ff */
[----:B------:R-:W-:Y:S01]  /*0780*/  USHF.R.S32.HI UR55, URZ, 0x1f, UR48 ;  /* 0x0000001f3f377899 */ /* 0x000fe20008011430 */
[----:B------:R-:W-:Y:S01]  /*0790*/  SEL R226, R230, 0xffffffe0, !P5 ;  /* 0xffffffe0e6e27807 */ /* 0x000fe20006800000 */
[----:B------:R-:W-:Y:S01]  /*07a0*/  UIMAD UR52, UR5, UR52, URZ ;  /* 0x00000034053472a4 */ /* 0x000fe2000f8e023f */
[----:B------:R-:W-:Y:S01]  /*07b0*/  SEL R227, R227, 0xffffffc0, !P6 ;  /* 0xffffffc0e3e37807 */ /* 0x000fe20007000000 */
[----:B------:R-:W-:Y:S02]  /*07c0*/  @!UP5 UIMAD UR51, UR6, UR51, URZ ;  /* 0x000000330633d2a4 */ /* 0x000fe4000f8e023f */
[----:B------:R-:W-:Y:S02]  /*07d0*/  USHF.R.S32.HI UR50, URZ, 0x1f, UR46 ;  /* 0x0000001f3f327899 */ /* 0x000fe4000801142e */
[----:B------:R-:W-:Y:S01]  /*07e0*/  USHF.R.S32.HI UR49, URZ, 0x1f, UR41 ;  /* 0x0000001f3f317899 */ /* 0x000fe20008011429 */
[----:B-1----:R-:W-:Y:S01]  /*07f0*/  LOP3.LUT R3, R5, 0x7fffffe, RZ, 0xc0, !PT ;  /* 0x07fffffe05037812 */ /* 0x002fe200078ec0ff */
[----:B------:R-:W-:-:S04]  /*0800*/  UMOV UR40, 0xffffd000 ;  /* 0xffffd00000287882 */ /* 0x000fc80000000000 */
[----:B------:R-:W-:Y:S01]  /*0810*/  IMAD.IADD R4, R12, 0x1, -R3 ;  /* 0x000000010c047824 */ /* 0x000fe200078e0a03 */
[----:B------:R-:W-:-:S03]  /*0820*/  LOP3.LUT R3, R7, 0x1, RZ, 0xc0, !PT ;  /* 0x0000000107037812 */ /* 0x000fc600078ec0ff */
[----:B------:R-:W-:Y:S01]  /*0830*/  IMAD R8, R2, 0x8, R4 ;  /* 0x0000000802087824 */ /* 0x000fe200078e0204 */
[--C-:B------:R-:W-:Y:S02]  /*0840*/  SHF.R.S32.HI R4, RZ, 0x1, R0.reuse ;  /* 0x00000001ff047819 */ /* 0x100fe40000011400 */
[----:B------:R-:W-:Y:S02]  /*0850*/  SHF.R.S32.HI R0, RZ, 0x1f, R0 ;  /* 0x0000001fff007819 */ /* 0x000fe40000011400 */
[----:B------:R-:W-:Y:S01]  /*0860*/  ISETP.NE.U32.AND P3, PT, R3, 0x1, PT ;  /* 0x000000010300780c */ /* 0x000fe20003f65070 */
[----:B------:R-:W-:Y:S01]  /*0870*/  IMAD.SHL.U32 R3, R12, 0x40, RZ ;  /* 0x000000400c037824 */ /* 0x000fe200078e00ff */
[----:B------:R-:W-:Y:S02]  /*0880*/  LEA.HI R2, R0, R4, RZ, 0x2 ;  /* 0x0000000400027211 */ /* 0x000fe400078f10ff */
[----:B------:R-:W-:Y:S02]  /*0890*/  SHF.R.S32.HI R0, RZ, 0x1, R5 ;  /* 0x00000001ff007819 */ /* 0x000fe40000011405 */
[----:B------:R-:W-:-:S02]  /*08a0*/  LOP3.LUT R5, R3, 0x1c0, RZ, 0xc0, !PT ;  /* 0x000001c003057812 */ /* 0x000fc400078ec0ff */
[C---:B------:R-:W-:Y:S01]  /*08b0*/  LOP3.LUT P4, RZ, R0.reuse, 0x2, RZ, 0xc0, !PT ;  /* 0x0000000200ff7812 */ /* 0x040fe2000788c0ff */
[----:B------:R-:W-:Y:S01]  /*08c0*/  IMAD.SHL.U32 R0, R0, 0x40, RZ ;  /* 0x0000004000007824 */ /* 0x000fe200078e00ff */
[----:B------:R-:W-:Y:S01]  /*08d0*/  LOP3.LUT R3, R2, 0xfffffffc, RZ, 0xc0, !PT ;  /* 0xfffffffc02037812 */ /* 0x000fe200078ec0ff */
[----:B------:R-:W-:Y:S01]  /*08e0*/  IMAD.SHL.U32 R2, R11, 0x10, RZ ;  /* 0x000000100b027824 */ /* 0x000fe200078e00ff */
[----:B------:R-:W-:Y:S02]  /*08f0*/  SEL R237, R237, 0x10, !P3 ;  /* 0x00000010eded7807 */ /* 0x000fe40005800000 */
[----:B------:R-:W-:Y:S01]  /*0900*/  LOP3.LUT R0, R0, 0xc0, RZ, 0xc0, !PT ;  /* 0x000000c000007812 */ /* 0x000fe200078ec0ff */
[----:B------:R-:W-:Y:S01]  /*0910*/  IMAD.IADD R12, R4, 0x1, -R3 ;  /* 0x00000001040c7824 */ /* 0x000fe200078e0a03 */
[----:B------:R-:W-:Y:S02]  /*0920*/  LOP3.LUT R2, R5, 0x30, R2, 0xf8, !PT ;  /* 0x0000003005027812 */ /* 0x000fe400078ef802 */
[----:B------:R-:W-:-:S02]  /*0930*/  LOP3.LUT R3, R0, 0x8, R13, 0xf8, !PT ;  /* 0x0000000800037812 */ /* 0x000fc400078ef80d */
[----:B------:R-:W-:Y:S02]  /*0940*/  SHF.R.U32.HI R0, RZ, 0x3, R0 ;  /* 0x00000003ff007819 */ /* 0x000fe40000011600 */
[----:B------:R-:W-:Y:S02]  /*0950*/  LOP3.LUT R4, R2, 0x8, R13, 0xf8, !PT ;  /* 0x0000000802047812 */ /* 0x000fe400078ef80d */
[----:B------:R-:W-:Y:S01]  /*0960*/  LOP3.LUT R221, R3, R0, RZ, 0x3c, !PT ;  /* 0x0000000003dd7212 */ /* 0x000fe200078e3cff */
[----:B------:R-:W-:Y:S01]  /*0970*/  IMAD.SHL.U32 R3, R19, 0x20, RZ ;  /* 0x0000002013037824 */ /* 0x000fe200078e00ff */
[----:B------:R-:W-:Y:S02]  /*0980*/  LOP3.LUT R0, R6, 0x3fffffe, RZ, 0xc0, !PT ;  /* 0x03fffffe06007812 */ /* 0x000fe400078ec0ff */
[----:B------:R-:W-:Y:S01]  /*0990*/  SHF.R.U32.HI R2, RZ, 0x3, R5 ;  /* 0x00000003ff027819 */ /* 0x000fe20000011605 */
[----:B------:R-:W-:Y:S01]  /*09a0*/  IMAD.U32 R221, R8, 0x20, R221 ;  /* 0x0000002008dd7824 */ /* 0x000fe200078e00dd */
[----:B------:R-:W-:Y:S01]  /*09b0*/  SEL R222, R230, 0xffffffe0, !P4 ;  /* 0xffffffe0e6de7807 */ /* 0x000fe20006000000 */
[C---:B------:R-:W-:Y:S01]  /*09c0*/  IMAD.IADD R5, R7.reuse, 0x1, -R0 ;  /* 0x0000000107057824 */ /* 0x040fe200078e0a00 */
[----:B------:R-:W-:Y:S01]  /*09d0*/  LOP3.LUT R13, R4, R2, RZ, 0x3c, !PT ;  /* 0x00000002040d7212 */ /* 0x000fe200078e3cff */
[----:B------:R-:W-:Y:S01]  /*09e0*/  IMAD.SHL.U32 R0, R7, 0x40, RZ ;  /* 0x0000004007007824 */ /* 0x000fe200078e00ff */
[----:B------:R-:W-:Y:S01]  /*09f0*/  SHF.R.S32.HI R2, RZ, 0x3, R9 ;  /* 0x00000003ff027819 */ /* 0x000fe20000011409 */
[----:B------:R-:W-:Y:S01]  /*0a00*/  IMAD.SHL.U32 R4, R16, 0x2, RZ ;  /* 0x0000000210047824 */ /* 0x000fe200078e00ff */
[----:B------:R-:W-:Y:S01]  /*0a10*/  LOP3.LUT P0, RZ, R12, 0x2, RZ, 0xc0, !PT ;  /* 0x000000020cff7812 */ /* 0x000fe2000780c0ff */
[----:B------:R-:W-:Y:S01]  /*0a20*/  IMAD.SHL.U32 R221, R221, 0x2, RZ ;  /* 0x00000002dddd7824 */ /* 0x000fe200078e00ff */
[----:B------:R-:W-:Y:S01]  /*0a30*/  LOP3.LUT R0, R0, 0x1c0, RZ, 0xc0, !PT ;  /* 0x000001c000007812 */ /* 0x000fe200078ec0ff */
[----:B------:R-:W-:Y:S01]  /*0a40*/  IMAD R15, R2, 0x8, R15 ;  /* 0x00000008020f7824 */ /* 0x000fe200078e020f */
[----:B------:R-:W-:Y:S01]  /*0a50*/  SEL R230, R230, 0xffffffe0, !P0 ;  /* 0xffffffe0e6e67807 */ /* 0x000fe20004000000 */
[C---:B------:R-:W-:Y:S01]  /*0a60*/  IMAD R225, R11.reuse, 0x2, R2 ;  /* 0x000000020be17824 */ /* 0x040fe200078e0202 */
[----:B------:R-:W-:Y:S01]  /*0a70*/  LOP3.LUT R3, R0, 0x20, R3, 0xf8, !PT ;  /* 0x0000002000037812 */ /* 0x000fe200078ef803 */
[----:B------:R-:W-:Y:S01]  /*0a80*/  IMAD R2, R11, 0x200, R4 ;  /* 0x000002000b027824 */ /* 0x000fe200078e0204 */
[----:B------:R-:W-:Y:S01]  /*0a90*/  SHF.R.U32.HI R0, RZ, 0x3, R0 ;  /* 0x00000003ff007819 */ /* 0x000fe20000011600 */
[----:B------:R-:W-:-:S02]  /*0aa0*/  IMAD.IADD R222, R221, 0x1, R222 ;  /* 0x00000001ddde7824 */ /* 0x000fc400078e02de */
[----:B------:R-:W-:Y:S01]  /*0ab0*/  IMAD R9, R5, 0x20, R2 ;  /* 0x0000002005097824 */ /* 0x000fe200078e0202 */
[----:B------:R-:W-:Y:S01]  /*0ac0*/  LOP3.LUT R7, R3, R0, RZ, 0x3c, !PT ;  /* 0x0000000003077212 */ /* 0x000fe200078e3cff */
[----:B------:R-:W-:Y:S01]  /*0ad0*/  IMAD.U32 R3, RZ, RZ, UR15 ;  /* 0x0000000fff037e24 */ /* 0x000fe2000f8e00ff */
[----:B------:R-:W-:Y:S02]  /*0ae0*/  SHF.R.S32.HI R0, RZ, 0x1, R6 ;  /* 0x00000001ff007819 */ /* 0x000fe40000011406 */
[----:B------:R-:W-:Y:S02]  /*0af0*/  SHF.R.S32.HI R2, RZ, 0x7, R17 ;  /* 0x00000007ff027819 */ /* 0x000fe40000011411 */
[C---:B------:R-:W-:Y:S01]  /*0b00*/  LOP3.LUT P1, RZ, R0.reuse, 0x2, RZ, 0xc0, !PT ;  /* 0x0000000200ff7812 */ /* 0x040fe2000782c0ff */
[----:B------:R-:W-:Y:S02]  /*0b10*/  IMAD.SHL.U32 R0, R0, 0x40, RZ ;  /* 0x0000004000007824 */ /* 0x000fe400078e00ff */
[----:B------:R-:W-:-:S02]  /*0b20*/  IMAD R3, R2, 0x1000, R4 ;  /* 0x0000100002037824 */ /* 0x000fc400078e0204 */
[----:B------:R-:W-:Y:S01]  /*0b30*/  IMAD.SHL.U32 R2, R2, 0x8, RZ ;  /* 0x0000000802027824 */ /* 0x000fe200078e00ff */
[----:B------:R-:W-:Y:S01]  /*0b40*/  LOP3.LUT R0, R0, 0xc0, RZ, 0xc0, !PT ;  /* 0x000000c000007812 */ /* 0x000fe200078ec0ff */
[----:B------:R-:W-:Y:S02]  /*0b50*/  IMAD R5, R18, 0x400, R3 ;  /* 0x0000040012057824 */ /* 0x000fe400078e0203 */
[----:B------:R-:W-:Y:S01]  /*0b60*/  IMAD.SHL.U32 R4, R14, 0x10, RZ ;  /* 0x000000100e047824 */ /* 0x000fe200078e00ff */
[----:B------:R-:W-:Y:S01]  /*0b70*/  LOP3.LUT R2, R2, 0x8, RZ, 0xc0, !PT ;  /* 0x0000000802027812 */ /* 0x000fe200078ec0ff */
[----:B------:R-:W-:Y:S01]  /*0b80*/  IMAD.IADD R240, R7, 0x1, R5 ;  /* 0x0000000107f07824 */ /* 0x000fe200078e0205 */
[----:B------:R-:W-:Y:S01]  /*0b90*/  SHF.R.U32.HI R3, RZ, 0x3, R0 ;  /* 0x00000003ff037819 */ /* 0x000fe20000011600 */
[----:B------:R-:W-:Y:S01]  /*0ba0*/  IMAD.SHL.U32 R5, R14, 0x8, RZ ;  /* 0x000000080e057824 */ /* 0x000fe200078e00ff */
[----:B------:R-:W-:Y:S01]  /*0bb0*/  LOP3.LUT R7, R2, 0x10, R4, 0xf8, !PT ;  /* 0x0000001002077812 */ /* 0x000fe200078ef804 */
[----:B------:R-:W-:Y:S01]  /*0bc0*/  IMAD.SHL.U32 R240, R240, 0x2, RZ ;  /* 0x00000002f0f07824 */ /* 0x000fe200078e00ff */
[----:B------:R-:W-:Y:S01]  /*0bd0*/  LOP3.LUT R8, R3, R0, R2, 0x1e, !PT ;  /* 0x0000000003087212 */ /* 0x000fe200078e1e02 */
[----:B------:R-:W-:Y:S01]  /*0be0*/  IMAD.SHL.U32 R0, R10, 0x40, RZ ;  /* 0x000000400a007824 */ /* 0x000fe200078e00ff */
[----:B------:R-:W-:Y:S01]  /*0bf0*/  LOP3.LUT R5, R5, 0x8, RZ, 0xc0, !PT ;  /* 0x0000000805057812 */ /* 0x000fe200078ec0ff */
[----:B------:R-:W-:Y:S01]  /*0c00*/  IMAD.SHL.U32 R2, R12, 0x40, RZ ;  /* 0x000000400c027824 */ /* 0x000fe200078e00ff */
[----:B------:R-:W-:Y:S01]  /*0c10*/  IADD3 R238, R240, 0x20, RZ ;  /* 0x00000020f0ee7810 */ /* 0x000fe20007ffe0ff */
[----:B------:R-:W-:Y:S01]  /*0c20*/  IMAD.IADD R8, R8, 0x1, R9 ;  /* 0x0000000108087824 */ /* 0x000fe200078e0209 */
[----:B------:R-:W-:Y:S01]  /*0c30*/  LOP3.LUT R0, R0, 0x1c0, RZ, 0xc0, !PT ;  /* 0x000001c000007812 */ /* 0x000fe200078ec0ff */
[----:B------:R-:W-:Y:S01]  /*0c40*/  IMAD R3, R14, 0x200, R13 ;  /* 0x000002000e037824 */ /* 0x000fe200078e020d */
[----:B------:R-:W-:Y:S01]  /*0c50*/  LOP3.LUT R2, R2, 0xc0, RZ, 0xc0, !PT ;  /* 0x000000c002027812 */ /* 0x000fe200078ec0ff */
[----:B------:R-:W-:Y:S01]  /*0c60*/  IMAD.IADD R239, R240, 0x1, R237 ;  /* 0x00000001f0ef7824 */ /* 0x000fe200078e02ed */
[----:B------:R-:W-:-:S02]  /*0c70*/  SHF.R.U32.HI R6, RZ, 0x3, R0 ;  /* 0x00000003ff067819 */ /* 0x000fc40000011600 */
[--C-:B------:R-:W-:Y:S02]  /*0c80*/  SHF.R.U32.HI R4, RZ, 0x3, R2.reuse ;  /* 0x00000003ff047819 */ /* 0x100fe40000011602 */
[--C-:B------:R-:W-:Y:S01]  /*0c90*/  LOP3.LUT R6, R6, R0, R5.reuse, 0x1e, !PT ;  /* 0x0000000006067212 */ /* 0x100fe200078e1e05 */
[----:B------:R-:W-:Y:S01]  /*0ca0*/  IMAD.SHL.U32 R0, R15, 0x20, RZ ;  /* 0x000000200f007824 */ /* 0x000fe200078e00ff */
[C---:B------:R-:W-:Y:S02]  /*0cb0*/  LOP3.LUT R5, R4.reuse, R2, R5, 0x1e, !PT ;  /* 0x0000000204057212 */ /* 0x040fe400078e1e05 */
[----:B------:R-:W-:Y:S01]  /*0cc0*/  LOP3.LUT R2, R4, R7, R2, 0x1e, !PT ;  /* 0x0000000704027212 */ /* 0x000fe200078e1e02 */
[----:B------:R-:W-:Y:S01]  /*0cd0*/  IMAD R231, R18, 0x200, R0 ;  /* 0x0000020012e77824 */ /* 0x000fe200078e0200 */
[----:B------:R-:W-:Y:S01]  /*0ce0*/  LEA R4, R8, 0x9000, 0x1 ;  /* 0x0000900008047811 */ /* 0x000fe200078e08ff */
[----:B------:R-:W-:Y:S01]  /*0cf0*/  IMAD.U32 R225, R225, 0x200, R6 ;  /* 0x00000200e1e17824 */ /* 0x000fe200078e0006 */
[----:B------:R-:W-:Y:S01]  /*0d00*/  @P2 IADD3 R238, R240, -0x20, RZ ;  /* 0xffffffe0f0ee2810 */ /* 0x000fe20007ffe0ff */
[----:B------:R-:W-:Y:S01]  /*0d10*/  IMAD.IADD R229, R0, 0x1, R2 ;  /* 0x0000000100e57824 */ /* 0x000fe200078e0202 */
[C---:B------:R-:W-:Y:S01]  /*0d20*/  IADD3 R2, R248.reuse, 0x20, RZ ;  /* 0x00000020f8027810 */ /* 0x040fe20007ffe0ff */
[----:B------:R-:W-:Y:S01]  /*0d30*/  IMAD.IADD R231, R231, 0x1, R5 ;  /* 0x00000001e7e77824 */ /* 0x000fe200078e0205 */
[----:B------:R-:W-:Y:S01]  /*0d40*/  IADD3 R0, R248, 0x40, RZ ;  /* 0x00000040f8007810 */ /* 0x000fe20007ffe0ff */
[----:B------:R-:W-:Y:S01]  /*0d50*/  IMAD.IADD R237, R237, 0x1, R238 ;  /* 0x00000001eded7824 */ /* 0x000fe200078e02ee */
[----:B------:R-:W-:Y:S01]  /*0d60*/  LEA R225, R225, 0xf000, 0x1 ;  /* 0x0000f000e1e17811 */ /* 0x000fe200078e08ff */
[----:B------:R1:W-:Y:S04]  /*0d70*/  STL [R1+0x8], R2 ;  /* 0x0000080201007387 */ /* 0x0003e80000100800 */
[----:B------:R2:W-:Y:S01]  /*0d80*/  STL [R1+0xc], R0 ;  /* 0x00000c0001007387 */ /* 0x0005e20000100800 */
[----:B------:R-:W-:-:S02]  /*0d90*/  IMAD.IADD R226, R225, 0x1, R226 ;  /* 0x00000001e1e27824 */ /* 0x000fc400078e02e2 */
[--C-:B------:R-:W-:Y:S01]  /*0da0*/  IMAD.IADD R228, R225, 0x1, R227.reuse ;  /* 0x00000001e1e47824 */ /* 0x100fe200078e02e3 */
[----:B------:R3:W-:Y:S01]  /*0db0*/  STL [R1+0x30], R4 ;  /* 0x0000300401007387 */ /* 0x0007e20000100800 */
[----:B------:R-:W-:Y:S02]  /*0dc0*/  IMAD.IADD R227, R226, 0x1, R227 ;  /* 0x00000001e2e37824 */ /* 0x000fe400078e02e3 */
[----:B-1----:R-:W-:Y:S01]  /*0dd0*/  IMAD.SHL.U32 R2, R3, 0x2, RZ ;  /* 0x0000000203027824 */ /* 0x002fe200078e00ff */
[C---:B--2---:R-:W-:Y:S02]  /*0de0*/  IADD3 R0, R4.reuse, 0x20, RZ ;  /* 0x0000002004007810 */ /* 0x044fe40007ffe0ff */
[----:B------:R-:W-:-:S05]  /*0df0*/  @P1 IADD3 R0, R4, -0x20, RZ ;  /* 0xffffffe004001810 */ /* 0x000fca0007ffe0ff */
[----:B------:R3:W-:Y:S02]  /*0e00*/  STL [R1+0x34], R0 ;  /* 0x0000340001007387 */ /* 0x0007e40000100800 */
.L_x_170:
        /* <DEDUP_REMOVED lines=53> */
.L_x_129:
        /* <DEDUP_REMOVED lines=22> */
[----:B------:R-:W-:Y:S02]  /*12c0*/  UIMAD UR7, UR39, UR8, URZ ;  /* 0x00000008270772a4 */ /* 0x000fe4000f8e023f */
[----:B-1----:R-:W-:Y:S02]  /*12d0*/  UISETP.NE.AND UP0, UPT, UR24, -0x1, UPT ;  /* 0xffffffff1800788c */ /* 0x002fe4000bf05270 */
[----:B------:R-:W-:Y:S02]  /*12e0*/  UIADD3 UR6, UR20, 0x3f, URZ ;  /* 0x0000003f14067890 */ /* 0x000fe4000fffe03f */
[----:B------:R-:W-:Y:S02]  /*12f0*/  UIMAD UR10, UR32, UR9, UR7 ;  /* 0x00000009200a72a4 */ /* 0x000fe4000f8e0207 */
[----:B------:R-:W-:Y:S01]  /*1300*/  USHF.R.S32.HI UR7, URZ, 0x1f, UR6 ;  /* 0x0000001f3f077899 */ /* 0x000fe20008011406 */
[----:B------:R-:W-:Y:S01]  /*1310*/  PLOP3.LUT P1, PT, PT, PT, UP0, 0x80, 0x0 ;  /* 0x000000000000781c */ /* 0x000fe20003f2f008 */
[----:B------:R-:W-:-:S02]  /*1320*/  ULDC.64 UR14, c[0x0][0x190] ;  /* 0x00006400000e7ab9 */ /* 0x000fc40000000a00 */
[----:B------:R-:W-:Y:S02]  /*1330*/  ULEA.HI UR9, UR7, UR6, URZ, 0x6 ;  /* 0x0000000607097291 */ /* 0x000fe4000f8f303f */
[----:B------:R-:W-:Y:S02]  /*1340*/  UIMAD.WIDE.U32 UR4, UR32, UR8, URZ ;  /* 0x00000008200472a5 */ /* 0x000fe4000f8e003f */
[----:B------:R-:W-:Y:S02]  /*1350*/  UISETP.NE.AND UP2, UPT, UR11, -0x1, UPT ;  /* 0xffffffff0b00788c */ /* 0x000fe4000bf45270 */
[----:B------:R-:W-:Y:S02]  /*1360*/  UIMAD.WIDE.U32 UR6, UR11, UR14, URZ ;  /* 0x0000000e0b0672a5 */ /* 0x000fe4000f8e003f */
[----:B------:R-:W-:Y:S02]  /*1370*/  @UP0 UIADD3 UR8, UR21, UR24, URZ ;  /* 0x0000001815080290 */ /* 0x000fe4000fffe03f */
[----:B------:R-:W-:-:S02]  /*1380*/  ULDC.64 UR22, c[0x0][0x198] ;  /* 0x0000660000167ab9 */ /* 0x000fc40000000a00 */
[----:B------:R-:W-:Y:S02]  /*1390*/  UIADD3 UR33, UR5, UR10, URZ ;  /* 0x0000000a05217290 */ /* 0x000fe4000fffe03f */
[----:B------:R-:W-:Y:S02]  /*13a0*/  USEL UR38, UR4, UR6, !UP2 ;  /* 0x0000000604267287 */ /* 0x000fe4000d000000 */
[----:B------:R-:W-:Y:S02]  /*13b0*/  @UP0 UIMAD.WIDE.U32 UR4, UR8, UR22, URZ ;  /* 0x00000016080402a5 */ /* 0x000fe4000f8e003f */
[----:B------:R-:W-:Y:S02]  /*13c0*/  ULOP3.LUT UR6, UR9, 0xffffffc0, URZ, 0xc0, !UPT ;  /* 0xffffffc009067892 */ /* 0x000fe4000f8ec03f */
[----:B------:R-:W-:Y:S02]  /*13d0*/  @UP0 UIMAD UR26, UR8, UR23, UR5 ;  /* 0x00000017081a02a4 */ /* 0x000fe4000f8e0205 */
[----:B------:R-:W-:-:S02]  /*13e0*/  UIMAD UR5, UR11, UR15, URZ ;  /* 0x0000000f0b0572a4 */ /* 0x000fc4000f8e023f */
[----:B------:R-:W-:Y:S02]  /*13f0*/  UIADD3 UR14, UR6, -0x40, URZ ;  /* 0xffffffc0060e7890 */ /* 0x000fe4000fffe03f */
[----:B------:R-:W-:Y:S02]  /*1400*/  USHF.R.S32.HI UR34, URZ, 0x6, UR9 ;  /* 0x000000063f227899 */ /* 0x000fe40008011409 */
        /* <DEDUP_REMOVED lines=8> */
[----:B------:R-:W-:-:S04]  /*1490*/  UIMAD UR7, UR21, UR7, UR8 ;  /* 0x00000007150772a4 */ /* 0x000fc8000f8e0208 */
[----:B------:R-:W-:-:S03]  /*14a0*/  UIADD3 UR5, UR5, UR7, URZ ;  /* 0x0000000705057290 */ /* 0x000fc6000fffe03f */
[----:B------:R-:W-:Y:S02]  /*14b0*/  ULDC.64 UR6, c[0x0][0x180] ;  /* 0x0000600000067ab9 */ /* 0x000fe40000000a00 */
[----:B------:R-:W-:Y:S02]  /*14c0*/  UIMAD UR8, UR39, UR6, URZ ;  /* 0x00000006270872a4 */ /* 0x000fe4000f8e023f */
[----:B------:R-:W-:Y:S02]  /*14d0*/  UIMAD.WIDE.U32 UR4, UR32, UR6, UR4 ;  /* 0x00000006200472a5 */ /* 0x000fe4000f8e0004 */
[----:B------:R-:W-:-:S04]  /*14e0*/  UIMAD UR7, UR32, UR7, UR8 ;  /* 0x00000007200772a4 */ /* 0x000fc8000f8e0208 */
[----:B------:R-:W-:Y:S02]  /*14f0*/  UIADD3 UR26, UR5, UR7, URZ ;  /* 0x00000007051a7290 */ /* 0x000fe4000fffe03f */
[----:B------:R-:W-:Y:S02]  /*1500*/  UMOV UR23, UR4 ;  /* 0x0000000400177c82 */ /* 0x000fe40008000000 */
.L_x_131:
        /* <DEDUP_REMOVED lines=9> */
[----:B------:R-:W-:Y:S02]  /*15a0*/  ULDC.64 UR8, c[0x0][0x188] ;  /* 0x0000620000087ab9 */ /* 0x000fe40000000a00 */
[----:B------:R-:W-:Y:S02]  /*15b0*/  UIMAD UR7, UR21, UR7, UR4 ;  /* 0x00000007150772a4 */ /* 0x000fe4000f8e0204 */
[----:B------:R-:W-:-:S04]  /*15c0*/  UIMAD UR4, UR39, UR8, URZ ;  /* 0x00000008270472a4 */ /* 0x000fc8000f8e023f */
[----:B------:R-:W-:Y:S02]  /*15d0*/  UIMAD UR9, UR32, UR9, UR4 ;  /* 0x00000009200972a4 */ /* 0x000fe4000f8e0204 */
[----:B------:R-:W-:-:S04]  /*15e0*/  UIMAD.WIDE.U32 UR4, UR21, UR6, URZ ;  /* 0x00000006150472a5 */ /* 0x000fc8000f8e003f */
[----:B------:R-:W-:-:S04]  /*15f0*/  UIADD3 UR5, UR5, UR7, URZ ;  /* 0x0000000705057290 */ /* 0x000fc8000fffe03f */
[----:B------:R-:W-:-:S04]  /*1600*/  UIMAD.WIDE.U32 UR4, UR32, UR8, UR4 ;  /* 0x00000008200472a5 */ /* 0x000fc8000f8e0004 */
[----:B------:R-:W-:-:S03]  /*1610*/  UIADD3 UR31, UR5, UR9, URZ ;  /* 0x00000009051f7290 */ /* 0x000fc6000fffe03f */
[----:B------:R-:W-:Y:S02]  /*1620*/  UMOV UR30, UR4 ;  /* 0x00000004001e7c82 */ /* 0x000fe40008000000 */
.L_x_132:
        /* <DEDUP_REMOVED lines=8> */
[----:B------:R-:W-:Y:S02]  /*16b0*/  USHF.R.S32.HI UR22, URZ, 0x1f, UR18 ;  /* 0x0000001f3f167899 */ /* 0x000fe40008011412 */
[----:B------:R-:W-:-:S02]  /*16c0*/  @UP2 UMOV UR27, UR4 ;  /* 0x00000004001b2c82 */ /* 0x000fc40008000000 */
        /* <DEDUP_REMOVED lines=8> */
[----:B------:R-:W-:Y:S01]  /*1750*/  UIMAD UR4, UR39, UR8, UR54 ;  /* 0x00000008270472a4 */ /* 0x000fe2000f8e0236 */
[----:B------:R-:W2:Y:S03]  /*1760*/  S2UR UR8, SR_CTAID.X ;  /* 0x00000000000879c3 */ /* 0x000ea60000002500 */
        /* <DEDUP_REMOVED lines=8> */
[----:B------:R-:W-:Y:S01]  /*17f0*/  ULDC.64 UR6, c[0x0][0x3d8] ;  /* 0x0000f60000067ab9 */ /* 0x000fe20000000a00 */
[----:B-1----:R-:W-:Y:S01]  /*1800*/  IMAD.MOV R0, RZ, RZ, -R5 ;  /* 0x000000ffff007224 */ /* 0x002fe200078e0a05 */
[----:B--2---:R-:W-:Y:S01]  /*1810*/  UIMAD.WIDE.U32 UR4, UR8, UR6, URZ ;  /* 0x00000006080472a5 */ /* 0x004fe2000f8e003f */
[----:B------:R-:W-:Y:S02]  /*1820*/  IMAD.MOV.U32 R4, RZ, RZ, RZ ;  /* 0x000000ffff047224 */ /* 0x000fe400078e00ff */
[----:B------:R-:W-:Y:S01]  /*1830*/  IMAD R0, R0, R6, RZ ;  /* 0x0000000600007224 */ /* 0x000fe200078e02ff */
[----:B------:R-:W-:-:S02]  /*1840*/  USEL UR15, UR4, URZ, UP6 ;  /* 0x0000003f040f7287 */ /* 0x000fc4000b000000 */
[----:B------:R-:W-:Y:S01]  /*1850*/  UIMAD UR7, UR8, UR7, UR5 ;  /* 0x00000007080772a4 */ /* 0x000fe2000f8e0205 */
[----:B------:R-:W-:Y:S01]  /*1860*/  IMAD.HI.U32 R0, R5, R0, R4 ;  /* 0x0000000005007227 */ /* 0x000fe200078e0004 */
[----:B------:R-:W-:Y:S02]  /*1870*/  USHF.L.U64.HI UR4, UR32, 0x7, UR39 ;  /* 0x0000000720047899 */ /* 0x000fe40008010227 */
[----:B------:R-:W-:Y:S02]  /*1880*/  USHF.L.U32 UR8, UR32, 0x7, URZ ;  /* 0x0000000720087899 */ /* 0x000fe4000800063f */
[----:B------:R-:W-:Y:S01]  /*1890*/  USEL UR5, UR4, URZ, UP1 ;  /* 0x0000003f04057287 */ /* 0x000fe20008800000 */
[----:B------:R-:W-:Y:S01]  /*18a0*/  IMAD.HI.U32 R0, R0, R3, RZ ;  /* 0x0000000300007227 */ /* 0x000fe200078e00ff */
[----:B------:R-:W-:-:S03]  /*18b0*/  USEL UR4, UR8, URZ, UP1 ;  /* 0x0000003f08047287 */ /* 0x000fc60008800000 */
[----:B------:R-:W-:Y:S01]  /*18c0*/  IMAD.MOV R4, RZ, RZ, -R0 ;  /* 0x000000ffff047224 */ /* 0x000fe200078e0a00 */
[----:B------:R-:W-:Y:S02]  /*18d0*/  UIADD3 UR4, UP1, UR14, UR4, URZ ;  /* 0x000000040e047290 */ /* 0x000fe4000ff3e03f */
[----:B------:R-:W-:Y:S01]  /*18e0*/  ULDC UR8, c[0x0][0x234] ;  /* 0x00008d0000087ab9 */ /* 0x000fe20000000800 */
[C---:B------:R-:W-:Y:S01]  /*18f0*/  IMAD R3, R6.reuse, R4, R3 ;  /* 0x0000000406037224 */ /* 0x040fe200078e0203 */
[----:B------:R-:W-:Y:S02]  /*1900*/  UIADD3.X UR6, UR29, UR5, URZ, UP1, !UPT ;  /* 0x000000051d067290 */ /* 0x000fe40008ffe43f */
[----:B------:R-:W-:Y:S02]  /*1910*/  UIMAD UR5, UR37, UR4, URZ ;  /* 0x00000004250572a4 */ /* 0x000fe4000f8e023f */
[----:B------:R-:W-:Y:S02]  /*1920*/  ISETP.GT.U32.AND P0, PT, R6, R3, PT ;  /* 0x000000030600720c */ /* 0x000fe40003f04070 */
[----:B------:R-:W-:-:S02]  /*1930*/  UIMAD UR6, UR36, UR6, UR5 ;  /* 0x00000006240672a4 */ /* 0x000fc4000f8e0205 */
        /* <DEDUP_REMOVED lines=22> */
.L_x_133:
[----:B------:R-:W-:Y:S02]  /*1aa0*/  UMOV UR6, UR52 ;  /* 0x0000003400067c82 */ /* 0x000fe40008000000 */
.L_x_134:
[----:B------:R-:W1:Y:S01]  /*1ab0*/  S2R R15, SR_TID.X ;  /* 0x00000000000f7919 */ /* 0x000e620000002100 */
[----:B------:R-:W-:Y:S01]  /*1ac0*/  UIADD3 UR4, UP4, UP3, UR4, UR46, UR48 ;  /* 0x0000002e04047290 */ /* 0x000fe2000fb9e030 */
[----:B------:R-:W-:Y:S01]  /*1ad0*/  SHF.R.S32.HI R249, RZ, 0x1f, R248 ;  /* 0x0000001ffff97819 */ /* 0x000fe200000114f8 */
[----:B------:R-:W-:Y:S01]  /*1ae0*/  UIADD3 UR10, UR14, UR10, URZ ;  /* 0x0000000a0e0a7290 */ /* 0x000fe2000fffe03f */
[----:B------:R-:W-:Y:S01]  /*1af0*/  IMAD.U32 R9, RZ, RZ, UR35 ;  /* 0x00000023ff097e24 */ /* 0x000fe2000f8e00ff */
[----:B------:R-:W-:Y:S01]  /*1b00*/  UIADD3 UR25, UP2, UP1, UR15, UR4, UR17 ;  /* 0x000000040f197290 */ /* 0x000fe2000f95e011 */
[----:B------:R-:W-:Y:S01]  /*1b10*/  BSSY B1, `(.L_x_130) ;  /* 0x000086f000017945 */ /* 0x000fe20003800000 */
        /* <DEDUP_REMOVED lines=17> */
[----:B------:R-:W-:Y:S01]  /*1c30*/  UIADD3 UR4, UR14, UR6, URZ ;  /* 0x000000060e047290 */ /* 0x000fe2000fffe03f */
[----:B------:R-:W-:Y:S01]  /*1c40*/  IADD3.X R7, R17, UR29, RZ, P0, !PT ;  /* 0x0000001d11077c10 */ /* 0x000fe200087fe4ff */
[----:B------:R-:W-:Y:S01]  /*1c50*/  IMAD.WIDE.U32 R4, R0, c[0x0][0x190], R248 ;  /* 0x0000640000047a25 */ /* 0x000fe200078e00f8 */
[----:B------:R-:W-:-:S03]  /*1c60*/  UMOV UR29, 0x4 ;  /* 0x00000004001d7882 */ /* 0x000fc60000000000 */
[----:B------:R-:W-:Y:S01]  /*1c70*/  IMAD R7, R7, c[0x0][0x190], RZ ;  /* 0x0000640007077a24 */ /* 0x000fe200078e02ff */
[----:B------:R-:W-:-:S03]  /*1c80*/  IADD3 R6, P0, R4, UR38, RZ ;  /* 0x0000002604067c10 */ /* 0x000fc6000ff1e0ff */
[----:B------:R-:W-:-:S05]  /*1c90*/  IMAD R0, R0, c[0x0][0x194], R7 ;  /* 0x0000650000007a24 */ /* 0x000fca00078e0207 */
[----:B------:R-:W-:Y:S01]  /*1ca0*/  IADD3.X R7, R5, UR33, R0, P0, !PT ;  /* 0x0000002105077c10 */ /* 0x000fe200087fe400 */
[----:B------:R-:W-:Y:S01]  /*1cb0*/  IMAD.U32 R0, RZ, RZ, UR14 ;  /* 0x0000000eff007e24 */ /* 0x000fe2000f8e00ff */
[----:B------:R-:W-:Y:S01]  /*1cc0*/  ULDC.64 UR14, c[0x0][0x3c8] ;  /* 0x0000f200000e7ab9 */ /* 0x000fe20000000a00 */
[----:B------:R-:W-:Y:S01]  /*1cd0*/  IADD3 R4, P0, R248, UR27, RZ ;  /* 0x0000001bf8047c10 */ /* 0x000fe2000ff1e0ff */
[----:B------:R-:W-:Y:S01]  /*1ce0*/  UIMAD.WIDE UR4, UR4, UR29, UR14 ;  /* 0x0000001d040472a5 */ /* 0x000fe2000f8e020e */
[----:B------:R-:W-:Y:S02]  /*1cf0*/  IMAD.WIDE.U32 R6, R9, c[0x0][0x1a8], R6 ;  /* 0x00006a0009067a25 */ /* 0x000fe400078e0006 */
[----:B------:R-:W-:-:S03]  /*1d00*/  IADD3.X R5, R249, UR28, RZ, P0, !PT ;  /* 0x0000001cf9057c10 */ /* 0x000fc600087fe4ff */
[----:B------:R-:W-:Y:S01]  /*1d10*/  IADD3 R10, R7, UR9, RZ ;  /* 0x00000009070a7c10 */ /* 0x000fe2000fffe0ff */
[----:B------:R-:W-:Y:S01]  /*1d20*/  UMOV UR15, UR4 ;  /* 0x00000004000f7c82 */ /* 0x000fe20008000000 */
[----:B------:R-:W-:Y:S01]  /*1d30*/  IMAD.WIDE.U32 R4, R0, c[0x0][0x370], R4 ;  /* 0x0000dc0000047a25 */ /* 0x000fe200078e0004 */
[----:B------:R-:W-:Y:S01]  /*1d40*/  UIADD3 UR4, -UR16, UR20, UR18 ;  /* 0x0000001410047290 */ /* 0x000fe2000fffe112 */
[----:B------:R-:W-:Y:S01]  /*1d50*/  LEA.HI R0, R8, R15, RZ, 0x5 ;  /* 0x0000000f08007211 */ /* 0x000fe200078f28ff */
[----:B------:R-:W-:Y:S01]  /*1d60*/  UMOV UR14, UR5 ;  /* 0x00000005000e7c82 */ /* 0x000fe20008000000 */
[----:B------:R-:W-:Y:S01]  /*1d70*/  IMAD R7, R17, c[0x0][0x370], RZ ;  /* 0x0000dc0011077a24 */ /* 0x000fe200078e02ff */
[----:B------:R-:W-:Y:S01]  /*1d80*/  UIADD3 UR4, UR4, -UR17, URZ ;  /* 0x8000001104047290 */ /* 0x000fe2000fffe03f */
[----:B------:R-:W-:Y:S02]  /*1d90*/  LOP3.LUT R8, R0, 0xffffffe0, RZ, 0xc0, !PT ;  /* 0xffffffe000087812 */ /* 0x000fe400078ec0ff */
[----:B------:R-:W-:Y:S01]  /*1da0*/  SHF.R.S32.HI R0, RZ, 0x5, R0 ;  /* 0x00000005ff007819 */ /* 0x000fe20000011400 */
[----:B------:R-:W-:Y:S01]  /*1db0*/  USHF.R.S32.HI UR17, URZ, 0x1f, UR4 ;  /* 0x0000001f3f117899 */ /* 0x000fe20008011404 */
[----:B------:R-:W-:Y:S01]  /*1dc0*/  IADD3 R5, R5, UR7, RZ ;  /* 0x0000000705057c10 */ /* 0x000fe2000fffe0ff */
[----:B------:R-:W-:Y:S01]  /*1dd0*/  IMAD.IADD R15, R15, 0x1, -R8 ;  /* 0x000000010f0f7824 */ /* 0x000fe200078e0a08 */
[----:B------:R-:W-:Y:S01]  /*1de0*/  LEA R245, P4, R6, c[0x0][0x160], 0x1 ;  /* 0x0000580006f57a11 */ /* 0x000fe200078808ff */
[----:B------:R-:W-:-:S02]  /*1df0*/  ULEA.HI UR17, UR17, UR4, URZ, 0x6 ;  /* 0x0000000411117291 */ /* 0x000fc4000f8f303f */
[----:B------:R-:W-:Y:S01]  /*1e00*/  IMAD R0, R0, UR47, R15 ;  /* 0x0000002f00007c24 */ /* 0x000fe2000f8e020f */
[----:B------:R-:W-:Y:S01]  /*1e10*/  ULDC.64 UR4, c[0x0][0x200] ;  /* 0x0000800000047ab9 */ /* 0x000fe20000000a00 */
[----:B------:R-:W-:Y:S01]  /*1e20*/  IMAD.WIDE.U32 R4, R9, c[0x0][0x378], R4 ;  /* 0x0000de0009047a25 */ /* 0x000fe200078e0004 */
[----:B------:R-:W-:Y:S01]  /*1e30*/  USHF.R.S32.HI UR17, URZ, 0x6, UR17 ;  /* 0x000000063f117899 */ /* 0x000fe20008011411 */
[----:B------:R-:W-:Y:S01]  /*1e40*/  LEA.HI.X R243, R6, c[0x0][0x164], R10, 0x1, P4 ;  /* 0x0000590006f37a11 */ /* 0x000fe200020f0c0a */
[----:B------:R-:W-:Y:S01]  /*1e50*/  UIADD3 UR7, UR34, -0x1, URZ ;  /* 0xffffffff22077890 */ /* 0x000fe2000fffe03f */
[C---:B------:R-:W-:Y:S01]  /*1e60*/  IADD3 R8, P0, R0.reuse, UR25, RZ ;  /* 0x0000001900087c10 */ /* 0x040fe2000ff1e0ff */
[----:B------:R-:W-:Y:S01]  /*1e70*/  UISETP.LT.AND UP1, UPT, URZ, UR17, UPT ;  /* 0x000000113f00728c */ /* 0x000fe2000bf21270 */
[----:B------:R-:W-:Y:S02]  /*1e80*/  IADD3 R5, R5, UR8, RZ ;  /* 0x0000000805057c10 */ /* 0x000fe4000fffe0ff */
[----:B------:R-:W-:Y:S01]  /*1e90*/  LEA.HI.X.SX32 R9, R0, UR11, 0x1, P0 ;  /* 0x0000000b00097c11 */ /* 0x000fe200080f0eff */
[----:B------:R-:W-:Y:S01]  /*1ea0*/  USEL UR17, URZ, UR17, !UP1 ;  /* 0x000000113f117287 */ /* 0x000fe2000c800000 */
[C---:B------:R-:W-:Y:S01]  /*1eb0*/  IMAD R0, R3.reuse, c[0x0][0x374], R7 ;  /* 0x0000dd0003007a24 */ /* 0x040fe200078e0207 */
[----:B------:R-:W-:Y:S01]  /*1ec0*/  LEA R242, P2, R8, c[0x0][0x350], 0x2 ;  /* 0x0000d40008f27a11 */ /* 0x000fe200078410ff */
[----:B------:R-:W-:Y:S01]  /*1ed0*/  IMAD.WIDE.U32 R4, R3, c[0x0][0x370], R4 ;  /* 0x0000dc0003047a25 */ /* 0x000fe200078e0004 */
[----:B------:R-:W-:-:S02]  /*1ee0*/  UISETP.GT.AND UP1, UPT, UR34, UR17, UPT ;  /* 0x000000112200728c */ /* 0x000fc4000bf24270 */
[----:B------:R-:W-:Y:S01]  /*1ef0*/  UIMAD.WIDE UR10, UR10, UR29, UR4 ;  /* 0x0000001d0a0a72a5 */ /* 0x000fe2000f8e0204 */
[----:B------:R-:W-:Y:S01]  /*1f00*/  IMAD.IADD R0, R5, 0x1, R0 ;  /* 0x0000000105007824 */ /* 0x000fe200078e0200 */
[----:B------:R-:W-:Y:S02]  /*1f10*/  LEA R246, P3, R4, c[0x0][0x330], 0x1 ;  /* 0x0000cc0004f67a11 */ /* 0x000fe400078608ff */
[----:B------:R-:W-:Y:S02]  /*1f20*/  PLOP3.LUT P0, PT, PT, PT, UP1, 0x80, 0x0 ;  /* 0x000000000000781c */ /* 0x000fe40003f0f018 */
[----:B------:R-:W-:Y:S02]  /*1f30*/  LEA.HI.X R241, R8, c[0x0][0x354], R9, 0x2, P2 ;  /* 0x0000d50008f17a11 */ /* 0x000fe400010f1409 */
[----:B------:R-:W-:-:S09]  /*1f40*/  LEA.HI.X R244, R4, c[0x0][0x334], R0, 0x1, P3 ;  /* 0x0000cd0004f47a11 */ /* 0x000fd200018f0c00 */
        /* <DEDUP_REMOVED lines=19> */
.L_x_136:
        /* <DEDUP_REMOVED lines=18> */
.L_x_137:
        /* <DEDUP_REMOVED lines=34> */
.L_x_139:
[----:B-1----:R-:W-:Y:S05]  /*23c0*/  BSYNC B0 ;  /* 0x0000000000007941 */ /* 0x002fea0003800000 */
.L_x_138:
        /* <DEDUP_REMOVED lines=19> */
.L_x_141:
[----:B------:R-:W-:Y:S05]  /*2500*/  BSYNC B0 ;  /* 0x0000000000007941 */ /* 0x000fea0003800000 */
.L_x_140:
        /* <DEDUP_REMOVED lines=30> */
.L_x_143:
[----:B------:R-:W-:Y:S05]  /*26f0*/  BSYNC B0 ;  /* 0x0000000000007941 */ /* 0x000fea0003800000 */
.L_x_142:
        /* <DEDUP_REMOVED lines=18> */
.L_x_135:
[----:B------:R-:W2:Y:S01]  /*2820*/  LDL R18, [R1+0x2c] ;  /* 0x00002c0001127983 */ /* 0x000ea20000100800 */
[----:B------:R-:W-:Y:S01]  /*2830*/  PLOP3.LUT P0, PT, PT, PT, UP6, 0x80, 0x0 ;  /* 0x000000000000781c */ /* 0x000fe20003f0f068 */
[----:B------:R-:W-:Y:S01]  /*2840*/  ULDC.64 UR4, c[0x0][0x1a0] ;  /* 0x0000680000047ab9 */ /* 0x000fe20000000a00 */
[----:B------:R-:W-:Y:S01]  /*2850*/  IMAD.U32 R4, RZ, RZ, UR18 ;  /* 0x00000012ff047e24 */ /* 0x000fe2000f8e00ff */
[----:B------:R-:W-:Y:S01]  /*2860*/  UIMAD UR4, UR22, UR4, URZ ;  /* 0x00000004160472a4 */ /* 0x000fe2000f8e023f */
[----:B------:R-:W-:Y:S02]  /*2870*/  BSSY B0, `(.L_x_145) ;  /* 0x000003b000007945 */ /* 0x000fe40003800000 */
[----:B------:R-:W-:Y:S01]  /*2880*/  IMAD.WIDE.U32 R4, R4, c[0x0][0x1a0], R248 ;  /* 0x0000680004047a25 */ /* 0x000fe200078e00f8 */
[----:B------:R-:W-:Y:S02]  /*2890*/  UIMAD UR4, UR18, UR5, UR4 ;  /* 0x00000005120472a4 */ /* 0x000fe4000f8e0204 */
[----:B------:R-:W-:-:S04]  /*28a0*/  ULEA.HI UR5, UR7, UR7, URZ, 0x1 ;  /* 0x0000000707057291 */ /* 0x000fc8000f8f083f */
[----:B------:R-:W-:Y:S01]  /*28b0*/  @P0 BAR.SYNC.DEFER_BLOCKING 0x0 ;  /* 0x0000000000000b1d */ /* 0x000fe20000010000 */
[----:B------:R-:W-:Y:S01]  /*28c0*/  IMAD.U32 R7, RZ, RZ, UR4 ;  /* 0x00000004ff077e24 */ /* 0x000fe2000f8e00ff */
[----:B------:R-:W-:Y:S01]  /*28d0*/  UIMAD UR4, UR19, -0x80, UR16 ;  /* 0xffffff80130478a4 */ /* 0x000fe2000f8e0210 */
[----:B------:R-:W-:Y:S01]  /*28e0*/  IADD3 R6, P2, R4, UR30, RZ ;  /* 0x0000001e04067c10 */ /* 0x000fe2000ff5e0ff */
[----:B------:R-:W-:Y:S01]  /*28f0*/  ULOP3.LUT UR5, UR5, 0xfffffffe, URZ, 0xc0, !UPT ;  /* 0xfffffffe05057892 */ /* 0x000fe2000f8ec03f */
[----:B------:R-:W-:Y:S02]  /*2900*/  IMAD R4, R16, c[0x0][0x1b8], RZ ;  /* 0x00006e0010047a24 */ /* 0x000fe400078e02ff */
[----:B------:R-:W-:Y:S01]  /*2910*/  IADD3.X R7, R5, UR31, R7, P2, !PT ;  /* 0x0000001f05077c10 */ /* 0x000fe200097fe407 */
[----:B------:R-:W-:Y:S01]  /*2920*/  UIADD3 UR5, UR7, -UR5, URZ ;  /* 0x8000000507057290 */ /* 0x000fe2000fffe03f */
[----:B------:R-:W-:Y:S01]  /*2930*/  ISETP.GE.AND P1, PT, R3, UR4, PT ;  /* 0x0000000403007c0c */ /* 0x000fe2000bf26270 */
[----:B------:R-:W-:-:S02]  /*2940*/  IMAD R4, R14, c[0x0][0x1bc], R4 ;  /* 0x00006f000e047a24 */ /* 0x000fc400078e0204 */
[----:B------:R-:W-:Y:S01]  /*2950*/  IMAD.WIDE.U32 R6, R14, c[0x0][0x1b8], R6 ;  /* 0x00006e000e067a25 */ /* 0x000fe200078e0006 */
[----:B------:R-:W-:-:S04]  /*2960*/  UISETP.NE.AND UP0, UPT, UR5, 0x1, UPT ;  /* 0x000000010500788c */ /* 0x000fc8000bf05270 */
[----:B------:R-:W-:Y:S02]  /*2970*/  IADD3 R13, R7, R4, RZ ;  /* 0x00000004070d7210 */ /* 0x000fe40007ffe0ff */
[----:B--2---:R-:W-:-:S05]  /*2980*/  SHF.L.U32 R0, R18, 0x1, RZ ;  /* 0x0000000112007819 */ /* 0x004fca00000006ff */
        /* <DEDUP_REMOVED lines=41> */
.L_x_146:
[----:B------:R-:W-:Y:S05]  /*2c20*/  BSYNC B0 ;  /* 0x0000000000007941 */ /* 0x000fea0003800000 */
.L_x_145:
        /* <DEDUP_REMOVED lines=41> */
.L_x_148:
[----:B------:R-:W-:Y:S05]  /*2ec0*/  BSYNC B0 ;  /* 0x0000000000007941 */ /* 0x000fea0003800000 */
.L_x_147:
        /* <DEDUP_REMOVED lines=39> */
.L_x_150:
[----:B------:R-:W-:Y:S05]  /*3140*/  BSYNC B0 ;  /* 0x0000000000007941 */ /* 0x000fea0003800000 */
.L_x_149:
        /* <DEDUP_REMOVED lines=19> */
.L_x_152:
        /* <DEDUP_REMOVED lines=36> */
.L_x_153:
[----:B------:R-:W-:Y:S05]  /*34c0*/  BSYNC B0 ;  /* 0x0000000000007941 */ /* 0x000fea0003800000 */
.L_x_151:
[C---:B-1----:R-:W-:Y:S01]  /*34d0*/  IADD3 R5, R250.reuse, 0x8, RZ ;  /* 0x00000008fa057810 */ /* 0x042fe20007ffe0ff */
[----:B--2-4-:R-:W-:Y:S01]  /*34e0*/  IMAD.MOV.U32 R9, RZ, RZ, 0x7f800000 ;  /* 0x7f800000ff097424 */ /* 0x014fe200078e00ff */
[C---:B------:R-:W-:Y:S01]  /*34f0*/  IADD3 R4, R250.reuse, 0x20, RZ ;  /* 0x00000020fa047810 */ /* 0x040fe20007ffe0ff */
[----:B------:R-:W-:Y:S01]  /*3500*/  IMAD.MOV.U32 R251, RZ, RZ, 0x7f800000 ;  /* 0x7f800000fffb7424 */ /* 0x000fe200078e00ff */
[----:B------:R-:W-:Y:S01]  /*3510*/  ISETP.GE.AND P6, PT, R250, UR4, PT ;  /* 0x00000004fa007c0c */ /* 0x000fe2000bfc6270 */
[----:B------:R-:W-:Y:S01]  /*3520*/  IMAD.MOV.U32 R7, RZ, RZ, 0x4 ;  /* 0x00000004ff077424 */ /* 0x000fe200078e00ff */
[----:B------:R-:W-:Y:S02]  /*3530*/  ISETP.GE.AND P4, PT, R5, UR4, PT ;  /* 0x0000000405007c0c */ /* 0x000fe4000bf86270 */
[----:B------:R-:W-:Y:S01]  /*3540*/  ISETP.GE.AND P3, PT, R4, UR4, PT ;  /* 0x0000000404007c0c */ /* 0x000fe2000bf66270 */
[----:B------:R-:W-:Y:S01]  /*3550*/  IMAD.MOV.U32 R4, RZ, RZ, 0x4 ;  /* 0x00000004ff047424 */ /* 0x000fe200078e00ff */
[----:B------:R-:W-:-:S02]  /*3560*/  MOV R8, 0x7f800000 ;  /* 0x7f80000000087802 */ /* 0x000fc40000000f00 */
[C---:B------:R-:W-:Y:S01]  /*3570*/  IADD3 R6, R250.reuse, 0x28, RZ ;  /* 0x00000028fa067810 */ /* 0x040fe20007ffe0ff */
[----:B------:R-:W-:Y:S01]  /*3580*/  IMAD.WIDE R4, R250, R4, UR10 ;  /* 0x0000000afa047e25 */ /* 0x000fe2000f8e0204 */
[----:B------:R-:W-:Y:S02]  /*3590*/  MOV R252, 0x7f800000 ;  /* 0x7f80000000fc7802 */ /* 0x000fe40000000f00 */
[----:B------:R-:W-:Y:S01]  /*35a0*/  ISETP.GE.AND P2, PT, R6, UR4, PT ;  /* 0x0000000406007c0c */ /* 0x000fe2000bf46270 */
[----:B------:R-:W-:Y:S01]  /*35b0*/  ULDC.64 UR4, c[0x0][0x198] ;  /* 0x0000660000047ab9 */ /* 0x000fe20000000a00 */
[----:B------:R1:W2:Y:S04]  /*35c0*/  @!P6 LDG.E R9, [R4.64] ;  /* 0x0000000c0409e981 */ /* 0x0002a8000c1e1900 */
[----:B------:R1:W4:Y:S01]  /*35d0*/  @!P4 LDG.E R8, [R4.64+0x20] ;  /* 0x0000200c0408c981 */ /* 0x000322000c1e1900 */
[----:B------:R-:W-:-:S03]  /*35e0*/  UIMAD UR4, UR22, UR4, URZ ;  /* 0x00000004160472a4 */ /* 0x000fc6000f8e023f */
[----:B------:R1:W5:Y:S01]  /*35f0*/  @!P3 LDG.E R251, [R4.64+0x80] ;  /* 0x0000800c04fbb981 */ /* 0x000362000c1e1900 */
[----:B------:R-:W-:Y:S02]  /*3600*/  UIMAD UR4, UR18, UR5, UR4 ;  /* 0x00000005120472a4 */ /* 0x000fe4000f8e0204 */
[----:B------:R-:W-:Y:S01]  /*3610*/  @!P2 IMAD.WIDE R6, R6, R7, UR10 ;  /* 0x0000000a0606ae25 */ /* 0x000fe2000f8e0207 */
[----:B------:R3:W-:Y:S04]  /*3620*/  @P1 STS [R0+0x9000], RZ ;  /* 0x009000ff00001388 */ /* 0x0007e80000000800 */
[----:B------:R3:W-:Y:S04]  /*3630*/  @P1 STS [R0+0x9004], RZ ;  /* 0x009004ff00001388 */ /* 0x0007e80000000800 */
[----:B------:R3:W-:Y:S04]  /*3640*/  @P1 STS.64 [R0+0x9008], RZ ;  /* 0x009008ff00001388 */ /* 0x0007e80000000a00 */
[----:B------:R3:W-:Y:S04]  /*3650*/  @P1 STS.128 [R0+0xb000], RZ ;  /* 0x00b000ff00001388 */ /* 0x0007e80000000c00 */
[----:B------:R3:W-:Y:S04]  /*3660*/  @P1 STS.128 [R0+0xd000], RZ ;  /* 0x00d000ff00001388 */ /* 0x0007e80000000c00 */
[----:B------:R3:W5:Y:S01]  /*3670*/  @!P2 LDG.E R252, [R6.64] ;  /* 0x0000000c06fca981 */ /* 0x000762000c1e1900 */
[----:B-1----:R-:W-:-:S05]  /*3680*/  MOV R4, UR18 ;  /* 0x0000001200047c02 */ /* 0x002fca0008000f00 */
[----:B------:R-:W-:Y:S01]  /*3690*/  IMAD.WIDE.U32 R4, R4, c[0x0][0x198], R248 ;  /* 0x0000660004047a25 */ /* 0x000fe200078e00f8 */
[----:B------:R-:W-:Y:S04]  /*36a0*/  BSSY B0, `(.L_x_154) ;  /* 0x000002e000007945 */ /* 0x000fe80003800000 */
[----:B---3--:R-:W-:Y:S01]  /*36b0*/  IADD3 R6, P2, R4, UR23, RZ ;  /* 0x0000001704067c10 */ /* 0x008fe2000ff5e0ff */
[----:B------:R-:W-:-:S05]  /*36c0*/  IMAD.U32 R4, RZ, RZ, UR4 ;  /* 0x00000004ff047e24 */ /* 0x000fca000f8e00ff */
[----:B------:R-:W-:Y:S01]  /*36d0*/  IADD3.X R7, R5, UR26, R4, P2, !PT ;  /* 0x0000001a05077c10 */ /* 0x000fe200097fe404 */
[----:B------:R-:W-:-:S04]  /*36e0*/  IMAD R4, R16, c[0x0][0x1b0], RZ ;  /* 0x00006c0010047a24 */ /* 0x000fc800078e02ff */
[C---:B------:R-:W-:Y:S02]  /*36f0*/  IMAD R4, R14.reuse, c[0x0][0x1b4], R4 ;  /* 0x00006d000e047a24 */ /* 0x040fe400078e0204 */
[----:B------:R-:W-:-:S05]  /*3700*/  IMAD.WIDE.U32 R6, R14, c[0x0][0x1b0], R6 ;  /* 0x00006c000e067a25 */ /* 0x000fca00078e0006 */
[----:B------:R-:W-:Y:S01]  /*3710*/  IADD3 R13, R7, R4, RZ ;  /* 0x00000004070d7210 */ /* 0x000fe20007ffe0ff */
[----:B--2---:R1:W-:Y:S04]  /*3720*/  STL [R1], R9 ;  /* 0x0000000901007387 */ /* 0x0043e80000100800 */
[----:B----4-:R1:W-:Y:S01]  /*3730*/  STL [R1+0x4], R8 ;  /* 0x0000040801007387 */ /* 0x0103e20000100800 */
[----:B------:R-:W-:Y:S05]  /*3740*/  @P1 BRA `(.L_x_155) ;  /* 0x0000023000001947 */ /* 0x000fea0003800000 */
[----:B-1----:R-:W2:Y:S04]  /*3750*/  LDL R9, [R1+0x8] ;  /* 0x0000080001097983 */ /* 0x002ea80000100800 */
        /* <DEDUP_REMOVED lines=34> */
.L_x_155:
[----:B------:R-:W-:Y:S05]  /*3980*/  BSYNC B0 ;  /* 0x0000000000007941 */ /* 0x000fea0003800000 */
.L_x_154:
[----:B------:R2:W-:Y:S01]  /*3990*/  @P5 STS.128 [R0+0xa000], RZ ;  /* 0x00a000ff00005388 */ /* 0x0005e20000000c00 */
[----:B------:R-:W-:Y:S03]  /*39a0*/  BSSY B0, `(.L_x_156) ;  /* 0x0000025000007945 */ /* 0x000fe60003800000 */
[----:B------:R2:W-:Y:S04]  /*39b0*/  @P5 STS.128 [R0+0xc000], RZ ;  /* 0x00c000ff00005388 */ /* 0x0005e80000000c00 */
[----:B------:R2:W-:Y:S01]  /*39c0*/  @P5 STS.128 [R0+0xe000], RZ ;  /* 0x00e000ff00005388 */ /* 0x0005e20000000c00 */
[----:B------:R-:W-:Y:S05]  /*39d0*/  @P5 BRA `(.L_x_157) ;  /* 0x0000021000005947 */ /* 0x000fea0003800000 */
[----:B-1----:R-:W3:Y:S04]  /*39e0*/  LDL R8, [R1+0x8] ;  /* 0x0000080001087983 */ /* 0x002ee80000100800 */
        /* <DEDUP_REMOVED lines=10> */
[----:B---3--:R-:W-:Y:S02]  /*3a90*/  ISETP.GE.AND P4, PT, R8, c[0x0][0x220], PT ;  /* 0x0000880008007a0c */ /* 0x008fe40003f86270 */
[C---:B------:R-:W-:Y:S02]  /*3aa0*/  @!P5 LEA R8, P6, R10.reuse, c[0x0][0x168], 0x1 ;  /* 0x00005a000a08da11 */ /* 0x040fe400078c08ff */
[----:B----4-:R-:W-:Y:S02]  /*3ab0*/  ISETP.GE.AND P2, PT, R5, c[0x0][0x220], PT ;  /* 0x0000880005007a0c */ /* 0x010fe40003f46270 */
[----:B------:R-:W-:-:S05]  /*3ac0*/  @!P5 LEA.HI.X R9, R10, c[0x0][0x16c], R3, 0x1, P6 ;  /* 0x00005b000a09da11 */ /* 0x000fca00030f0c03 */
[----:B------:R-:W-:Y:S01]  /*3ad0*/  @!PT LDS RZ, [RZ] ;  /* 0x00000000fffff984 */ /* 0x000fe20000000800 */
[----:B------:R-:W-:Y:S01]  /*3ae0*/  @!PT LDS RZ, [RZ] ;  /* 0x00000000fffff984 */ /* 0x000fe20000000800 */
[----:B------:R-:W-:Y:S01]  /*3af0*/  @!PT LDS RZ, [RZ] ;  /* 0x00000000fffff984 */ /* 0x000fe20000000800 */
[----:B------:R1:W-:Y:S02]  /*3b00*/  @!P5 LDGSTS.E.BYPASS.LTC128B.128 [R0+0xa000], [R8.64] ;  /* 0x0a0000000800dfae */ /* 0x0003e4000b901d4c */
[C---:B------:R-:W-:Y:S02]  /*3b10*/  @!P4 LEA R6, P3, R10.reuse, c[0x0][0x168], 0x1 ;  /* 0x00005a000a06ca11 */ /* 0x040fe400078608ff */
[----:B------:R1:W-:Y:S02]  /*3b20*/  @P4 STS.128 [R0+0xc000], RZ ;  /* 0x00c000ff00004388 */ /* 0x0003e40000000c00 */
[C---:B------:R-:W-:Y:S02]  /*3b30*/  @!P2 LEA R4, P1, R10.reuse, c[0x0][0x168], 0x1 ;  /* 0x00005a000a04aa11 */ /* 0x040fe400078208ff */
[C-C-:B------:R-:W-:Y:S02]  /*3b40*/  @!P4 LEA.HI.X R7, R10.reuse, c[0x0][0x16c], R3.reuse, 0x1, P3 ;  /* 0x00005b000a07ca11 */ /* 0x140fe400018f0c03 */
[----:B------:R-:W-:-:S03]  /*3b50*/  @!P2 LEA.HI.X R5, R10, c[0x0][0x16c], R3, 0x1, P1 ;  /* 0x00005b000a05aa11 */ /* 0x000fc600008f0c03 */
        /* <DEDUP_REMOVED lines=8> */
[----:B------:R1:W-:Y:S02]  /*3be0*/  @!P2 LDGSTS.E.BYPASS.LTC128B.128 [R0+0xe000], [R4.64+0x80] ;  /* 0x0e0000800400afae */ /* 0x0003e4000b901d4c */
.L_x_157:
[----:B------:R-:W-:Y:S05]  /*3bf0*/  BSYNC B0 ;  /* 0x0000000000007941 */ /* 0x000fea0003800000 */
.L_x_156:
[----:B------:R-:W0:Y:S01]  /*3c00*/  LDGDEPBAR ;  /* 0x00000000000079af */ /* 0x000e220000000000 */
[----:B-1----:R-:W-:Y:S02]  /*3c10*/  IMAD.MOV.U32 R6, RZ, RZ, c[0x0][0x308] ;  /* 0x0000c200ff067624 */ /* 0x002fe400078e00ff */
[----:B------:R-:W-:Y:S01]  /*3c20*/  IMAD.MOV.U32 R7, RZ, RZ, c[0x0][0x30c] ;  /* 0x0000c300ff077624 */ /* 0x000fe200078e00ff */
[----:B------:R-:W-:-:S04]  /*3c30*/  DEPBAR.LE SB0, 0x1 ;  /* 0x000080400000791a */ /* 0x000fc80000000000 */
[----:B------:R-:W-:Y:S06]  /*3c40*/  BAR.SYNC.DEFER_BLOCKING 0x0 ;  /* 0x0000000000007b1d */ /* 0x000fec0000010000 */
[----:B------:R1:W3:Y:S04]  /*3c50*/  LDG.E.64 R4, [R6.64+0x8] ;  /* 0x0000080c06047981 */ /* 0x0002e8000c1e1b00 */
[----:B------:R-:W4:Y:S04]  /*3c60*/  S2R R8, SR_TID.X ;  /* 0x0000000000087919 */ /* 0x000f280000002100 */
[----:B------:R-:W2:Y:S02]  /*3c70*/  S2R R9, SR_TID.X ;  /* 0x0000000000097919 */ /* 0x000ea40000002100 */
[----:B--2---:R-:W-:-:S02]  /*3c80*/  SHF.R.S32.HI R0, RZ, 0x1f, R15 ;  /* 0x0000001fff007819 */ /* 0x004fc4000001140f */
[----:B------:R-:W2:Y:S04]  /*3c90*/  LDSM.16.M88.4 R172, [R221+0xf000] ;  /* 0x00f00000ddac783b */ /* 0x000ea80000000200 */
[----:B------:R-:W2:Y:S04]  /*3ca0*/  LDSM.16.M88.4 R176, [R221+0xf400] ;  /* 0x00f40000ddb0783b */ /* 0x000ea80000000200 */
[----:B------:R-:W2:Y:S04]  /*3cb0*/  LDSM.16.M88.4 R180, [R222+0xf000] ;  /* 0x00f00000deb4783b */ /* 0x000ea80000000200 */
[----:B------:R-:W2:Y:S04]  /*3cc0*/  LDSM.16.M88.4 R184, [R222+0xf400] ;  /* 0x00f40000deb8783b */ /* 0x000ea80000000200 */
[----:B-1----:R-:W2:Y:S01]  /*3cd0*/  LDG.E.64 R6, [R6.64] ;  /* 0x0000000c06067981 */ /* 0x002ea2000c1e1b00 */
[----:B----4-:R-:W-:Y:S01]  /*3ce0*/  SHF.R.S32.HI R8, RZ, 0x1f, R8 ;  /* 0x0000001fff087819 */ /* 0x010fe20000011408 */
[----:B------:R-:W-:Y:S01]  /*3cf0*/  IMAD.SHL.U32 R223, R231, 0x2, RZ ;  /* 0x00000002e7df7824 */ /* 0x000fe200078e00ff */
[----:B------:R-:W-:Y:S01]  /*3d00*/  UIADD3 UR18, UR20, 0x80, UR18 ;  /* 0x0000008014127890 */ /* 0x000fe2000fffe012 */
[----:B------:R-:W1:Y:S01]  /*3d10*/  LDSM.16.M88.4 R188, [R221+0x11000] ;  /* 0x01100000ddbc783b */ /* 0x000e620000000200 */
[----:B------:R-:W-:Y:S01]  /*3d20*/  LEA.HI R8, R8, R9, RZ, 0x6 ;  /* 0x0000000908087211 */ /* 0x000fe200078f30ff */
[----:B------:R-:W-:Y:S01]  /*3d30*/  IMAD.MOV.U32 R247, RZ, RZ, R236 ;  /* 0x000000fffff77224 */ /* 0x000fe200078e00ec */
[----:B------:R-:W-:Y:S01]  /*3d40*/  CS2R R126, SRZ ;  /* 0x00000000007e7805 */ /* 0x000fe2000001ff00 */
[----:B------:R-:W4:Y:S01]  /*3d50*/  LDSM.16.M88.4 R192, [R221+0x11400] ;  /* 0x01140000ddc0783b */ /* 0x000f220000000200 */
[----:B------:R-:W-:Y:S01]  /*3d60*/  SHF.R.S32.HI R8, RZ, 0x6, R8 ;  /* 0x00000006ff087819 */ /* 0x000fe20000011408 */
        /* <DEDUP_REMOVED lines=55> */
[----:B---3--:R-:W-:-:S02]  /*40e0*/  IADD3 R15, P2, P1, R4, UR41, R15 ;  /* 0x00000029040f7c10 */ /* 0x008fc4000f95e00f */
[----:B------:R-:W-:Y:S02]  /*40f0*/  SHF.L.U32 R4, R8, 0x5, RZ ;  /* 0x0000000508047819 */ /* 0x000fe400000006ff */
[----:B------:R-:W-:Y:S01]  /*4100*/  IADD3.X R3, R5, UR49, R0, P2, P1 ;  /* 0x0000003105037c10 */ /* 0x000fe200097e2400 */
[----:B------:R-:W-:Y:S01]  /*4110*/  IMAD.WIDE.U32 R8, R15, -0x2daee0ad, RZ ;  /* 0xd2511f530f087825 */ /* 0x000fe200078e00ff */
[----:B------:R-:W-:-:S03]  /*4120*/  IADD3 R0, R231, 0x1800, RZ ;  /* 0x00001800e7007810 */ /* 0x000fc60007ffe0ff */
[----:B------:R3:W-:Y:S01]  /*4130*/  STL [R1+0x38], R3 ;  /* 0x0000380301007387 */ /* 0x0007e20000100800 */
[----:B------:R-:W-:-:S03]  /*4140*/  SEL R0, R0, R231, !P0 ;  /* 0x000000e700007207 */ /* 0x000fc60004000000 */
[----:B------:R1:W-:Y:S01]  /*4150*/  STL [R1+0x44], R4 ;  /* 0x0000440401007387 */ /* 0x0003e20000100800 */
[----:B------:R-:W-:Y:S01]  /*4160*/  SHF.L.U32 R220, R0, 0x1, RZ ;  /* 0x0000000100dc7819 */ /* 0x000fe200000006ff */
[----:B------:R-:W-:Y:S02]  /*4170*/  IMAD.MOV.U32 R0, RZ, RZ, c[0x0][0x22c] ;  /* 0x00008b00ff007624 */ /* 0x000fe400078e00ff */
[----:B------:R-:W-:Y:S02]  /*4180*/  STL.64 [R1+0x18], R8 ;  /* 0x0000180801007387 */ /* 0x000fe40000100a00 */
[----:B------:R-:W-:-:S05]  /*4190*/  IMAD R0, R0, c[0x0][0x1c0], RZ ;  /* 0x0000700000007a24 */ /* 0x000fca00078e02ff */
[----:B------:R-:W-:Y:S01]  /*41a0*/  SHF.L.U32 R10, R0, 0x4, RZ ;  /* 0x00000004000a7819 */ /* 0x000fe200000006ff */
[----:B--2---:R2:W1:Y:S01]  /*41b0*/  R2UR UR8, R7 ;  /* 0x00000000070873c2 */ /* 0x00446200000e0000 */
[----:B---3--:R-:W-:-:S07]  /*41c0*/  IADD3 R3, R229, 0x1800, RZ ;  /* 0x00001800e5037810 */ /* 0x008fce0007ffe0ff */
[----:B------:R3:W1:Y:S01]  /*41d0*/  R2UR UR9, R6 ;  /* 0x00000000060973c2 */ /* 0x00066200000e0000 */
[----:B------:R-:W-:-:S05]  /*41e0*/  SEL R3, R3, R229, !P0 ;  /* 0x000000e503037207 */ /* 0x000fca0004000000 */
[----:B------:R-:W-:Y:S01]  /*41f0*/  IMAD.SHL.U32 R3, R3, 0x2, RZ ;  /* 0x0000000203037824 */ /* 0x000fe200078e00ff */
[----:B--2---:R-:W-:Y:S01]  /*4200*/  IADD3 R7, R10, 0x20, RZ ;  /* 0x000000200a077810 */ /* 0x004fe20007ffe0ff */
[----:B---3--:R-:W-:Y:S01]  /*4210*/  IMAD.SHL.U32 R6, R0, 0x8, RZ ;  /* 0x0000000800067824 */ /* 0x008fe200078e00ff */
[----:B------:R-:W-:-:S03]  /*4220*/  IADD3 R0, R10, 0x40, RZ ;  /* 0x000000400a007810 */ /* 0x000fc60007ffe0ff */
[C---:B-1----:R-:W-:Y:S02]  /*4230*/  IMAD.IADD R4, R6.reuse, 0x1, R7 ;  /* 0x0000000106047824 */ /* 0x042fe400078e0207 */
[C---:B------:R-:W-:Y:S02]  /*4240*/  IMAD.IADD R0, R6.reuse, 0x1, R0 ;  /* 0x0000000106007824 */ /* 0x040fe400078e0200 */
[C---:B------:R-:W-:Y:S02]  /*4250*/  IMAD.IADD R5, R6.reuse, 0x1, R4 ;  /* 0x0000000106057824 */ /* 0x040fe400078e0204 */
[----:B------:R-:W-:-:S03]  /*4260*/  IMAD.IADD R4, R6, 0x1, R0 ;  /* 0x0000000106047824 */ /* 0x000fc600078e0200 */
[C---:B------:R-:W-:Y:S01]  /*4270*/  IADD3 R5, R6.reuse, R5, RZ ;  /* 0x0000000506057210 */ /* 0x040fe20007ffe0ff */
[----:B------:R-:W-:-:S04]  /*4280*/  IMAD.IADD R4, R6, 0x1, R4 ;  /* 0x0000000106047824 */ /* 0x000fc800078e0204 */
[C---:B------:R-:W-:Y:S01]  /*4290*/  IMAD.IADD R5, R6.reuse, 0x1, R5 ;  /* 0x0000000106057824 */ /* 0x040fe200078e0205 */
[----:B------:R-:W-:-:S04]  /*42a0*/  IADD3 R4, R6, R4, RZ ;  /* 0x0000000406047210 */ /* 0x000fc80007ffe0ff */
[----:B------:R1:W-:Y:S01]  /*42b0*/  STL [R1+0x20], R5 ;  /* 0x0000200501007387 */ /* 0x0003e20000100800 */
[----:B------:R-:W-:-:S03]  /*42c0*/  IADD3 R0, R6, R4, RZ ;  /* 0x0000000406007210 */ /* 0x000fc60007ffe0ff */
[----:B------:R2:W-:Y:S01]  /*42d0*/  STL [R1+0x10], R4 ;  /* 0x0000100401007387 */ /* 0x0005e20000100800 */
[----:B-1----:R-:W-:-:S05]  /*42e0*/  IMAD.IADD R5, R6, 0x1, R5 ;  /* 0x0000000106057824 */ /* 0x002fca00078e0205 */
[----:B------:R2:W-:Y:S04]  /*42f0*/  STL [R1+0x28], R5 ;  /* 0x0000280501007387 */ /* 0x0005e80000100800 */
[----:B----4-:R2:W-:Y:S02]  /*4300*/  STL [R1+0x24], R0 ;  /* 0x0000240001007387 */ /* 0x0105e40000100800 */
.L_x_160:
[----:B------:R-:W0:Y:S01]  /*4310*/  LDGDEPBAR ;  /* 0x00000000000079af */ /* 0x000e220000000000 */
[----:B--2---:R-:W-:Y:S01]  /*4320*/  IMAD.IADD R0, R230, 0x1, R220 ;  /* 0x00000001e6007824 */ /* 0x004fe200078e02dc */
[----:B------:R-:W-:Y:S02]  /*4330*/  USHF.L.U32 UR4, UR19, 0x7, URZ ;  /* 0x0000000713047899 */ /* 0x000fe4000800063f */
[----:B------:R-:W-:Y:S02]  /*4340*/  USHF.L.U32 UR5, UR7, 0x6, URZ ;  /* 0x0000000607057899 */ /* 0x000fe4000800063f */
[----:B------:R-:W-:Y:S02]  /*4350*/  UIADD3 UR4, UR4, 0x80, URZ ;  /* 0x0000008004047890 */ /* 0x000fe4000fffe03f */
[----:B------:R-:W2:Y:S01]  /*4360*/  LDL.64 R232, [R1+0x18] ;  /* 0x0000180001e87983 */ /* 0x000ea20000100a00 */
[----:B------:R-:W-:Y:S02]  /*4370*/  UISETP.GE.AND UP0, UPT, UR5, UR18, UPT ;  /* 0x000000120500728c */ /* 0x000fe4000bf06270 */
[----:B------:R-:W-:Y:S02]  /*4380*/  UIADD3 UR6, UR8, -0x4498517b, URZ ;  /* 0xbb67ae8508067890 */ /* 0x000fe4000fffe03f */
[----:B------:R-:W-:Y:S01]  /*4390*/  UISETP.LT.AND UP0, UPT, UR4, UR16, UP0 ;  /* 0x000000100400728c */ /* 0x000fe20008701270 */
[----:B------:R-:W3:Y:S01]  /*43a0*/  LDL R235, [R1+0x38] ;  /* 0x0000380001eb7983 */ /* 0x000ee20000100800 */
[----:B------:R-:W-:Y:S02]  /*43b0*/  UIADD3 UR4, UR9, -0x61c88647, URZ ;  /* 0x9e3779b909047890 */ /* 0x000fe4000fffe03f */
[----:B------:R-:W-:Y:S01]  /*43c0*/  UISETP.GT.AND UP3, UPT, UR7, UR17, UPT ;  /* 0x000000110700728c */ /* 0x000fe2000bf64270 */
[----:B------:R-:W4:Y:S01]  /*43d0*/  LDL R234, [R1+0x44] ;  /* 0x0000440001ea7983 */ /* 0x000f220000100800 */
        /* <DEDUP_REMOVED lines=10> */
[----:B-----5:R-:W1:Y:S02]  /*4480*/  LDSM.16.M88.4 R144, [R0+0x800] ;  /* 0x000800000090783b */ /* 0x020e640000000200 */
        /* <DEDUP_REMOVED lines=9> */
[----:B------:R-:W-:Y:S02]  /*4520*/  LDSM.16.M88.4 R164, [R0+0x1000] ;  /* 0x0010000000a4783b */ /* 0x000fe40000000200 */
[-C--:B------:R-:W-:Y:S06]  /*4530*/  HMMA.16816.F32 R28, R28, R134.reuse, RZ ;  /* 0x000000861c1c723c */ /* 0x080fec00000018ff */
[----:B------:R-:W-:Y:S02]  /*4540*/  LDSM.16.M88.4 R168, [R222+0xb000] ;  /* 0x00b00000dea8783b */ /* 0x000fe40000000200 */
[----:B------:R-:W-:Y:S06]  /*4550*/  HMMA.16816.F32 R32, R32, R134, RZ ;  /* 0x000000862020723c */ /* 0x000fec00000018ff */
[----:B------:R-:W1:Y:S02]  /*4560*/  LDSM.16.M88.4 R132, [R221+0xb400] ;  /* 0x00b40000dd84783b */ /* 0x000e640000000200 */
        /* <DEDUP_REMOVED lines=8> */
[----:B------:R-:W-:Y:S07]  /*45f0*/  LDSM.16.M88.4 R144, [R220+0x2000] ;  /* 0x00200000dc90783b */ /* 0x000fee0000000200 */
[----:B------:R-:W-:Y:S01]  /*4600*/  HMMA.16816.F32 R32, R136, R150, R32 ;  /* 0x000000968820723c */ /* 0x000fe20000001820 */
[----:B------:R-:W1:Y:S07]  /*4610*/  LDSM.16.M88.4 R136, [R222+0xb400] ;  /* 0x00b40000de88783b */ /* 0x000e6e0000000200 */
[-C--:B------:R-:W-:Y:S01]  /*4620*/  HMMA.16816.F32 R4, R152, R156.reuse, R4 ;  /* 0x0000009c9804723c */ /* 0x080fe20000001804 */
[----:B------:R-:W1:Y:S07]  /*4630*/  LDSM.16.M88.4 R148, [R221+0xd000] ;  /* 0x00d00000dd94783b */ /* 0x000e6e0000000200 */
[C---:B------:R-:W-:Y:S08]  /*4640*/  HMMA.16816.F32 R8, R160.reuse, R156, R8 ;  /* 0x0000009ca008723c */ /* 0x040ff00000001808 */
[-C--:B------:R-:W-:Y:S08]  /*4650*/  HMMA.16816.F32 R12, R160, R158.reuse, R12 ;  /* 0x0000009ea00c723c */ /* 0x080ff0000000180c */
[C---:B------:R-:W-:Y:S01]  /*4660*/  HMMA.16816.F32 R16, R152.reuse, R158, R16 ;  /* 0x0000009e9810723c */ /* 0x040fe20000001810 */
[----:B------:R-:W1:Y:S07]  /*4670*/  LDSM.16.M88.4 R156, [R220+0x2800] ;  /* 0x00280000dc9c783b */ /* 0x000e6e0000000200 */
[-C--:B------:R-:W-:Y:S08]  /*4680*/  HMMA.16816.F32 R20, R152, R132.reuse, R20 ;  /* 0x000000849814723c */ /* 0x080ff00000001814 */
[C---:B------:R-:W-:Y:S08]  /*4690*/  HMMA.16816.F32 R24, R160.reuse, R132, R24 ;  /* 0x00000084a018723c */ /* 0x040ff00000001818 */
[-C--:B------:R-:W-:Y:S01]  /*46a0*/  HMMA.16816.F32 R28, R160, R134.reuse, R28 ;  /* 0x00000086a01c723c */ /* 0x080fe2000000181c */
[----:B------:R-:W2:Y:S04]  /*46b0*/  LDL R162, [R1+0x3c] ;  /* 0x00003c0001a27983 */ /* 0x000ea80000100800 */
[----:B------:R-:W4:Y:S03]  /*46c0*/  LDL R163, [R1+0x40] ;  /* 0x0000400001a37983 */ /* 0x000f260000100800 */
[----:B------:R-:W-:Y:S01]  /*46d0*/  HMMA.16816.F32 R32, R152, R134, R32 ;  /* 0x000000869820723c */ /* 0x000fe20000001820 */
[----:B------:R-:W4:Y:S04]  /*46e0*/  LDL R155, [R1] ;  /* 0x00000000019b7983 */ /* 0x000f280000100800 */
[----:B------:R-:W4:Y:S03]  /*46f0*/  LDL R154, [R1+0x4] ;  /* 0x00000400019a7983 */ /* 0x000f260000100800 */
[-C--:B------:R-:W-:Y:S01]  /*4700*/  HMMA.16816.F32 R4, R164, R168.reuse, R4 ;  /* 0x000000a8a404723c */ /* 0x080fe20000001804 */
[----:B------:R-:W3:Y:S07]  /*4710*/  LDSM.16.M88.4 R132, [R221+0xd400] ;  /* 0x00d40000dd84783b */ /* 0x000eee0000000200 */
[C---:B-1----:R-:W-:Y:S08]  /*4720*/  HMMA.16816.F32 R8, R140.reuse, R168, R8 ;  /* 0x000000a88c08723c */ /* 0x042ff00000001808 */
[-C--:B------:R-:W-:Y:S08]  /*4730*/  HMMA.16816.F32 R12, R140, R170.reuse, R12 ;  /* 0x000000aa8c0c723c */ /* 0x080ff0000000180c */
[C---:B------:R-:W-:Y:S08]  /*4740*/  HMMA.16816.F32 R16, R164.reuse, R170, R16 ;  /* 0x000000aaa410723c */ /* 0x040ff00000001810 */
[-C--:B------:R-:W-:Y:S08]  /*4750*/  HMMA.16816.F32 R20, R164, R136.reuse, R20 ;  /* 0x00000088a414723c */ /* 0x080ff00000001814 */
[C---:B------:R-:W-:Y:S08]  /*4760*/  HMMA.16816.F32 R24, R140.reuse, R136, R24 ;  /* 0x000000888c18723c */ /* 0x040ff00000001818 */
[-C--:B------:R-:W-:Y:S01]  /*4770*/  HMMA.16816.F32 R28, R140, R138.reuse, R28 ;  /* 0x0000008a8c1c723c */ /* 0x080fe2000000181c */
[----:B------:R-:W-:Y:S07]  /*4780*/  LDSM.16.M88.4 R140, [R222+0xd000] ;  /* 0x00d00000de8c783b */ /* 0x000fee0000000200 */
[----:B------:R-:W-:Y:S01]  /*4790*/  HMMA.16816.F32 R32, R164, R138, R32 ;  /* 0x0000008aa420723c */ /* 0x000fe20000001820 */
[----:B------:R-:W1:Y:S07]  /*47a0*/  LDSM.16.M88.4 R136, [R0+0x2000] ;  /* 0x002000000088783b */ /* 0x000e6e0000000200 */
[-C--:B------:R-:W-:Y:S08]  /*47b0*/  HMMA.16816.F32 R4, R144, R148.reuse, R4 ;  /* 0x000000949004723c */ /* 0x080ff00000001804 */
[C---:B------:R-:W-:Y:S07]  /*47c0*/  HMMA.16816.F32 R8, R156.reuse, R148, R8 ;  /* 0x000000949c08723c */ /* 0x040fee0000001808 */
[----:B------:R-:W-:Y:S01]  /*47d0*/  IMAD.U32 R148, RZ, RZ, UR7 ;  /* 0x00000007ff947e24 */ /* 0x000fe2000f8e00ff */
[-C--:B------:R-:W-:Y:S08]  /*47e0*/  HMMA.16816.F32 R12, R156, R150.reuse, R12 ;  /* 0x000000969c0c723c */ /* 0x080ff0000000180c */
[C---:B------:R-:W-:Y:S01]  /*47f0*/  HMMA.16816.F32 R16, R144.reuse, R150, R16 ;  /* 0x000000969010723c */ /* 0x040fe20000001810 */
[----:B------:R-:W1:Y:S06]  /*4800*/  @!P0 S2R R151, SR_TID.X ;  /* 0x0000000000978919 */ /* 0x000e6c0000002100 */
[----:B---3--:R-:W-:Y:S01]  /*4810*/  LOP3.LUT R150, R235, UR9, RZ, 0x3c, !PT ;  /* 0x00000009eb967c12 */ /* 0x008fe2000f8e3cff */
[-C--:B------:R-:W-:Y:S08]  /*4820*/  HMMA.16816.F32 R20, R144, R132.reuse, R20 ;  /* 0x000000849014723c */ /* 0x080ff00000001814 */
[C---:B------:R-:W-:Y:S07]  /*4830*/  HMMA.16816.F32 R24, R156.reuse, R132, R24 ;  /* 0x000000849c18723c */ /* 0x040fee0000001818 */
[----:B------:R-:W-:Y:S01]  /*4840*/  IMAD.U32 R132, RZ, RZ, UR19 ;  /* 0x00000013ff847e24 */ /* 0x000fe2000f8e00ff */
[-C--:B------:R-:W-:Y:S08]  /*4850*/  HMMA.16816.F32 R28, R156, R134.reuse, R28 ;  /* 0x000000869c1c723c */ /* 0x080ff0000000181c */
[----:B------:R-:W-:Y:S08]  /*4860*/  HMMA.16816.F32 R32, R144, R134, R32 ;  /* 0x000000869020723c */ /* 0x000ff00000001820 */
[-C--:B-1----:R-:W-:Y:S01]  /*4870*/  HMMA.16816.F32 R4, R136, R140.reuse, R4 ;  /* 0x0000008c8804723c */ /* 0x082fe20000001804 */
[----:B--2---:R-:W-:Y:S02]  /*4880*/  IMAD R149, R132, 0x4, R162 ;  /* 0x0000000484957824 */ /* 0x004fe400078e02a2 */
[----:B------:R1:W2:Y:S03]  /*4890*/  LDSM.16.M88.4 R132, [R0+0x2800] ;  /* 0x002800000084783b */ /* 0x0002a60000000200 */
[----:B------:R-:W-:Y:S02]  /*48a0*/  LOP3.LUT R144, R233, UR8, R149, 0x96, !PT ;  /* 0x00000008e9907c12 */ /* 0x000fe4000f8e9695 */
[----:B----4-:R-:W-:Y:S04]  /*48b0*/  FSETP.NEU.FTZ.AND P2, PT, R155, -INF , PT ;  /* 0xff8000009b00780b */ /* 0x010fe80003f5d000 */
[----:B------:R-:W-:Y:S01]  /*48c0*/  IMAD.WIDE.U32 R144, R144, -0x326172a9, RZ ;  /* 0xcd9e8d5790907825 */ /* 0x000fe200078e00ff */
[----:B------:R-:W-:Y:S03]  /*48d0*/  FSETP.NEU.FTZ.AND P1, PT, R154, -INF , PT ;  /* 0xff8000009a00780b */ /* 0x000fe60003f3d000 */
[----:B-1----:R-:W-:Y:S04]  /*48e0*/  IMAD R0, R148, 0x4, R163 ;  /* 0x0000000494007824 */ /* 0x002fe800078e02a3 */
[C---:B------:R-:W-:Y:S01]  /*48f0*/  IMAD.WIDE.U32 R146, R0.reuse, -0x326172a9, RZ ;  /* 0xcd9e8d5700927825 */ /* 0x040fe200078e00ff */
[----:B------:R-:W-:Y:S03]  /*4900*/  IADD3 R148, R0, 0x2, RZ ;  /* 0x0000000200947810 */ /* 0x000fe60007ffe0ff */
[----:B------:R-:W-:Y:S01]  /*4910*/  IMAD.U32 R0, RZ, RZ, UR20 ;  /* 0x00000014ff007e24 */ /* 0x000fe2000f8e00ff */
[----:B------:R-:W-:Y:S01]  /*4920*/  LOP3.LUT R158, R145, UR4, R146, 0x96, !PT ;  /* 0x00000004919e7c12 */ /* 0x000fe2000f8e9692 */
[----:B------:R-:W-:Y:S01]  /*4930*/  IMAD.WIDE.U32 R148, R148, -0x326172a9, RZ ;  /* 0xcd9e8d5794947825 */ /* 0x000fe200078e00ff */
[-C--:B------:R-:W-:Y:S02]  /*4940*/  LOP3.LUT R147, R147, R150.reuse, RZ, 0x3c, !PT ;  /* 0x0000009693937212 */ /* 0x080fe400078e3cff */
[----:B------:R-:W-:Y:S01]  /*4950*/  @!P0 IADD3 R0, -R0, 0x1, R250 ;  /* 0x0000000100008810 */ /* 0x000fe20007ffe1fa */
[----:B------:R-:W-:Y:S01]  /*4960*/  IMAD.U32 R146, RZ, RZ, UR5 ;  /* 0x00000005ff927e24 */ /* 0x000fe2000f8e00ff */
[----:B------:R-:W-:Y:S01]  /*4970*/  LOP3.LUT R153, R149, R150, RZ, 0x3c, !PT ;  /* 0x0000009695997212 */ /* 0x000fe200078e3cff */
[----:B------:R-:W-:Y:S01]  /*4980*/  IMAD.WIDE.U32 R158, R158, -0x2daee0ad, RZ ;  /* 0xd2511f539e9e7825 */ /* 0x000fe200078e00ff */
[----:B------:R-:W-:Y:S01]  /*4990*/  LOP3.LUT R156, R145, UR4, R148, 0x96, !PT ;  /* 0x00000004919c7c12 */ /* 0x000fe2000f8e9694 */
[C---:B--2---:R-:W-:Y:S01]  /*49a0*/  HMMA.16816.F32 R8, R132.reuse, R140, R8 ;  /* 0x0000008c8408723c */ /* 0x044fe20000001808 */
[----:B------:R-:W-:Y:S01]  /*49b0*/  @!P0 IADD3 R150, R146, UR16, R0 ;  /* 0x0000001092968c10 */ /* 0x000fe2000fffe000 */
[----:B------:R-:W-:Y:S01]  /*49c0*/  @!P0 IMAD.SHL.U32 R0, R151, 0x2, RZ ;  /* 0x0000000297008824 */ /* 0x000fe200078e00ff */
[----:B------:R-:W-:Y:S01]  /*49d0*/  LOP3.LUT R145, R232, UR6, RZ, 0x3c, !PT ;  /* 0x00000006e8917c12 */ /* 0x000fe2000f8e3cff */
[----:B------:R-:W-:Y:S01]  /*49e0*/  IMAD.WIDE.U32 R146, R147, -0x2daee0ad, RZ ;  /* 0xd2511f5393927825 */ /* 0x000fe200078e00ff */
[----:B------:R-:W-:Y:S02]  /*49f0*/  UIADD3 UR4, UR9, 0x3c6ef372, URZ ;  /* 0x3c6ef37209047890 */ /* 0x000fe4000fffe03f */
[----:B------:R-:W-:Y:S01]  /*4a00*/  @!P0 LOP3.LUT R0, R234, 0x6, R0, 0xf8, !PT ;  /* 0x00000006ea008812 */ /* 0x000fe200078ef800 */
[----:B------:R-:W-:Y:S01]  /*4a10*/  IMAD.U32 R148, RZ, RZ, UR19 ;  /* 0x00000013ff947e24 */ /* 0x000fe2000f8e00ff */
[----:B------:R-:W-:Y:S01]  /*4a20*/  LOP3.LUT R152, R145, R147, RZ, 0x3c, !PT ;  /* 0x0000009391987212 */ /* 0x000fe200078e3cff */
[----:B------:R-:W-:Y:S01]  /*4a30*/  UIADD3 UR5, UR8, 0x76cf5d0a, URZ ;  /* 0x76cf5d0a08057890 */ /* 0x000fe2000fffe03f */
[-C--:B------:R-:W-:Y:S01]  /*4a40*/  HMMA.16816.F32 R12, R132, R142.reuse, R12 ;  /* 0x0000008e840c723c */ /* 0x080fe2000000180c */
[----:B------:R-:W-:Y:S01]  /*4a50*/  LOP3.LUT R151, R144, UR4, RZ, 0x3c, !PT ;  /* 0x0000000490977c12 */ /* 0x000fe2000f8e3cff */
[----:B------:R-:W-:Y:S01]  /*4a60*/  @!P0 IMAD R0, R148, 0x80, R0 ;  /* 0x0000008094008824 */ /* 0x000fe200078e0200 */
[----:B------:R-:W-:Y:S01]  /*4a70*/  @!P0 IADD3 R144, R150, 0x8, RZ ;  /* 0x0000000896908810 */ /* 0x000fe20007ffe0ff */
[----:B------:R-:W-:Y:S01]  /*4a80*/  FMUL.FTZ R148, R155, 1.4426950216293334961 ;  /* 0x3fb8aa3b9b947820 */ /* 0x000fe20000410000 */
[----:B------:R-:W-:Y:S01]  /*4a90*/  LOP3.LUT R160, R159, UR5, R146, 0x96, !PT ;  /* 0x000000059fa07c12 */ /* 0x000fe2000f8e9692 */
[----:B------:R-:W-:Y:S01]  /*4aa0*/  FMUL.FTZ R146, R154, 1.4426950216293334961 ;  /* 0x3fb8aa3b9a927820 */ /* 0x000fe20000410000 */
[----:B------:R-:W-:Y:S01]  /*4ab0*/  @!P0 IMNMX R147, R150, UR16, PT ;  /* 0x0000001096938c17 */ /* 0x000fe2000b800200 */
[C---:B------:R-:W-:Y:S01]  /*4ac0*/  HMMA.16816.F32 R16, R136.reuse, R142, R16 ;  /* 0x0000008e8810723c */ /* 0x040fe20000001810 */
[C---:B------:R-:W-:Y:S01]  /*4ad0*/  @!P0 IADD3 R149, R0.reuse, 0x1, RZ ;  /* 0x0000000100958810 */ /* 0x040fe20007ffe0ff */
[----:B------:R-:W-:Y:S01]  /*4ae0*/  UIADD3 UR4, UR9, -0x255992d5, URZ ;  /* 0xdaa66d2b09047890 */ /* 0x000fe2000fffe03f */
[-C--:B------:R-:W-:Y:S01]  /*4af0*/  @!P0 ISETP.GE.AND P3, PT, R0, R147.reuse, PT ;  /* 0x000000930000820c */ /* 0x080fe20003f66270 */
[----:B------:R-:W-:Y:S01]  /*4b00*/  IMAD.WIDE.U32 R156, R156, -0x2daee0ad, RZ ;  /* 0xd2511f539c9c7825 */ /* 0x000fe200078e00ff */
[----:B------:R-:W-:Y:S01]  /*4b10*/  @!P0 IMNMX R144, R144, UR16, PT ;  /* 0x0000001090908c17 */ /* 0x000fe2000b800200 */
[----:B------:R-:W-:Y:S01]  /*4b20*/  UIADD3 UR6, UR9, 0x1715609d, URZ ;  /* 0x1715609d09067890 */ /* 0x000fe2000fffe03f */
[----:B------:R-:W-:Y:S01]  /*4b30*/  @!P0 IADD3 R142, R0, 0x8, RZ ;  /* 0x00000008008e8810 */ /* 0x000fe20007ffe0ff */
[----:B------:R-:W-:Y:S01]  /*4b40*/  IMAD.WIDE.U32 R140, R153, -0x2daee0ad, RZ ;  /* 0xd2511f53998c7825 */ /* 0x000fe200078e00ff */
[----:B------:R-:W-:Y:S02]  /*4b50*/  FSEL R148, R148, RZ, P2 ;  /* 0x000000ff94947208 */ /* 0x000fe40001000000 */
[-C--:B------:R-:W-:Y:S01]  /*4b60*/  @!P0 ISETP.GE.AND P2, PT, R0, R144.reuse, PT ;  /* 0x000000900000820c */ /* 0x080fe20003f46270 */
[----:B------:R-:W-:Y:S01]  /*4b70*/  IMAD.WIDE.U32 R152, R152, -0x326172a9, RZ ;  /* 0xcd9e8d5798987825 */ /* 0x000fe200078e00ff */
[----:B------:R-:W-:Y:S01]  /*4b80*/  LOP3.LUT R154, R157, UR5, R140, 0x96, !PT ;  /* 0x000000059d9a7c12 */ /* 0x000fe2000f8e968c */
[----:B------:R-:W-:Y:S01]  /*4b90*/  UIADD3 UR5, UR8, 0x32370b8f, URZ ;  /* 0x32370b8f08057890 */ /* 0x000fe2000fffe03f */
[----:B------:R-:W-:Y:S01]  /*4ba0*/  FSEL R146, R146, RZ, P1 ;  /* 0x000000ff92927208 */ /* 0x000fe20000800000 */
[----:B------:R-:W-:Y:S01]  /*4bb0*/  IMAD.WIDE.U32 R160, R160, -0x326172a9, RZ ;  /* 0xcd9e8d57a0a07825 */ /* 0x000fe200078e00ff */
[----:B------:R-:W-:Y:S02]  /*4bc0*/  @!P0 IADD3 R143, R0, 0x9, RZ ;  /* 0x00000009008f8810 */ /* 0x000fe40007ffe0ff */
[----:B------:R-:W-:Y:S02]  /*4bd0*/  @!P0 ISETP.GE.AND P1, PT, R149, R147, PT ;  /* 0x000000939500820c */ /* 0x000fe40003f26270 */
[----:B------:R-:W-:Y:S02]  /*4be0*/  LOP3.LUT R157, R151, R153, RZ, 0x3c, !PT ;  /* 0x00000099979d7212 */ /* 0x000fe400078e3cff */
[----:B------:R-:W-:Y:S02]  /*4bf0*/  @!P0 FSEL R4, R4, -INF , !P3 ;  /* 0xff80000004048808 */ /* 0x000fe40005800000 */
[----:B------:R-:W-:Y:S02]  /*4c00*/  @!P0 FSEL R5, R5, -INF , !P1 ;  /* 0xff80000005058808 */ /* 0x000fe40004800000 */
[----:B------:R-:W-:Y:S01]  /*4c10*/  @!P0 FSEL R6, R6, -INF , !P2 ;  /* 0xff80000006068808 */ /* 0x000fe20005000000 */
[--C-:B------:R-:W-:Y:S01]  /*4c20*/  FFMA.FTZ R4, R4, c[0x0][0x23c], -R148.reuse ;  /* 0x00008f0004047a23 */ /* 0x100fe20000010894 */
[----:B------:R-:W-:Y:S01]  /*4c30*/  @!P0 ISETP.GE.AND P1, PT, R149, R144, PT ;  /* 0x000000909500820c */ /* 0x000fe20003f26270 */
[----:B------:R-:W-:Y:S01]  /*4c40*/  FFMA.FTZ R5, R5, c[0x0][0x23c], -R148 ;  /* 0x00008f0005057a23 */ /* 0x000fe20000010894 */
[----:B------:R-:W-:Y:S01]  /*4c50*/  LOP3.LUT R155, R145, R141, RZ, 0x3c, !PT ;  /* 0x0000008d919b7212 */ /* 0x000fe200078e3cff */
[--C-:B------:R-:W-:Y:S01]  /*4c60*/  FFMA.FTZ R6, R6, c[0x0][0x23c], -R146.reuse ;  /* 0x00008f0006067a23 */ /* 0x100fe20000010892 */
[----:B------:R-:W-:Y:S01]  /*4c70*/  @!P0 IADD3 R141, R150, 0x20, RZ ;  /* 0x00000020968d8810 */ /* 0x000fe20007ffe0ff */
[----:B------:R-:W-:Y:S01]  /*4c80*/  MUFU.EX2 R166, R4 ;  /* 0x0000000400a67308 */ /* 0x000fe20000000800 */
[----:B------:R-:W-:Y:S01]  /*4c90*/  @!P0 FSEL R7, R7, -INF , !P1 ;  /* 0xff80000007078808 */ /* 0x000fe20004800000 */
[----:B-----5:R-:W-:Y:S01]  /*4ca0*/  FMUL.FTZ R145, R251, 1.4426950216293334961 ;  /* 0x3fb8aa3bfb917820 */ /* 0x020fe20000410000 */
[----:B------:R-:W-:Y:S02]  /*4cb0*/  @!P0 IMNMX R141, R141, UR16, PT ;  /* 0x000000108d8d8c17 */ /* 0x000fe4000b800200 */
[----:B------:R-:W-:Y:S01]  /*4cc0*/  FSETP.NEU.FTZ.AND P1, PT, R251, -INF , PT ;  /* 0xff800000fb00780b */ /* 0x000fe20003f3d000 */
[----:B------:R-:W-:Y:S01]  /*4cd0*/  FFMA.FTZ R232, R7, c[0x0][0x23c], -R146 ;  /* 0x00008f0007e87a23 */ /* 0x000fe20000010892 */
[-C--:B------:R-:W-:Y:S02]  /*4ce0*/  @!P0 ISETP.GE.AND P2, PT, R149, R141.reuse, PT ;  /* 0x0000008d9500820c */ /* 0x080fe40003f46270 */
[----:B------:R-:W-:Y:S01]  /*4cf0*/  FSEL R145, R145, RZ, P1 ;  /* 0x000000ff91917208 */ /* 0x000fe20000800000 */
[----:B------:R-:W1:Y:S01]  /*4d00*/  MUFU.EX2 R165, R5 ;  /* 0x0000000500a57308 */ /* 0x000e620000000800 */
[-C--:B------:R-:W-:Y:S02]  /*4d10*/  @!P0 ISETP.GE.AND P1, PT, R0, R141.reuse, PT ;  /* 0x0000008d0000820c */ /* 0x080fe40003f26270 */
[----:B------:R-:W-:Y:S02]  /*4d20*/  @!P0 IADD3 R140, R150, 0x28, RZ ;  /* 0x00000028968c8810 */ /* 0x000fe40007ffe0ff */
[-C--:B------:R-:W-:Y:S02]  /*4d30*/  @!P0 ISETP.GE.AND P3, PT, R142, R141.reuse, PT ;  /* 0x0000008d8e00820c */ /* 0x080fe40003f66270 */
[----:B------:R-:W-:Y:S02]  /*4d40*/  @!P0 FSEL R8, R8, -INF , !P1 ;  /* 0xff80000008088808 */ /* 0x000fe40004800000 */
[----:B------:R-:W-:Y:S01]  /*4d50*/  @!P0 ISETP.GE.AND P6, PT, R143, R141, PT ;  /* 0x0000008d8f00820c */ /* 0x000fe20003fc6270 */
[----:B------:R2:W3:Y:S01]  /*4d60*/  MUFU.EX2 R164, R6 ;  /* 0x0000000600a47308 */ /* 0x0004e20000000800 */
[----:B------:R-:W-:Y:S01]  /*4d70*/  @!P0 IMNMX R140, R140, UR16, PT ;  /* 0x000000108c8c8c17 */ /* 0x000fe2000b800200 */
[--C-:B------:R-:W-:Y:S01]  /*4d80*/  FFMA.FTZ R8, R8, c[0x0][0x23c], -R145.reuse ;  /* 0x00008f0008087a23 */ /* 0x100fe20000010891 */
[----:B------:R-:W-:Y:S02]  /*4d90*/  @!P0 FSEL R9, R9, -INF , !P2 ;  /* 0xff80000009098808 */ /* 0x000fe40005000000 */
[-C--:B------:R-:W-:Y:S02]  /*4da0*/  @!P0 ISETP.GE.AND P5, PT, R142, R140.reuse, PT ;  /* 0x0000008c8e00820c */ /* 0x080fe40003fa6270 */
[----:B------:R-:W-:Y:S01]  /*4db0*/  @!P0 ISETP.GE.AND P4, PT, R149, R140, PT ;  /* 0x0000008c9500820c */ /* 0x000fe20003f86270 */
[----:B------:R-:W-:Y:S01]  /*4dc0*/  FMUL.FTZ R149, R252, 1.4426950216293334961 ;  /* 0x3fb8aa3bfc957820 */ /* 0x000fe20000410000 */
[----:B------:R-:W-:Y:S01]  /*4dd0*/  @!P0 ISETP.GE.AND P2, PT, R142, R144, PT ;  /* 0x000000908e00820c */ /* 0x000fe20003f46270 */
[----:B------:R4:W-:Y:S01]  /*4de0*/  MUFU.EX2 R233, R8 ;  /* 0x0000000800e97308 */ /* 0x0009e20000000800 */
[----:B------:R-:W-:Y:S01]  /*4df0*/  FSETP.NEU.FTZ.AND P1, PT, R252, -INF , PT ;  /* 0xff800000fc00780b */ /* 0x000fe20003f3d000 */
[--C-:B------:R-:W-:Y:S01]  /*4e00*/  FFMA.FTZ R9, R9, c[0x0][0x23c], -R145.reuse ;  /* 0x00008f0009097a23 */ /* 0x100fe20000010891 */
[----:B------:R-:W-:Y:S02]  /*4e10*/  @!P0 FSEL R11, R11, -INF , !P4 ;  /* 0xff8000000b0b8808 */ /* 0x000fe40006000000 */
[----:B------:R-:W-:Y:S02]  /*4e20*/  @!P0 ISETP.GE.AND P4, PT, R143, R140, PT ;  /* 0x0000008c8f00820c */ /* 0x000fe40003f86270 */
[----:B------:R-:W-:Y:S02]  /*4e30*/  @!P0 FSEL R12, R12, -INF , !P3 ;  /* 0xff8000000c0c8808 */ /* 0x000fe40005800000 */
[----:B------:R-:W-:Y:S01]  /*4e40*/  @!P0 FSEL R14, R14, -INF , !P5 ;  /* 0xff8000000e0e8808 */ /* 0x000fe20006800000 */
[----:B------:R-:W1:Y:S01]  /*4e50*/  MUFU.EX2 R232, R232 ;  /* 0x000000e800e87308 */ /* 0x000e620000000800 */
[----:B------:R-:W-:Y:S01]  /*4e60*/  @!P0 FSEL R13, R13, -INF , !P6 ;  /* 0xff8000000d0d8808 */ /* 0x000fe20007000000 */
[--C-:B------:R-:W-:Y:S01]  /*4e70*/  FFMA.FTZ R12, R12, c[0x0][0x23c], -R145.reuse ;  /* 0x00008f000c0c7a23 */ /* 0x100fe20000010891 */
[----:B------:R-:W-:Y:S01]  /*4e80*/  @!P0 ISETP.GE.AND P6, PT, R143, R144, PT ;  /* 0x000000908f00820c */ /* 0x000fe20003fc6270 */
[----:B--2---:R-:W2:Y:S01]  /*4e90*/  LDSM.16.M88.4 R4, [R222+0xd400] ;  /* 0x00d40000de04783b */ /* 0x004ea20000000200 */
[----:B------:R-:W-:Y:S01]  /*4ea0*/  LOP3.LUT R159, R161, UR4, R152, 0x96, !PT ;  /* 0x00000004a19f7c12 */ /* 0x000fe2000f8e9698 */
[--C-:B------:R-:W-:Y:S01]  /*4eb0*/  FFMA.FTZ R13, R13, c[0x0][0x23c], -R145.reuse ;  /* 0x00008f000d0d7a23 */ /* 0x100fe20000010891 */
[----:B------:R-:W-:Y:S01]  /*4ec0*/  @!P0 FSEL R15, R15, -INF , !P4 ;  /* 0xff8000000f0f8808 */ /* 0x000fe20006000000 */
[----:B------:R-:W-:Y:S01]  /*4ed0*/  IMAD.WIDE.U32 R152, R155, -0x326172a9, RZ ;  /* 0xcd9e8d579b987825 */ /* 0x000fe200078e00ff */
[----:B------:R-:W-:Y:S01]  /*4ee0*/  @!P0 FSEL R18, R18, -INF , !P2 ;  /* 0xff80000012128808 */ /* 0x000fe20005000000 */
[----:B------:R1:W1:Y:S01]  /*4ef0*/  MUFU.EX2 R171, R9 ;  /* 0x0000000900ab7308 */ /* 0x0002620000000800 */
[----:B------:R-:W-:Y:S01]  /*4f00*/  @!P0 ISETP.GE.AND P3, PT, R143, R147, PT ;  /* 0x000000938f00820c */ /* 0x000fe20003f66270 */
[----:B------:R-:W-:Y:S01]  /*4f10*/  IMAD.WIDE.U32 R154, R154, -0x326172a9, RZ ;  /* 0xcd9e8d579a9a7825 */ /* 0x000fe200078e00ff */
[----:B------:R-:W-:Y:S02]  /*4f20*/  LOP3.LUT R151, R151, R153, RZ, 0x3c, !PT ;  /* 0x0000009997977212 */ /* 0x000fe400078e3cff */
[----:B----4-:R-:W-:Y:S01]  /*4f30*/  FSEL R8, R149, RZ, P1 ;  /* 0x000000ff95087208 */ /* 0x010fe20000800000 */
[----:B------:R-:W-:Y:S01]  /*4f40*/  FFMA.FTZ R18, R18, c[0x0][0x23c], -R146 ;  /* 0x00008f0012127a23 */ /* 0x000fe20000010892 */
[----:B------:R-:W-:Y:S02]  /*4f50*/  @!P0 ISETP.GE.AND P1, PT, R0, R140, PT ;  /* 0x0000008c0000820c */ /* 0x000fe40003f26270 */
[----:B------:R-:W-:Y:S01]  /*4f60*/  LOP3.LUT R152, R155, UR4, R152, 0x96, !PT ;  /* 0x000000049b987c12 */ /* 0x000fe2000f8e9698 */
[--C-:B------:R-:W-:Y:S01]  /*4f70*/  FFMA.FTZ R11, R11, c[0x0][0x23c], -R8.reuse ;  /* 0x00008f000b0b7a23 */ /* 0x100fe20000010808 */
[----:B------:R-:W-:Y:S01]  /*4f80*/  @!P0 FSEL R10, R10, -INF , !P1 ;  /* 0xff8000000a0a8808 */ /* 0x000fe20004800000 */
[--C-:B------:R-:W-:Y:S01]  /*4f90*/  FFMA.FTZ R14, R14, c[0x0][0x23c], -R8.reuse ;  /* 0x00008f000e0e7a23 */ /* 0x100fe20000010808 */
[-C--:B------:R-:W-:Y:S01]  /*4fa0*/  @!P0 ISETP.GE.AND P1, PT, R142, R147.reuse, PT ;  /* 0x000000938e00820c */ /* 0x080fe20003f26270 */
[----:B------:R-:W4:Y:S01]  /*4fb0*/  MUFU.EX2 R234, R11 ;  /* 0x0000000b00ea7308 */ /* 0x000f220000000800 */
[----:B------:R-:W-:Y:S01]  /*4fc0*/  @!P0 FSEL R19, R19, -INF , !P6 ;  /* 0xff80000013138808 */ /* 0x000fe20007000000 */
[----:B------:R-:W-:Y:S01]  /*4fd0*/  FFMA.FTZ R10, R10, c[0x0][0x23c], -R8 ;  /* 0x00008f000a0a7a23 */ /* 0x000fe20000010808 */
[----:B------:R-:W-:Y:S01]  /*4fe0*/  @!P0 FSEL R16, R16, -INF , !P1 ;  /* 0xff80000010108808 */ /* 0x000fe20004800000 */
[----:B------:R-:W-:Y:S01]  /*4ff0*/  IMAD.WIDE.U32 R142, R157, -0x2daee0ad, RZ ;  /* 0xd2511f539d8e7825 */ /* 0x000fe200078e00ff */
[----:B------:R-:W-:Y:S01]  /*5000*/  @!P0 FSEL R17, R17, -INF , !P3 ;  /* 0xff80000011118808 */ /* 0x000fe20005800000 */
[----:B------:R-:W-:Y:S02]  /*5010*/  UIADD3 UR4, UR8, -0x126145ec, URZ ;  /* 0xed9eba1408047890 */ /* 0x000fe4000fffe03f */
[----:B------:R-:W-:Y:S01]  /*5020*/  FFMA.FTZ R16, R16, c[0x0][0x23c], -R148 ;  /* 0x00008f0010107a23 */ /* 0x000fe20000010894 */
[----:B------:R-:W-:Y:S01]  /*5030*/  LOP3.LUT R158, R143, UR5, R158, 0x96, !PT ;  /* 0x000000058f9e7c12 */ /* 0x000fe2000f8e969e */
[----:B------:R3:W-:Y:S01]  /*5040*/  MUFU.EX2 R235, R10 ;  /* 0x0000000a00eb7308 */ /* 0x0007e20000000800 */
[C---:B-1----:R-:W-:Y:S01]  /*5050*/  @!P0 IADD3 R9, R0.reuse, 0x10, RZ ;  /* 0x0000001000098810 */ /* 0x042fe20007ffe0ff */
[----:B------:R-:W-:Y:S02]  /*5060*/  FFMA.FTZ R15, R15, c[0x0][0x23c], -R8 ;  /* 0x00008f000f0f7a23 */ /* 0x000fe40000010808 */
[----:B------:R-:W-:Y:S01]  /*5070*/  FFMA.FTZ R19, R19, c[0x0][0x23c], -R146 ;  /* 0x00008f0013137a23 */ /* 0x000fe20000010892 */
[----:B------:R-:W-:Y:S01]  /*5080*/  @!P0 ISETP.GE.AND P4, PT, R9, R144, PT ;  /* 0x000000900900820c */ /* 0x000fe20003f86270 */
[--C-:B------:R-:W-:Y:S01]  /*5090*/  FFMA.FTZ R162, R17, c[0x0][0x23c], -R148.reuse ;  /* 0x00008f0011a27a23 */ /* 0x100fe20000010894 */
[C---:B------:R-:W-:Y:S02]  /*50a0*/  @!P0 ISETP.GE.AND P5, PT, R9.reuse, R147, PT ;  /* 0x000000930900820c */ /* 0x040fe40003fa6270 */
[C---:B------:R-:W-:Y:S01]  /*50b0*/  @!P0 ISETP.GE.AND P1, PT, R9.reuse, R141, PT ;  /* 0x0000008d0900820c */ /* 0x040fe20003f26270 */
[-C--:B--2---:R-:W-:Y:S01]  /*50c0*/  HMMA.16816.F32 R20, R136, R4.reuse, R20 ;  /* 0x000000048814723c */ /* 0x084fe20000001814 */
[----:B------:R-:W-:Y:S01]  /*50d0*/  @!P0 ISETP.GE.AND P3, PT, R9, R140, PT ;  /* 0x0000008c0900820c */ /* 0x000fe20003f66270 */
[----:B------:R-:W1:Y:S06]  /*50e0*/  MUFU.EX2 R168, R12 ;  /* 0x0000000c00a87308 */ /* 0x000e6c0000000800 */
[C---:B------:R-:W-:Y:S04]  /*50f0*/  HMMA.16816.F32 R24, R132.reuse, R4, R24 ;  /* 0x000000048418723c */ /* 0x040fe80000001818 */
[----:B------:R2:W-:Y:S01]  /*5100*/  MUFU.EX2 R163, R16 ;  /* 0x0000001000a37308 */ /* 0x0005e20000000800 */
[----:B---3--:R-:W-:Y:S02]  /*5110*/  IMAD.WIDE.U32 R10, R151, -0x2daee0ad, RZ ;  /* 0xd2511f53970a7825 */ /* 0x008fe400078e00ff */
[----:B------:R-:W-:Y:S01]  /*5120*/  @!P0 IADD3 R4, R0, 0x11, RZ ;  /* 0x0000001100048810 */ /* 0x000fe20007ffe0ff */
[-C--:B------:R-:W-:Y:S03]  /*5130*/  HMMA.16816.F32 R28, R132, R6.reuse, R28 ;  /* 0x00000006841c723c */ /* 0x080fe6000000181c */
[C---:B------:R-:W-:Y:S02]  /*5140*/  @!P0 ISETP.GE.AND P2, PT, R4.reuse, R147, PT ;  /* 0x000000930400820c */ /* 0x040fe40003f46270 */
[----:B------:R-:W-:Y:S01]  /*5150*/  @!P0 ISETP.GE.AND P6, PT, R4, R144, PT ;  /* 0x000000900400820c */ /* 0x000fe20003fc6270 */
[----:B------:R3:W1:Y:S01]  /*5160*/  MUFU.EX2 R167, R14 ;  /* 0x0000000e00a77308 */ /* 0x0006620000000800 */
[----:B------:R-:W-:Y:S01]  /*5170*/  IMAD.WIDE.U32 R134, R159, -0x2daee0ad, RZ ;  /* 0xd2511f539f867825 */ /* 0x000fe200078e00ff */
[----:B------:R-:W-:Y:S01]  /*5180*/  @!P0 FSEL R20, R20, -INF , !P5 ;  /* 0xff80000014148808 */ /* 0x000fe20006800000 */
[----:B------:R-:W-:Y:S01]  /*5190*/  HMMA.16816.F32 R32, R136, R6, R32 ;  /* 0x000000068820723c */ /* 0x000fe20000001820 */
[-C--:B------:R-:W-:Y:S02]  /*51a0*/  @!P0 ISETP.GE.AND P5, PT, R4, R141.reuse, PT ;  /* 0x0000008d0400820c */ /* 0x080fe40003fa6270 */
[----:B------:R-:W-:Y:S01]  /*51b0*/  @!P0 FSEL R21, R21, -INF , !P2 ;  /* 0xff80000015158808 */ /* 0x000fe20005000000 */
[----:B------:R-:W-:Y:S01]  /*51c0*/  IMAD.WIDE.U32 R132, R152, -0x2daee0ad, RZ ;  /* 0xd2511f5398847825 */ /* 0x000fe200078e00ff */
[-C--:B------:R-:W-:Y:S02]  /*51d0*/  @!P0 ISETP.GE.AND P2, PT, R4, R140.reuse, PT ;  /* 0x0000008c0400820c */ /* 0x080fe40003f46270 */
[C---:B------:R-:W-:Y:S01]  /*51e0*/  @!P0 IADD3 R4, R0.reuse, 0x18, RZ ;  /* 0x0000001800048810 */ /* 0x040fe20007ffe0ff */
[----:B------:R1:W-:Y:S01]  /*51f0*/  MUFU.EX2 R169, R13 ;  /* 0x0000000d00a97308 */ /* 0x0003e20000000800 */
[----:B------:R-:W-:Y:S03]  /*5200*/  @!P0 IADD3 R0, R0, 0x19, RZ ;  /* 0x0000001900008810 */ /* 0x000fe60007ffe0ff */
[----:B------:R-:W-:Y:S01]  /*5210*/  @!P0 FSEL R22, R22, -INF , !P4 ;  /* 0xff80000016168808 */ /* 0x000fe20006000000 */
[--C-:B------:R-:W-:Y:S01]  /*5220*/  FFMA.FTZ R20, R20, c[0x0][0x23c], -R148.reuse ;  /* 0x00008f0014147a23 */ /* 0x100fe20000010894 */
[----:B------:R-:W-:Y:S01]  /*5230*/  @!P0 ISETP.GE.AND P4, PT, R4, R141, PT ;  /* 0x0000008d0400820c */ /* 0x000fe20003f86270 */
[----:B------:R-:W-:Y:S01]  /*5240*/  FFMA.FTZ R21, R21, c[0x0][0x23c], -R148 ;  /* 0x00008f0015157a23 */ /* 0x000fe20000010894 */
[----:B------:R-:W-:Y:S01]  /*5250*/  @!P0 FSEL R24, R24, -INF , !P1 ;  /* 0xff80000018188808 */ /* 0x000fe20004800000 */
[----:B------:R-:W-:Y:S01]  /*5260*/  FFMA.FTZ R22, R22, c[0x0][0x23c], -R146 ;  /* 0x00008f0016167a23 */ /* 0x000fe20000010892 */
[-C--:B------:R-:W-:Y:S01]  /*5270*/  @!P0 ISETP.GE.AND P1, PT, R4, R140.reuse, PT ;  /* 0x0000008c0400820c */ /* 0x080fe20003f26270 */
[----:B------:R1:W1:Y:S01]  /*5280*/  MUFU.EX2 R170, R15 ;  /* 0x0000000f00aa7308 */ /* 0x0002620000000800 */
[----:B------:R-:W-:Y:S01]  /*5290*/  @!P0 FSEL R25, R25, -INF , !P5 ;  /* 0xff80000019198808 */ /* 0x000fe20006800000 */
[--C-:B------:R-:W-:Y:S01]  /*52a0*/  FFMA.FTZ R24, R24, c[0x0][0x23c], -R145.reuse ;  /* 0x00008f0018187a23 */ /* 0x100fe20000010891 */
[----:B------:R-:W-:Y:S02]  /*52b0*/  @!P0 ISETP.GE.AND P5, PT, R0, R140, PT ;  /* 0x0000008c0000820c */ /* 0x000fe40003fa6270 */
[----:B------:R-:W-:Y:S01]  /*52c0*/  LOP3.LUT R142, R135, UR4, R142, 0x96, !PT ;  /* 0x00000004878e7c12 */ /* 0x000fe2000f8e968e */
[--C-:B------:R-:W-:Y:S01]  /*52d0*/  FFMA.FTZ R25, R25, c[0x0][0x23c], -R145.reuse ;  /* 0x00008f0019197a23 */ /* 0x100fe20000010891 */
[----:B------:R-:W-:Y:S01]  /*52e0*/  LOP3.LUT R140, R133, UR4, R10, 0x96, !PT ;  /* 0x00000004858c7c12 */ /* 0x000fe2000f8e960a */
[----:B------:R-:W-:Y:S01]  /*52f0*/  UIADD3 UR4, UR9, 0x78dde6e4, URZ ;  /* 0x78dde6e409047890 */ /* 0x000fe2000fffe03f */
[----:B------:R-:W-:Y:S01]  /*5300*/  @!P0 FSEL R26, R26, -INF , !P3 ;  /* 0xff8000001a1a8808 */ /* 0x000fe20005800000 */
[----:B--2---:R-:W-:Y:S01]  /*5310*/  IMAD.WIDE.U32 R16, R142, -0x326172a9, RZ ;  /* 0xcd9e8d578e107825 */ /* 0x004fe200078e00ff */
[----:B------:R-:W-:Y:S01]  /*5320*/  @!P0 ISETP.GE.AND P3, PT, R4, R147, PT ;  /* 0x000000930400820c */ /* 0x000fe20003f66270 */
[----:B------:R2:W-:Y:S01]  /*5330*/  MUFU.EX2 R161, R18 ;  /* 0x0000001200a17308 */ /* 0x0005e20000000800 */
[----:B------:R-:W-:Y:S01]  /*5340*/  @!P0 FSEL R28, R28, -INF , !P4 ;  /* 0xff8000001c1c8808 */ /* 0x000fe20006000000 */
[----:B------:R-:W-:Y:S01]  /*5350*/  FFMA.FTZ R26, R26, c[0x0][0x23c], -R8 ;  /* 0x00008f001a1a7a23 */ /* 0x000fe20000010808 */
[-C--:B------:R-:W-:Y:S02]  /*5360*/  @!P0 ISETP.GE.AND P4, PT, R4, R144.reuse, PT ;  /* 0x000000900400820c */ /* 0x080fe40003f86270 */
[----:B------:R-:W-:Y:S01]  /*5370*/  LOP3.LUT R4, R11, UR5, R156, 0x96, !PT ;  /* 0x000000050b047c12 */ /* 0x000fe2000f8e969c */
[----:B------:R-:W-:Y:S01]  /*5380*/  IMAD.WIDE.U32 R10, R158, -0x326172a9, RZ ;  /* 0xcd9e8d579e0a7825 */ /* 0x000fe200078e00ff */
[----:B------:R-:W-:Y:S01]  /*5390*/  UIADD3 UR5, UR8, -0x56f99767, URZ ;  /* 0xa906689908057890 */ /* 0x000fe2000fffe03f */
[----:B------:R-:W-:Y:S02]  /*53a0*/  @!P0 FSEL R23, R23, -INF , !P6 ;  /* 0xff80000017178808 */ /* 0x000fe40007000000 */
[----:B------:R-:W-:Y:S01]  /*53b0*/  IMAD.WIDE.U32 R4, R4, -0x326172a9, RZ ;  /* 0xcd9e8d5704047825 */ /* 0x000fe200078e00ff */
[----:B------:R-:W-:Y:S01]  /*53c0*/  LOP3.LUT R12, R11, UR4, R160, 0x96, !PT ;  /* 0x000000040b0c7c12 */ /* 0x000fe2000f8e96a0 */
[----:B------:R-:W-:Y:S01]  /*53d0*/  MUFU.EX2 R159, R20 ;  /* 0x00000014009f7308 */ /* 0x000fe20000000800 */
[----:B------:R-:W-:Y:S01]  /*53e0*/  @!P0 ISETP.GE.AND P6, PT, R0, R141, PT ;  /* 0x0000008d0000820c */ /* 0x000fe20003fc6270 */
[----:B------:R-:W-:Y:S01]  /*53f0*/  IMAD.WIDE.U32 R140, R140, -0x326172a9, RZ ;  /* 0xcd9e8d578c8c7825 */ /* 0x000fe200078e00ff */
[----:B---3--:R-:W-:Y:S01]  /*5400*/  LOP3.LUT R14, R5, UR4, R154, 0x96, !PT ;  /* 0x00000004050e7c12 */ /* 0x008fe2000f8e969a */
[----:B------:R-:W-:Y:S01]  /*5410*/  UIADD3 UR4, UR8, 0x646e171e, URZ ;  /* 0x646e171e08047890 */ /* 0x000fe2000fffe03f */
[----:B------:R-:W-:Y:S01]  /*5420*/  LOP3.LUT R5, R17, UR6, R10, 0x96, !PT ;  /* 0x0000000611057c12 */ /* 0x000fe2000f8e960a */
[----:B-1----:R-:W-:Y:S01]  /*5430*/  IMAD.WIDE.U32 R12, R12, -0x2daee0ad, RZ ;  /* 0xd2511f530c0c7825 */ /* 0x002fe200078e00ff */
[----:B------:R-:W-:Y:S02]  /*5440*/  LOP3.LUT R10, R141, UR6, R4, 0x96, !PT ;  /* 0x000000068d0a7c12 */ /* 0x000fe4000f8e9604 */
[----:B------:R-:W-:Y:S01]  /*5450*/  @!P0 FSEL R29, R29, -INF , !P6 ;  /* 0xff8000001d1d8808 */ /* 0x000fe20007000000 */
[----:B------:R1:W-:Y:S01]  /*5460*/  MUFU.EX2 R160, R19 ;  /* 0x0000001300a07308 */ /* 0x0003e20000000800 */
[----:B------:R-:W-:Y:S01]  /*5470*/  IMAD.WIDE.U32 R14, R14, -0x2daee0ad, RZ ;  /* 0xd2511f530e0e7825 */ /* 0x000fe200078e00ff */
[----:B------:R-:W-:Y:S02]  /*5480*/  LOP3.LUT R134, R13, UR5, R134, 0x96, !PT ;  /* 0x000000050d867c12 */ /* 0x000fe4000f8e9686 */
[----:B------:R-:W-:Y:S01]  /*5490*/  @!P0 ISETP.GE.AND P6, PT, R0, R144, PT ;  /* 0x000000900000820c */ /* 0x000fe20003fc6270 */
[----:B------:R-:W-:Y:S01]  /*54a0*/  IMAD.WIDE.U32 R4, R5, -0x2daee0ad, RZ ;  /* 0xd2511f5305047825 */ /* 0x000fe200078e00ff */
[----:B------:R-:W-:Y:S01]  /*54b0*/  LOP3.LUT R132, R15, UR5, R132, 0x96, !PT ;  /* 0x000000050f847c12 */ /* 0x000fe2000f8e9684 */
[----:B------:R-:W-:Y:S01]  /*54c0*/  UIADD3 UR5, UR9, -0x4ab325aa, URZ ;  /* 0xb54cda5609057890 */ /* 0x000fe2000fffe03f */
[----:B------:R-:W-:Y:S01]  /*54d0*/  @!P0 FSEL R27, R27, -INF , !P2 ;  /* 0xff8000001b1b8808 */ /* 0x000fe20005000000 */
[----:B------:R-:W-:Y:S01]  /*54e0*/  IMAD.WIDE.U32 R10, R10, -0x2daee0ad, RZ ;  /* 0xd2511f530a0a7825 */ /* 0x000fe200078e00ff */
[----:B------:R-:W-:Y:S01]  /*54f0*/  LOP3.LUT R141, R4, 0xffff, RZ, 0xc0, !PT ;  /* 0x0000ffff048d7812 */ /* 0x000fe200078ec0ff */
[----:B------:R-:W-:Y:S01]  /*5500*/  MUFU.EX2 R162, R162 ;  /* 0x000000a200a27308 */ /* 0x000fe20000000800 */
[----:B------:R-:W-:Y:S01]  /*5510*/  @!P0 ISETP.GE.AND P2, PT, R0, R147, PT ;  /* 0x000000930000820c */ /* 0x000fe20003f46270 */
[----:B------:R-:W-:Y:S01]  /*5520*/  FFMA.FTZ R23, R23, c[0x0][0x23c], -R146 ;  /* 0x00008f0017177a23 */ /* 0x000fe20000010892 */
[----:B------:R-:W-:Y:S01]  /*5530*/  SHF.R.U32.HI R142, RZ, 0x10, R4 ;  /* 0x00000010ff8e7819 */ /* 0x000fe20000011604 */
[--C-:B------:R-:W-:Y:S01]  /*5540*/  FFMA.FTZ R28, R28, c[0x0][0x23c], -R145.reuse ;  /* 0x00008f001c1c7a23 */ /* 0x100fe20000010891 */
[----:B------:R-:W-:Y:S01]  /*5550*/  LOP3.LUT R12, R5, UR4, R12, 0x96, !PT ;  /* 0x00000004050c7c12 */ /* 0x000fe2000f8e960c */
[----:B------:R-:W-:Y:S01]  /*5560*/  FFMA.FTZ R145, R29, c[0x0][0x23c], -R145 ;  /* 0x00008f001d917a23 */ /* 0x000fe20000010891 */
[----:B------:R-:W-:Y:S01]  /*5570*/  SHF.R.U32.HI R0, RZ, 0x18, R4 ;  /* 0x00000018ff007819 */ /* 0x000fe20000011604 */
[----:B------:R-:W-:Y:S01]  /*5580*/  FFMA.FTZ R27, R27, c[0x0][0x23c], -R8 ;  /* 0x00008f001b1b7a23 */ /* 0x000fe20000010808 */
[----:B------:R-:W-:Y:S01]  /*5590*/  LOP3.LUT R13, R4, 0xff, RZ, 0xc0, !PT ;  /* 0x000000ff040d7812 */ /* 0x000fe200078ec0ff */
[----:B------:R-:W-:Y:S01]  /*55a0*/  IMAD.WIDE.U32 R4, R134, -0x326172a9, RZ ;  /* 0xcd9e8d5786047825 */ /* 0x000fe200078e00ff */
[----:B------:R-:W-:Y:S01]  /*55b0*/  LOP3.LUT R9, R11, UR4, R14, 0x96, !PT ;  /* 0x000000040b097c12 */ /* 0x000fe2000f8e960e */
[----:B------:R-:W-:Y:S01]  /*55c0*/  ULDC.U8 UR4, c[0x0][0x2d8] ;  /* 0x0000b60000047ab9 */ /* 0x000fe20000000000 */
[----:B------:R-:W-:Y:S01]  /*55d0*/  LOP3.LUT R135, R10, 0xffff, RZ, 0xc0, !PT ;  /* 0x0000ffff0a877812 */ /* 0x000fe200078ec0ff */
[----:B------:R-:W-:Y:S01]  /*55e0*/  MUFU.EX2 R158, R21 ;  /* 0x00000015009e7308 */ /* 0x000fe20000000800 */
[----:B------:R-:W-:Y:S02]  /*55f0*/  LOP3.LUT R6, R5, UR5, R16, 0x96, !PT ;  /* 0x0000000505067c12 */ /* 0x000fe4000f8e9610 */
[C---:B------:R-:W-:Y:S02]  /*5600*/  LOP3.LUT R16, R4.reuse, 0xffff, RZ, 0xc0, !PT ;  /* 0x0000ffff04107812 */ /* 0x040fe400078ec0ff */
[----:B--2---:R-:W-:Y:S02]  /*5610*/  LOP3.LUT R18, R4, 0xff, RZ, 0xc0, !PT ;  /* 0x000000ff04127812 */ /* 0x004fe400078ec0ff */
[--C-:B-1----:R-:W-:Y:S02]  /*5620*/  SHF.R.U32.HI R19, RZ, 0x18, R4.reuse ;  /* 0x00000018ff137819 */ /* 0x102fe40000011604 */
[----:B------:R-:W-:Y:S01]  /*5630*/  SHF.R.U32.HI R17, RZ, 0x10, R4 ;  /* 0x00000010ff117819 */ /* 0x000fe20000011604 */
[----:B------:R-:W-:Y:S01]  /*5640*/  IMAD.WIDE.U32 R4, R132, -0x326172a9, RZ ;  /* 0xcd9e8d5784047825 */ /* 0x000fe200078e00ff */
[----:B------:R-:W-:Y:S01]  /*5650*/  LOP3.LUT R7, R6, 0xffff, RZ, 0xc0, !PT ;  /* 0x0000ffff06077812 */ /* 0x000fe200078ec0ff */
[----:B------:R-:W-:Y:S01]  /*5660*/  MUFU.EX2 R157, R22 ;  /* 0x00000016009d7308 */ /* 0x000fe20000000800 */
[----:B------:R-:W-:Y:S02]  /*5670*/  @!P0 FSEL R30, R30, -INF , !P1 ;  /* 0xff8000001e1e8808 */ /* 0x000fe40004800000 */
[----:B------:R-:W-:Y:S02]  /*5680*/  ISETP.LE.U32.AND P1, PT, R13, UR4, PT ;  /* 0x000000040d007c0c */ /* 0x000fe4000bf23070 */
[----:B------:R-:W-:Y:S01]  /*5690*/  LOP3.LUT R11, R4, 0xffff, RZ, 0xc0, !PT ;  /* 0x0000ffff040b7812 */ /* 0x000fe200078ec0ff */
[----:B------:R-:W-:Y:S01]  /*56a0*/  FFMA.FTZ R30, R30, c[0x0][0x23c], -R8 ;  /* 0x00008f001e1e7a23 */ /* 0x000fe20000010808 */
[----:B------:R-:W-:Y:S02]  /*56b0*/  LOP3.LUT R15, R4, 0xff, RZ, 0xc0, !PT ;  /* 0x000000ff040f7812 */ /* 0x000fe400078ec0ff */
[--C-:B------:R-:W-:Y:S01]  /*56c0*/  SHF.R.U32.HI R13, RZ, 0x10, R4.reuse ;  /* 0x00000010ff0d7819 */ /* 0x100fe20000011604 */
[----:B------:R-:W-:Y:S01]  /*56d0*/  MUFU.EX2 R155, R24 ;  /* 0x00000018009b7308 */ /* 0x000fe20000000800 */
[----:B------:R-:W-:Y:S02]  /*56e0*/  SHF.R.U32.HI R14, RZ, 0x18, R4 ;  /* 0x00000018ff0e7819 */ /* 0x000fe40000011604 */
[----:B------:R-:W-:Y:S02]  /*56f0*/  SHF.R.U32.HI R4, RZ, 0x8, R7 ;  /* 0x00000008ff047819 */ /* 0x000fe40000011607 */
[----:B------:R-:W-:Y:S02]  /*5700*/  LOP3.LUT R133, R10, 0xff, RZ, 0xc0, !PT ;  /* 0x000000ff0a857812 */ /* 0x000fe400078ec0ff */
[----:B------:R-:W-:Y:S02]  /*5710*/  SHF.R.U32.HI R134, RZ, 0x18, R10 ;  /* 0x00000018ff867819 */ /* 0x000fe4000001160a */
[----:B------:R-:W-:Y:S01]  /*5720*/  @!P0 FSEL R31, R31, -INF , !P5 ;  /* 0xff8000001f1f8808 */ /* 0x000fe20006800000 */
[----:B------:R-:W-:Y:S01]  /*5730*/  MUFU.EX2 R153, R26 ;  /* 0x0000001a00997308 */ /* 0x000fe20000000800 */
[----:B------:R-:W-:Y:S02]  /*5740*/  ISETP.LE.U32.AND P5, PT, R0, UR4, PT ;  /* 0x0000000400007c0c */ /* 0x000fe4000bfa3070 */
[----:B------:R-:W-:Y:S01]  /*5750*/  LOP3.LUT R0, R5, UR5, R140, 0x96, !PT ;  /* 0x0000000505007c12 */ /* 0x000fe2000f8e968c */
[----:B------:R-:W-:Y:S01]  /*5760*/  FFMA.FTZ R8, R31, c[0x0][0x23c], -R8 ;  /* 0x00008f001f087a23 */ /* 0x000fe20000010808 */
[----:B------:R-:W-:Y:S01]  /*5770*/  SHF.R.U32.HI R20, RZ, 0x10, R10 ;  /* 0x00000010ff147819 */ /* 0x000fe2000001160a */
[----:B------:R-:W-:Y:S01]  /*5780*/  IMAD.U32 R140, RZ, RZ, UR15 ;  /* 0x0000000fff8c7e24 */ /* 0x000fe2000f8e00ff */
[----:B------:R-:W-:Y:S02]  /*5790*/  LOP3.LUT R10, R6, 0xff, RZ, 0xc0, !PT ;  /* 0x000000ff060a7812 */ /* 0x000fe400078ec0ff */
[--C-:B------:R-:W-:Y:S01]  /*57a0*/  SHF.R.U32.HI R5, RZ, 0x18, R6.reuse ;  /* 0x00000018ff057819 */ /* 0x100fe20000011606 */
[----:B------:R-:W-:Y:S01]  /*57b0*/  MUFU.EX2 R156, R23 ;  /* 0x00000017009c7308 */ /* 0x000fe20000000800 */
[----:B------:R-:W-:Y:S02]  /*57c0*/  SHF.R.U32.HI R6, RZ, 0x10, R6 ;  /* 0x00000010ff067819 */ /* 0x000fe40000011606 */
[----:B------:R-:W-:Y:S02]  /*57d0*/  LOP3.LUT R4, R4, 0xffff, RZ, 0xc0, !PT ;  /* 0x0000ffff04047812 */ /* 0x000fe400078ec0ff */
[----:B------:R-:W-:Y:S02]  /*57e0*/  @!P0 FSEL R34, R34, -INF , !P4 ;  /* 0xff80000022228808 */ /* 0x000fe40006000000 */
[----:B------:R-:W-:Y:S02]  /*57f0*/  LOP3.LUT R7, R6, 0xff, RZ, 0xc0, !PT ;  /* 0x000000ff06077812 */ /* 0x000fe400078ec0ff */
[----:B------:R-:W-:Y:S01]  /*5800*/  ISETP.LE.U32.AND P4, PT, R4, UR4, PT ;  /* 0x0000000404007c0c */ /* 0x000fe2000bf83070 */
[----:B------:R-:W-:Y:S01]  /*5810*/  MUFU.EX2 R154, R25 ;  /* 0x00000019009a7308 */ /* 0x000fe20000000800 */
[----:B------:R-:W-:Y:S01]  /*5820*/  LOP3.LUT R4, R0, 0xffff, RZ, 0xc0, !PT ;  /* 0x0000ffff00047812 */ /* 0x000fe200078ec0ff */
[----:B------:R-:W-:Y:S01]  /*5830*/  FFMA.FTZ R34, R34, c[0x0][0x23c], -R146 ;  /* 0x00008f0022227a23 */ /* 0x000fe20000010892 */
[----:B------:R-:W-:Y:S02]  /*5840*/  @!P0 FSEL R35, R35, -INF , !P6 ;  /* 0xff80000023238808 */ /* 0x000fe40007000000 */
[----:B------:R-:W-:Y:S02]  /*5850*/  ISETP.LE.U32.AND P6, PT, R7, UR4, PT ;  /* 0x0000000407007c0c */ /* 0x000fe4000bfc3070 */
[----:B------:R-:W-:Y:S01]  /*5860*/  SHF.R.U32.HI R4, RZ, 0x8, R4 ;  /* 0x00000008ff047819 */ /* 0x000fe20000011604 */
[----:B------:R-:W-:Y:S01]  /*5870*/  FFMA.FTZ R146, R35, c[0x0][0x23c], -R146 ;  /* 0x00008f0023927a23 */ /* 0x000fe20000010892 */
[----:B------:R-:W-:Y:S01]  /*5880*/  @!P0 FSEL R33, R33, -INF , !P2 ;  /* 0xff80000021218808 */ /* 0x000fe20005000000 */
[----:B------:R-:W-:Y:S01]  /*5890*/  MUFU.EX2 R150, R145 ;  /* 0x0000009100967308 */ /* 0x000fe20000000800 */
[----:B------:R-:W-:Y:S01]  /*58a0*/  ISETP.LE.U32.AND P2, PT, R5, UR4, PT ;  /* 0x0000000405007c0c */ /* 0x000fe2000bf43070 */
[----:B------:R-:W-:Y:S01]  /*58b0*/  @!P4 FADD.FTZ R165, -R165, -RZ ;  /* 0x800000ffa5a5c221 */ /* 0x000fe20000010100 */
[----:B------:R-:W-:Y:S02]  /*58c0*/  LOP3.LUT R4, R4, 0xffff, RZ, 0xc0, !PT ;  /* 0x0000ffff04047812 */ /* 0x000fe400078ec0ff */
[----:B------:R-:W-:Y:S02]  /*58d0*/  LOP3.LUT R6, R0, 0xff, RZ, 0xc0, !PT ;  /* 0x000000ff00067812 */ /* 0x000fe400078ec0ff */
[----:B------:R-:W-:Y:S01]  /*58e0*/  ISETP.LE.U32.AND P4, PT, R4, UR4, PT ;  /* 0x0000000404007c0c */ /* 0x000fe2000bf83070 */
[----:B------:R-:W-:Y:S01]  /*58f0*/  @!P6 FADD.FTZ R164, -R164, -RZ ;  /* 0x800000ffa4a4e221 */ /* 0x000fe20000010100 */
[----:B------:R-:W-:Y:S01]  /*5900*/  SHF.R.U32.HI R4, RZ, 0x18, R0 ;  /* 0x00000018ff047819 */ /* 0x000fe20000011600 */
[----:B------:R-:W-:Y:S01]  /*5910*/  MUFU.EX2 R145, R34 ;  /* 0x0000002200917308 */ /* 0x000fe20000000800 */
[----:B------:R-:W-:Y:S02]  /*5920*/  @!P0 FSEL R32, R32, -INF , !P3 ;  /* 0xff80000020208808 */ /* 0x000fe40005800000 */
[----:B------:R-:W-:Y:S01]  /*5930*/  ISETP.LE.U32.AND P6, PT, R4, UR4, PT ;  /* 0x0000000404007c0c */ /* 0x000fe2000bfc3070 */
[----:B------:R-:W-:Y:S01]  /*5940*/  @!P2 FADD.FTZ R232, -R232, -RZ ;  /* 0x800000ffe8e8a221 */ /* 0x000fe20000010100 */
[----:B------:R-:W-:Y:S01]  /*5950*/  ISETP.LE.U32.AND P0, PT, R6, UR4, PT ;  /* 0x0000000406007c0c */ /* 0x000fe2000bf03070 */
[--C-:B------:R-:W-:Y:S01]  /*5960*/  FFMA.FTZ R32, R32, c[0x0][0x23c], -R148.reuse ;  /* 0x00008f0020207a23 */ /* 0x100fe20000010894 */
[----:B------:R-:W-:Y:S01]  /*5970*/  ISETP.LE.U32.AND P2, PT, R15, UR4, PT ;  /* 0x000000040f007c0c */ /* 0x000fe2000bf43070 */
[----:B------:R-:W-:Y:S01]  /*5980*/  FFMA.FTZ R148, R33, c[0x0][0x23c], -R148 ;  /* 0x00008f0021947a23 */ /* 0x000fe20000010894 */
[----:B------:R-:W-:Y:S01]  /*5990*/  LOP3.LUT R4, R13, 0xff, RZ, 0xc0, !PT ;  /* 0x000000ff0d047812 */ /* 0x000fe200078ec0ff */
[----:B------:R-:W-:Y:S01]  /*59a0*/  @!P4 FADD.FTZ R171, -R171, -RZ ;  /* 0x800000ffababc221 */ /* 0x000fe20000010100 */
[----:B------:R-:W-:Y:S01]  /*59b0*/  SHF.R.U32.HI R5, RZ, 0x10, R0 ;  /* 0x00000010ff057819 */ /* 0x000fe20000011600 */
[----:B------:R-:W1:Y:S01]  /*59c0*/  MUFU.EX2 R149, R32 ;  /* 0x0000002000957308 */ /* 0x000e620000000800 */
[----:B------:R-:W-:Y:S02]  /*59d0*/  SHF.R.U32.HI R0, RZ, 0x8, R11 ;  /* 0x00000008ff007819 */ /* 0x000fe4000001160b */
[----:B------:R-:W-:Y:S01]  /*59e0*/  ISETP.LE.U32.AND P4, PT, R4, UR4, PT ;  /* 0x0000000404007c0c */ /* 0x000fe2000bf83070 */
[----:B----4-:R-:W-:Y:S01]  /*59f0*/  @!P6 FADD.FTZ R234, -R234, -RZ ;  /* 0x800000ffeaeae221 */ /* 0x010fe20000010100 */
[----:B------:R-:W-:Y:S01]  /*5a00*/  LOP3.LUT R0, R0, 0xffff, RZ, 0xc0, !PT ;  /* 0x0000ffff00007812 */ /* 0x000fe200078ec0ff */
[----:B------:R-:W-:Y:S01]  /*5a10*/  @!P0 FADD.FTZ R233, -R233, -RZ ;  /* 0x800000ffe9e98221 */ /* 0x000fe20000010100 */
[----:B------:R-:W-:Y:S01]  /*5a20*/  ISETP.LE.U32.AND P6, PT, R14, UR4, PT ;  /* 0x000000040e007c0c */ /* 0x000fe2000bfc3070 */
[----:B------:R-:W-:Y:S01]  /*5a30*/  @!P2 FADD.FTZ R168, -R168, -RZ ;  /* 0x800000ffa8a8a221 */ /* 0x000fe20000010100 */
[----:B------:R-:W-:Y:S01]  /*5a40*/  ISETP.LE.U32.AND P0, PT, R0, UR4, PT ;  /* 0x0000000400007c0c */ /* 0x000fe2000bf03070 */
[----:B------:R-:W-:Y:S01]  /*5a50*/  MUFU.EX2 R148, R148 ;  /* 0x0000009400947308 */ /* 0x000fe20000000800 */
[----:B------:R-:W-:Y:S02]  /*5a60*/  SHF.R.U32.HI R0, RZ, 0x8, R16 ;  /* 0x00000008ff007819 */ /* 0x000fe40000011610 */
[----:B------:R-:W-:Y:S02]  /*5a70*/  ISETP.LE.U32.AND P2, PT, R18, UR4, PT ;  /* 0x0000000412007c0c */ /* 0x000fe4000bf43070 */
[----:B------:R-:W-:Y:S01]  /*5a80*/  LOP3.LUT R0, R0, 0xffff, RZ, 0xc0, !PT ;  /* 0x0000ffff00007812 */ /* 0x000fe200078ec0ff */
[----:B------:R-:W-:Y:S01]  /*5a90*/  @!P4 FADD.FTZ R167, -R167, -RZ ;  /* 0x800000ffa7a7c221 */ /* 0x000fe20000010100 */
[----:B------:R-:W-:Y:S02]  /*5aa0*/  LOP3.LUT R4, R17, 0xff, RZ, 0xc0, !PT ;  /* 0x000000ff11047812 */ /* 0x000fe400078ec0ff */
[----:B------:R-:W-:Y:S01]  /*5ab0*/  ISETP.LE.U32.AND P4, PT, R0, UR4, PT ;  /* 0x0000000400007c0c */ /* 0x000fe2000bf83070 */
[----:B------:R-:W-:Y:S01]  /*5ac0*/  @!P6 FADD.FTZ R170, -R170, -RZ ;  /* 0x800000ffaaaae221 */ /* 0x000fe20000010100 */
[----:B------:R-:W-:Y:S01]  /*5ad0*/  LOP3.LUT R0, R12, 0xffff, RZ, 0xc0, !PT ;  /* 0x0000ffff0c007812 */ /* 0x000fe200078ec0ff */
[----:B------:R-:W-:Y:S01]  /*5ae0*/  @!P0 FADD.FTZ R169, -R169, -RZ ;  /* 0x800000ffa9a98221 */ /* 0x000fe20000010100 */
[----:B------:R-:W-:Y:S01]  /*5af0*/  ISETP.LE.U32.AND P6, PT, R4, UR4, PT ;  /* 0x0000000404007c0c */ /* 0x000fe2000bfc3070 */
[----:B-1----:R-:W-:Y:S01]  /*5b00*/  @!P1 FADD.FTZ R149, -R149, -RZ ;  /* 0x800000ff95959221 */ /* 0x002fe20000010100 */
[----:B------:R-:W-:Y:S01]  /*5b10*/  LOP3.LUT R4, R12, 0xff, RZ, 0xc0, !PT ;  /* 0x000000ff0c047812 */ /* 0x000fe200078ec0ff */
[----:B------:R-:W-:Y:S01]  /*5b20*/  @!P2 FADD.FTZ R163, -R163, -RZ ;  /* 0x800000ffa3a3a221 */ /* 0x000fe20000010100 */
[----:B------:R-:W-:Y:S01]  /*5b30*/  SHF.R.U32.HI R0, RZ, 0x8, R0 ;  /* 0x00000008ff007819 */ /* 0x000fe20000011600 */
[----:B------:R-:W1:Y:S01]  /*5b40*/  MUFU.EX2 R146, R146 ;  /* 0x0000009200927308 */ /* 0x000e620000000800 */
[----:B------:R-:W-:Y:S02]  /*5b50*/  ISETP.LE.U32.AND P2, PT, R4, UR4, PT ;  /* 0x0000000404007c0c */ /* 0x000fe4000bf43070 */
[----:B------:R-:W-:Y:S01]  /*5b60*/  LOP3.LUT R0, R0, 0xffff, RZ, 0xc0, !PT ;  /* 0x0000ffff00007812 */ /* 0x000fe200078ec0ff */
[----:B------:R-:W-:Y:S01]  /*5b70*/  @!P4 FADD.FTZ R162, -R162, -RZ ;  /* 0x800000ffa2a2c221 */ /* 0x000fe20000010100 */
[----:B------:R-:W-:Y:S02]  /*5b80*/  SHF.R.U32.HI R4, RZ, 0x10, R12 ;  /* 0x00000010ff047819 */ /* 0x000fe4000001160c */
[----:B------:R-:W-:Y:S01]  /*5b90*/  ISETP.LE.U32.AND P4, PT, R0, UR4, PT ;  /* 0x0000000400007c0c */ /* 0x000fe2000bf83070 */
[----:B------:R-:W-:Y:S01]  /*5ba0*/  @!P6 FADD.FTZ R161, -R161, -RZ ;  /* 0x800000ffa1a1e221 */ /* 0x000fe20000010100 */
[----:B------:R-:W-:Y:S01]  /*5bb0*/  LOP3.LUT R0, R4, 0xff, RZ, 0xc0, !PT ;  /* 0x000000ff04007812 */ /* 0x000fe200078ec0ff */
[----:B------:R-:W-:Y:S01]  /*5bc0*/  MUFU.EX2 R152, R27 ;  /* 0x0000001b00987308 */ /* 0x000fe20000000800 */
[----:B------:R-:W-:Y:S02]  /*5bd0*/  LOP3.LUT R4, R9, 0xffff, RZ, 0xc0, !PT ;  /* 0x0000ffff09047812 */ /* 0x000fe400078ec0ff */
[----:B------:R-:W-:Y:S01]  /*5be0*/  ISETP.LE.U32.AND P6, PT, R0, UR4, PT ;  /* 0x0000000400007c0c */ /* 0x000fe2000bfc3070 */
[----:B------:R-:W-:Y:S01]  /*5bf0*/  @!P2 FADD.FTZ R159, -R159, -RZ ;  /* 0x800000ff9f9fa221 */ /* 0x000fe20000010100 */
[----:B------:R-:W-:Y:S02]  /*5c00*/  SHF.R.U32.HI R0, RZ, 0x8, R4 ;  /* 0x00000008ff007819 */ /* 0x000fe40000011604 */
[----:B------:R-:W-:Y:S02]  /*5c10*/  LOP3.LUT R4, R9, 0xff, RZ, 0xc0, !PT ;  /* 0x000000ff09047812 */ /* 0x000fe400078ec0ff */
[----:B------:R-:W-:Y:S01]  /*5c20*/  LOP3.LUT R0, R0, 0xffff, RZ, 0xc0, !PT ;  /* 0x0000ffff00007812 */ /* 0x000fe200078ec0ff */
[----:B------:R-:W-:Y:S01]  /*5c30*/  @!P4 FADD.FTZ R158, -R158, -RZ ;  /* 0x800000ff9e9ec221 */ /* 0x000fe20000010100 */
[----:B------:R-:W-:Y:S01]  /*5c40*/  ISETP.LE.U32.AND P2, PT, R4, UR4, PT ;  /* 0x0000000404007c0c */ /* 0x000fe2000bf43070 */
[----:B------:R-:W-:Y:S01]  /*5c50*/  MUFU.EX2 R151, R28 ;  /* 0x0000001c00977308 */ /* 0x000fe20000000800 */
[----:B------:R-:W-:Y:S01]  /*5c60*/  SHF.R.U32.HI R4, RZ, 0x10, R9 ;  /* 0x00000010ff047819 */ /* 0x000fe20000011609 */
[----:B-1----:R-:W-:Y:S01]  /*5c70*/  @!P5 FADD.FTZ R146, -R146, -RZ ;  /* 0x800000ff9292d221 */ /* 0x002fe20000010100 */
[----:B------:R-:W-:Y:S01]  /*5c80*/  ISETP.LE.U32.AND P3, PT, R10, UR4, PT ;  /* 0x000000040a007c0c */ /* 0x000fe2000bf63070 */
[----:B------:R-:W-:Y:S01]  /*5c90*/  @!P6 FADD.FTZ R157, -R157, -RZ ;  /* 0x800000ff9d9de221 */ /* 0x000fe20000010100 */
[----:B------:R-:W-:Y:S02]  /*5ca0*/  ISETP.LE.U32.AND P4, PT, R0, UR4, PT ;  /* 0x0000000400007c0c */ /* 0x000fe4000bf83070 */
[----:B------:R-:W-:Y:S02]  /*5cb0*/  LOP3.LUT R0, R4, 0xff, RZ, 0xc0, !PT ;  /* 0x000000ff04007812 */ /* 0x000fe400078ec0ff */
[----:B------:R-:W-:Y:S01]  /*5cc0*/  SHF.R.U32.HI R4, RZ, 0x8, R141 ;  /* 0x00000008ff047819 */ /* 0x000fe2000001168d */
[----:B------:R-:W1:Y:S01]  /*5cd0*/  MUFU.EX2 R147, R30 ;  /* 0x0000001e00937308 */ /* 0x000e620000000800 */
[----:B------:R-:W-:Y:S01]  /*5ce0*/  ISETP.LE.U32.AND P6, PT, R0, UR4, PT ;  /* 0x0000000400007c0c */ /* 0x000fe2000bfc3070 */
[----:B------:R-:W-:Y:S01]  /*5cf0*/  @!P2 FADD.FTZ R155, -R155, -RZ ;  /* 0x800000ff9b9ba221 */ /* 0x000fe20000010100 */
[----:B------:R-:W-:Y:S01]  /*5d00*/  LOP3.LUT R0, R4, 0xffff, RZ, 0xc0, !PT ;  /* 0x0000ffff04007812 */ /* 0x000fe200078ec0ff */
[----:B------:R-:W-:Y:S01]  /*5d10*/  IMAD.U32 R141, RZ, RZ, UR14 ;  /* 0x0000000eff8d7e24 */ /* 0x000fe2000f8e00ff */
[----:B------:R-:W-:Y:S01]  /*5d20*/  ISETP.LE.U32.AND P0, PT, R19, UR4, PT ;  /* 0x0000000413007c0c */ /* 0x000fe2000bf03070 */
[----:B------:R-:W-:Y:S01]  /*5d30*/  @!P3 FADD.FTZ R166, -R166, -RZ ;  /* 0x800000ffa6a6b221 */ /* 0x000fe20000010100 */
[----:B------:R-:W-:Y:S01]  /*5d40*/  ISETP.LE.U32.AND P2, PT, R0, UR4, PT ;  /* 0x0000000400007c0c */ /* 0x000fe2000bf43070 */
[----:B------:R-:W-:Y:S01]  /*5d50*/  @!P4 FADD.FTZ R154, -R154, -RZ ;  /* 0x800000ff9a9ac221 */ /* 0x000fe20000010100 */
[----:B------:R-:W-:Y:S01]  /*5d60*/  LOP3.LUT R0, R142, 0xff, RZ, 0xc0, !PT ;  /* 0x000000ff8e007812 */ /* 0x000fe200078ec0ff */
[----:B------:R-:W2:Y:S01]  /*5d70*/  MUFU.EX2 R144, R8 ;  /* 0x0000000800907308 */ /* 0x000ea20000000800 */
[----:B------:R-:W-:Y:S02]  /*5d80*/  LOP3.LUT R5, R5, 0xff, RZ, 0xc0, !PT ;  /* 0x000000ff05057812 */ /* 0x000fe400078ec0ff */
[----:B------:R-:W-:Y:S01]  /*5d90*/  SHF.R.U32.HI R4, RZ, 0x8, R135 ;  /* 0x00000008ff047819 */ /* 0x000fe20000011687 */
[----:B------:R-:W-:Y:S01]  /*5da0*/  @!P6 FADD.FTZ R153, -R153, -RZ ;  /* 0x800000ff9999e221 */ /* 0x000fe20000010100 */
[----:B------:R-:W-:Y:S02]  /*5db0*/  ISETP.LE.U32.AND P6, PT, R0, UR4, PT ;  /* 0x0000000400007c0c */ /* 0x000fe4000bfc3070 */
[----:B------:R-:W-:Y:S01]  /*5dc0*/  F2FP.RELU.PACK_AB R0, R165, R166 ;  /* 0x000000a6a500723e */ /* 0x000fe200000008ff */
[----:B------:R-:W-:Y:S01]  /*5dd0*/  @!P0 FADD.FTZ R160, -R160, -RZ ;  /* 0x800000ffa0a08221 */ /* 0x000fe20000010100 */
[----:B------:R-:W-:Y:S01]  /*5de0*/  ISETP.LE.U32.AND P3, PT, R5, UR4, PT ;  /* 0x0000000405007c0c */ /* 0x000fe2000bf63070 */
[----:B------:R-:W-:Y:S01]  /*5df0*/  @!P2 FADD.FTZ R148, -R148, -RZ ;  /* 0x800000ff9494a221 */ /* 0x000fe20000010100 */
[----:B------:R-:W-:Y:S01]  /*5e00*/  F2FP.RELU.PACK_AB R7, R232, R164 ;  /* 0x000000a4e807723e */ /* 0x000fe200000008ff */
[----:B------:R3:W-:Y:S01]  /*5e10*/  STS [R240+0x13000], R0 ;  /* 0x01300000f0007388 */ /* 0x0007e20000000800 */
[----:B------:R-:W-:Y:S02]  /*5e20*/  LOP3.LUT R4, R4, 0xffff, RZ, 0xc0, !PT ;  /* 0x0000ffff04047812 */ /* 0x000fe400078ec0ff */
[----:B------:R-:W-:Y:S01]  /*5e30*/  F2FP.RELU.PACK_AB R6, R171, R233 ;  /* 0x000000e9ab06723e */ /* 0x000fe200000008ff */
[----:B------:R4:W-:Y:S01]  /*5e40*/  STS [R240+0x13400], R7 ;  /* 0x01340007f0007388 */ /* 0x0009e20000000800 */
[----:B------:R-:W-:Y:S01]  /*5e50*/  ISETP.LE.U32.AND P2, PT, R4, UR4, PT ;  /* 0x0000000404007c0c */ /* 0x000fe2000bf43070 */
[----:B------:R-:W-:Y:S01]  /*5e60*/  @!P6 FADD.FTZ R145, -R145, -RZ ;  /* 0x800000ff9191e221 */ /* 0x000fe20000010100 */
[----:B------:R-:W-:Y:S02]  /*5e70*/  F2FP.RELU.PACK_AB R4, R162, R163 ;  /* 0x000000a3a204723e */ /* 0x000fe400000008ff */
[----:B------:R-:W-:Y:S01]  /*5e80*/  LOP3.LUT R5, R20, 0xff, RZ, 0xc0, !PT ;  /* 0x000000ff14057812 */ /* 0x000fe200078ec0ff */
[----:B------:R-:W-:Y:S01]  /*5e90*/  @!P3 FADD.FTZ R235, -R235, -RZ ;  /* 0x800000ffebebb221 */ /* 0x000fe20000010100 */
[----:B------:R-:W-:Y:S01]  /*5ea0*/  SHF.R.U32.HI R12, RZ, 0x18, R12 ;  /* 0x00000018ff0c7819 */ /* 0x000fe2000001160c */
[----:B------:R2:W-:Y:S01]  /*5eb0*/  STS [R239+0x13000], R4 ;  /* 0x01300004ef007388 */ /* 0x0005e20000000800 */
[----:B------:R-:W-:Y:S02]  /*5ec0*/  ISETP.LE.U32.AND P1, PT, R5, UR4, PT ;  /* 0x0000000405007c0c */ /* 0x000fe4000bf23070 */
[----:B------:R-:W-:Y:S02]  /*5ed0*/  F2FP.RELU.PACK_AB R5, R234, R235 ;  /* 0x000000ebea05723e */ /* 0x000fe400000008ff */
[----:B------:R-:W-:Y:S01]  /*5ee0*/  ISETP.LE.U32.AND P0, PT, R12, UR4, PT ;  /* 0x000000040c007c0c */ /* 0x000fe2000bf03070 */
[----:B------:R-:W-:Y:S01]  /*5ef0*/  @!P2 FADD.FTZ R150, -R150, -RZ ;  /* 0x800000ff9696a221 */ /* 0x000fe20000010100 */
[----:B------:R-:W-:Y:S02]  /*5f00*/  SHF.R.U32.HI R9, RZ, 0x18, R9 ;  /* 0x00000018ff097819 */ /* 0x000fe40000011609 */
[----:B------:R-:W-:Y:S02]  /*5f10*/  ISETP.LE.U32.AND P3, PT, R133, UR4, PT ;  /* 0x0000000485007c0c */ /* 0x000fe4000bf63070 */
[----:B------:R-:W-:Y:S02]  /*5f20*/  ISETP.LE.U32.AND P4, PT, R9, UR4, PT ;  /* 0x0000000409007c0c */ /* 0x000fe4000bf83070 */
[----:B---3--:R-:W-:Y:S01]  /*5f30*/  F2FP.RELU.PACK_AB R0, R160, R161 ;  /* 0x000000a1a000723e */ /* 0x008fe200000008ff */
[----:B-1----:R-:W-:Y:S01]  /*5f40*/  @!P1 FADD.FTZ R147, -R147, -RZ ;  /* 0x800000ff93939221 */ /* 0x002fe20000010100 */
[----:B------:R-:W-:Y:S02]  /*5f50*/  FSETP.GE.FTZ.AND P2, PT, R166, RZ, PT ;  /* 0x000000ffa600720b */ /* 0x000fe40003f56000 */
[----:B----4-:R-:W-:Y:S01]  /*5f60*/  F2FP.RELU.PACK_AB R7, R169, R168 ;  /* 0x000000a8a907723e */ /* 0x010fe200000008ff */
[----:B------:R1:W-:Y:S01]  /*5f70*/  STS [R239+0x13400], R0 ;  /* 0x01340000ef007388 */ /* 0x0003e20000000800 */
[----:B------:R-:W-:Y:S01]  /*5f80*/  @!P0 FADD.FTZ R156, -R156, -RZ ;  /* 0x800000ff9c9c8221 */ /* 0x000fe20000010100 */
[----:B------:R-:W-:Y:S02]  /*5f90*/  ISETP.LE.U32.AND P0, PT, R134, UR4, PT ;  /* 0x0000000486007c0c */ /* 0x000fe4000bf03070 */
[----:B------:R3:W-:Y:S01]  /*5fa0*/  STS [R240+0x14000], R6 ;  /* 0x01400006f0007388 */ /* 0x0007e20000000800 */
[----:B------:R-:W-:Y:S01]  /*5fb0*/  @!P3 FADD.FTZ R151, -R151, -RZ ;  /* 0x800000ff9797b221 */ /* 0x000fe20000010100 */
[----:B------:R-:W-:Y:S01]  /*5fc0*/  FSETP.GE.FTZ.AND P5, PT, R163, RZ, PT ;  /* 0x000000ffa300720b */ /* 0x000fe20003fb6000 */
[----:B------:R-:W-:Y:S01]  /*5fd0*/  @!P4 FADD.FTZ R152, -R152, -RZ ;  /* 0x800000ff9898c221 */ /* 0x000fe20000010100 */
[----:B------:R4:W-:Y:S01]  /*5fe0*/  STS [R240+0x14400], R5 ;  /* 0x01440005f0007388 */ /* 0x0009e20000000800 */
[----:B--2---:R-:W-:Y:S02]  /*5ff0*/  F2FP.RELU.PACK_AB R4, R156, R157 ;  /* 0x0000009d9c04723e */ /* 0x004fe400000008ff */
[----:B------:R-:W-:Y:S01]  /*6000*/  FSETP.GE.FTZ.AND P1, PT, R165, RZ, PT ;  /* 0x000000ffa500720b */ /* 0x000fe20003f36000 */
[----:B------:R4:W-:Y:S01]  /*6010*/  STS [R239+0x14000], R7 ;  /* 0x01400007ef007388 */ /* 0x0009e20000000800 */
[----:B------:R-:W-:Y:S02]  /*6020*/  FSETP.GE.FTZ.AND P4, PT, R162, RZ, PT ;  /* 0x000000ffa200720b */ /* 0x000fe40003f96000 */
[----:B------:R-:W-:Y:S01]  /*6030*/  @!P0 FADD.FTZ R144, -R144, -RZ ;  /* 0x800000ff90908221 */ /* 0x000fe20000010100 */
[C---:B------:R-:W-:Y:S02]  /*6040*/  LEA R142, P0, R250.reuse, R140, 0x2 ;  /* 0x0000008cfa8e7211 */ /* 0x040fe400078010ff */
[----:B------:R-:W-:Y:S02]  /*6050*/  FSETP.GE.FTZ.AND P3, PT, R159, RZ, PT ;  /* 0x000000ff9f00720b */ /* 0x000fe40003f76000 */
[----:B------:R-:W-:Y:S02]  /*6060*/  LEA.HI.X.SX32 R143, R250, R141, 0x2, P0 ;  /* 0x0000008dfa8f7211 */ /* 0x000fe400000f16ff */
[----:B------:R-:W-:Y:S02]  /*6070*/  FSETP.GE.FTZ.AND P0, PT, R164, RZ, PT ;  /* 0x000000ffa400720b */ /* 0x000fe40003f16000 */
[----:B-1----:R-:W-:Y:S01]  /*6080*/  F2FP.RELU.PACK_AB R0, R148, R149 ;  /* 0x000000959400723e */ /* 0x002fe200000008ff */
[----:B------:R-:W2:Y:S01]  /*6090*/  LDG.E R141, [R142.64] ;  /* 0x0000000c8e8d7981 */ /* 0x000ea2000c1e1900 */
[----:B---3--:R-:W-:Y:S03]  /*60a0*/  F2FP.RELU.PACK_AB R6, R170, R167 ;  /* 0x000000a7aa06723e */ /* 0x008fe600000008ff */
[----:B------:R-:W3:Y:S01]  /*60b0*/  LDG.E R140, [R142.64+0x20] ;  /* 0x0000200c8e8c7981 */ /* 0x000ee2000c1e1900 */
[----:B----4-:R-:W-:Y:S03]  /*60c0*/  F2FP.RELU.PACK_AB R5, R158, R159 ;  /* 0x0000009f9e05723e */ /* 0x010fe600000008ff */
[----:B------:R1:W-:Y:S01]  /*60d0*/  STS [R239+0x14400], R6 ;  /* 0x01440006ef007388 */ /* 0x0003e20000000800 */
[----:B------:R-:W-:Y:S03]  /*60e0*/  F2FP.RELU.PACK_AB R7, R154, R155 ;  /* 0x0000009b9a07723e */ /* 0x000fe600000008ff */
[----:B------:R4:W-:Y:S04]  /*60f0*/  STS [R238+0x13000], R5 ;  /* 0x01300005ee007388 */ /* 0x0009e80000000800 */
[----:B------:R4:W-:Y:S04]  /*6100*/  STS [R238+0x13400], R4 ;  /* 0x01340004ee007388 */ /* 0x0009e80000000800 */
[----:B------:R4:W-:Y:S01]  /*6110*/  STS [R237+0x13000], R0 ;  /* 0x01300000ed007388 */ /* 0x0009e20000000800 */
[----:B-1----:R-:W-:Y:S02]  /*6120*/  F2FP.RELU.PACK_AB R6, R152, R153 ;  /* 0x000000999806723e */ /* 0x002fe400000008ff */
[----:B----4-:R-:W-:Y:S02]  /*6130*/  F2FP.RELU.PACK_AB R5, R146, R145 ;  /* 0x000000919205723e */ /* 0x010fe400000008ff */
[----:B------:R-:W-:Y:S03]  /*6140*/  F2FP.RELU.PACK_AB R4, R150, R151 ;  /* 0x000000979604723e */ /* 0x000fe600000008ff */
[----:B------:R-:W-:Y:S01]  /*6150*/  STS [R237+0x13400], R5 ;  /* 0x01340005ed007388 */ /* 0x000fe20000000800 */
[----:B------:R-:W-:Y:S03]  /*6160*/  F2FP.RELU.PACK_AB R0, R144, R147 ;  /* 0x000000939000723e */ /* 0x000fe600000008ff */
[----:B------:R-:W-:Y:S04]  /*6170*/  STS [R238+0x14000], R7 ;  /* 0x01400007ee007388 */ /* 0x000fe80000000800 */
[----:B------:R-:W-:Y:S04]  /*6180*/  STS [R238+0x14400], R6 ;  /* 0x01440006ee007388 */ /* 0x000fe80000000800 */
[----:B------:R-:W-:Y:S04]  /*6190*/  STS [R237+0x14000], R4 ;  /* 0x01400004ed007388 */ /* 0x000fe80000000800 */
[----:B------:R-:W-:Y:S04]  /*61a0*/  STS [R237+0x14400], R0 ;  /* 0x01440000ed007388 */ /* 0x000fe80000000800 */
[----:B------:R-:W1:Y:S08]  /*61b0*/  LDSM.16.M88.4 R32, [R223+0x6000] ;  /* 0x00600000df20783b */ /* 0x000e700000000200 */
[----:B------:R-:W4:Y:S08]  /*61c0*/  LDSM.16.M88.4 R28, [R223+0x6800] ;  /* 0x00680000df1c783b */ /* 0x000f300000000200 */
[----:B------:R-:W4:Y:S08]  /*61d0*/  LDSM.16.M88.4 R132, [R224+0x6000] ;  /* 0x00600000e084783b */ /* 0x000f300000000200 */
[----:B------:R-:W4:Y:S01]  /*61e0*/  LDSM.16.M88.4 R136, [R224+0x6800] ;  /* 0x00680000e088783b */ /* 0x000f220000000200 */
[-C--:B-1----:R-:W-:Y:S08]  /*61f0*/  HMMA.16816.F32 R4, R32, R172.reuse, RZ ;  /* 0x000000ac2004723c */ /* 0x082ff000000018ff */
        /* <DEDUP_REMOVED lines=16> */
[----:B------:R-:W4:Y:S07]  /*6300*/  LDSM.16.M88.4 R132, [R223+0x7800] ;  /* 0x00780000df84783b */ /* 0x000f2e0000000200 */
[-C--:B-1----:R-:W-:Y:S08]  /*6310*/  HMMA.16816.F32 R4, R136, R188.reuse, R4 ;  /* 0x000000bc8804723c */ /* 0x082ff00000001804 */
[C---:B----4-:R-:W-:Y:S08]  /*6320*/  HMMA.16816.F32 R8, R132.reuse, R188, R8 ;  /* 0x000000bc8408723c */ /* 0x050ff00000001808 */
        /* <DEDUP_REMOVED lines=26> */
[----:B------:R-:W-:Y:S08]  /*64d0*/  HMMA.16816.F32 R32, R136, R210, R32 ;  /* 0x000000d28820723c */ /* 0x000ff00000001820 */
[-C--:B-1----:R-:W-:Y:S11]  /*64e0*/  HMMA.16816.F32 R4, R132, R212.reuse, R4 ;  /* 0x000000d48404723c */ /* 0x082ff60000001804 */
[----:B------:R-:W-:Y:S11]  /*64f0*/  @!UPT UIADD3 URZ, URZ, URZ, URZ ;  /* 0x0000003f3f3ff290 */ /* 0x000ff6000fffe03f */
[----:B------:R-:W-:Y:S02]  /*6500*/  @!UPT UIADD3 URZ, URZ, URZ, URZ ;  /* 0x0000003f3f3ff290 */ /* 0x000fe4000fffe03f */
[C---:B--2---:R-:W-:Y:S02]  /*6510*/  FADD.FTZ R136, -R141.reuse, R4 ;  /* 0x000000048d887221 */ /* 0x044fe40000010100 */
[----:B------:R-:W-:Y:S02]  /*6520*/  FADD.FTZ R4, -R141, R5 ;  /* 0x000000058d047221 */ /* 0x000fe40000010100 */
[----:B---3--:R-:W-:Y:S01]  /*6530*/  FADD.FTZ R0, -R140, R6 ;  /* 0x000000068c007221 */ /* 0x008fe20000010100 */
[-C--:B------:R-:W-:Y:S01]  /*6540*/  FSEL R5, R136, R141.reuse, P2 ;  /* 0x0000008d88057208 */ /* 0x080fe20001000000 */
[----:B------:R-:W-:Y:S01]  /*6550*/  FADD.FTZ R7, -R140, R7 ;  /* 0x000000078c077221 */ /* 0x000fe20000010100 */
[----:B------:R-:W1:Y:S01]  /*6560*/  LDSM.16.M88.4 R136, [R224+0x8800] ;  /* 0x00880000e088783b */ /* 0x000e620000000200 */
[----:B------:R-:W-:Y:S02]  /*6570*/  FSEL R4, R4, R141, P1 ;  /* 0x0000008d04047208 */ /* 0x000fe40000800000 */
[----:B------:R-:W-:Y:S01]  /*6580*/  FMUL.FTZ R166, R166, R5 ;  /* 0x00000005a6a67220 */ /* 0x000fe20000410000 */
[----:B------:R-:W-:Y:S02]  /*6590*/  FSEL R0, R0, R140, P0 ;  /* 0x0000008c00007208 */ /* 0x000fe40000000000 */
[----:B------:R-:W-:Y:S01]  /*65a0*/  FMUL.FTZ R165, R165, R4 ;  /* 0x00000004a5a57220 */ /* 0x000fe20000410000 */
[----:B------:R-:W-:Y:S01]  /*65b0*/  FSETP.GE.FTZ.AND P0, PT, R148, RZ, PT ;  /* 0x000000ff9400720b */ /* 0x000fe20003f16000 */
[----:B------:R2:W3:Y:S01]  /*65c0*/  LDG.E R4, [R142.64+0x80] ;  /* 0x0000800c8e047981 */ /* 0x0004e2000c1e1900 */
[----:B------:R-:W-:Y:S01]  /*65d0*/  FMUL.FTZ R164, R164, R0 ;  /* 0x00000000a4a47220 */ /* 0x000fe20000410000 */
[----:B------:R-:W-:Y:S02]  /*65e0*/  FSETP.GE.FTZ.AND P2, PT, R158, RZ, PT ;  /* 0x000000ff9e00720b */ /* 0x000fe40003f56000 */
[----:B------:R2:W4:Y:S01]  /*65f0*/  LDG.E R0, [R142.64+0xa0] ;  /* 0x0000a00c8e007981 */ /* 0x000522000c1e1900 */
[----:B------:R-:W-:Y:S01]  /*6600*/  FSETP.GE.FTZ.AND P1, PT, R149, RZ, PT ;  /* 0x000000ff9500720b */ /* 0x000fe20003f36000 */
[----:B--2---:R-:W-:Y:S02]  /*6610*/  IMAD.MOV.U32 R142, RZ, RZ, R242 ;  /* 0x000000ffff8e7224 */ /* 0x004fe400078e00f2 */
[----:B------:R-:W-:Y:S01]  /*6620*/  IMAD.MOV.U32 R143, RZ, RZ, R241 ;  /* 0x000000ffff8f7224 */ /* 0x000fe200078e00f1 */
[C---:B-1----:R-:W-:Y:S08]  /*6630*/  HMMA.16816.F32 R8, R136.reuse, R212, R8 ;  /* 0x000000d48808723c */ /* 0x042ff00000001808 */
[-C--:B------:R-:W-:Y:S08]  /*6640*/  HMMA.16816.F32 R12, R136, R214.reuse, R12 ;  /* 0x000000d6880c723c */ /* 0x080ff0000000180c */
[C---:B------:R-:W-:Y:S08]  /*6650*/  HMMA.16816.F32 R16, R132.reuse, R214, R16 ;  /* 0x000000d68410723c */ /* 0x040ff00000001810 */
[-C--:B------:R-:W-:Y:S08]  /*6660*/  HMMA.16816.F32 R20, R132, R216.reuse, R20 ;  /* 0x000000d88414723c */ /* 0x080ff00000001814 */
[C---:B------:R-:W-:Y:S08]  /*6670*/  HMMA.16816.F32 R24, R136.reuse, R216, R24 ;  /* 0x000000d88818723c */ /* 0x040ff00000001818 */
[C---:B------:R-:W-:Y:S01]  /*6680*/  FADD.FTZ R5, -R141.reuse, R16 ;  /* 0x000000108d057221 */ /* 0x040fe20000010100 */
[-C--:B------:R-:W-:Y:S03]  /*6690*/  HMMA.16816.F32 R28, R136, R218.reuse, R28 ;  /* 0x000000da881c723c */ /* 0x080fe6000000181c */
[C---:B------:R-:W-:Y:S02]  /*66a0*/  FADD.FTZ R17, -R141.reuse, R17 ;  /* 0x000000118d117221 */ /* 0x040fe40000010100 */
[C---:B------:R-:W-:Y:S02]  /*66b0*/  FADD.FTZ R18, -R140.reuse, R18 ;  /* 0x000000128c127221 */ /* 0x040fe40000010100 */
[C---:B------:R-:W-:Y:S01]  /*66c0*/  FADD.FTZ R16, -R141.reuse, R20 ;  /* 0x000000148d107221 */ /* 0x040fe20000010100 */
[----:B------:R-:W-:Y:S01]  /*66d0*/  HMMA.16816.F32 R32, R132, R218, R32 ;  /* 0x000000da8420723c */ /* 0x000fe20000001820 */
[----:B------:R-:W-:Y:S03]  /*66e0*/  FADD.FTZ R6, -R141, R21 ;  /* 0x000000158d067221 */ /* 0x000fe60000010100 */
[----:B------:R-:W-:Y:S01]  /*66f0*/  FADD.FTZ R23, -R140, R23 ;  /* 0x000000178c177221 */ /* 0x000fe20000010100 */
[-C--:B------:R-:W-:Y:S02]  /*6700*/  FSEL R20, R5, R141.reuse, P5 ;  /* 0x0000008d05147208 */ /* 0x080fe40002800000 */
[-C--:B------:R-:W-:Y:S02]  /*6710*/  FSEL R17, R17, R141.reuse, P4 ;  /* 0x0000008d11117208 */ /* 0x080fe40002000000 */
[-C--:B------:R-:W-:Y:S02]  /*6720*/  FSEL R16, R16, R141.reuse, P3 ;  /* 0x0000008d10107208 */ /* 0x080fe40001800000 */
[----:B------:R-:W-:Y:S01]  /*6730*/  FSETP.GE.FTZ.AND P4, PT, R156, RZ, PT ;  /* 0x000000ff9c00720b */ /* 0x000fe20003f96000 */
[----:B------:R-:W-:Y:S01]  /*6740*/  FMUL.FTZ R20, R163, R20 ;  /* 0x00000014a3147220 */ /* 0x000fe20000410000 */
[----:B------:R-:W-:Y:S01]  /*6750*/  FSEL R6, R6, R141, P2 ;  /* 0x0000008d06067208 */ /* 0x000fe20001000000 */
[----:B------:R-:W-:Y:S01]  /*6760*/  FMUL.FTZ R162, R162, R17 ;  /* 0x00000011a2a27220 */ /* 0x000fe20000410000 */
[----:B------:R1:W5:Y:S01]  /*6770*/  LDL R163, [R1+0xc] ;  /* 0x00000c0001a37983 */ /* 0x0003620000100800 */
[----:B------:R-:W-:Y:S01]  /*6780*/  FMUL.FTZ R159, R159, R16 ;  /* 0x000000109f9f7220 */ /* 0x000fe20000410000 */
[----:B------:R-:W-:Y:S01]  /*6790*/  FSETP.GE.FTZ.AND P2, PT, R161, RZ, PT ;  /* 0x000000ffa100720b */ /* 0x000fe20003f56000 */
[----:B------:R-:W-:Y:S01]  /*67a0*/  FMUL.FTZ R158, R158, R6 ;  /* 0x000000069e9e7220 */ /* 0x000fe20000410000 */
[----:B------:R-:W-:Y:S01]  /*67b0*/  FSETP.GE.FTZ.AND P3, PT, R145, RZ, PT ;  /* 0x000000ff9100720b */ /* 0x000fe20003f76000 */
[----:B------:R-:W-:Y:S04]  /*67c0*/  FADD.FTZ R6, -R140, R19 ;  /* 0x000000138c067221 */ /* 0x000fe80000010100 */
[----:B------:R-:W-:Y:S05]  /*67d0*/  FADD.FTZ R5, -R141, R32 ;  /* 0x000000208d057221 */ /* 0x000fea0000010100 */
[----:B------:R-:W-:Y:S01]  /*67e0*/  FSEL R5, R5, R141, P1 ;  /* 0x0000008d05057208 */ /* 0x000fe20000800000 */
[----:B------:R-:W-:Y:S01]  /*67f0*/  @P0 FADD.FTZ R141, -R141, R33 ;  /* 0x000000218d8d0221 */ /* 0x000fe20000010100 */
[----:B------:R-:W-:Y:S02]  /*6800*/  FSETP.GE.FTZ.AND P0, PT, R232, RZ, PT ;  /* 0x000000ffe800720b */ /* 0x000fe40003f16000 */
[----:B------:R-:W-:Y:S01]  /*6810*/  FSETP.GE.FTZ.AND P1, PT, R160, RZ, PT ;  /* 0x000000ffa000720b */ /* 0x000fe20003f36000 */
[----:B------:R-:W-:Y:S01]  /*6820*/  FMUL.FTZ R141, R148, R141 ;  /* 0x0000008d948d7220 */ /* 0x000fe20000410000 */
[-C--:B------:R-:W-:Y:S01]  /*6830*/  FSEL R7, R7, R140.reuse, P0 ;  /* 0x0000008c07077208 */ /* 0x080fe20000000000 */
[----:B------:R-:W-:Y:S01]  /*6840*/  FMUL.FTZ R149, R149, R5 ;  /* 0x0000000595957220 */ /* 0x000fe20000410000 */
[----:B------:R1:W5:Y:S01]  /*6850*/  LDL R148, [R1+0x8] ;  /* 0x0000080001947983 */ /* 0x0003620000100800 */
[----:B------:R-:W-:Y:S01]  /*6860*/  FADD.FTZ R5, -R140, R22 ;  /* 0x000000168c057221 */ /* 0x000fe20000010100 */
[----:B------:R-:W-:Y:S01]  /*6870*/  FSETP.GE.FTZ.AND P0, PT, R157, RZ, PT ;  /* 0x000000ff9d00720b */ /* 0x000fe20003f16000 */
[----:B------:R-:W-:Y:S01]  /*6880*/  FMUL.FTZ R232, R232, R7 ;  /* 0x00000007e8e87220 */ /* 0x000fe20000410000 */
[-C--:B------:R-:W-:Y:S02]  /*6890*/  FSEL R6, R6, R140.reuse, P1 ;  /* 0x0000008c06067208 */ /* 0x080fe40000800000 */
[-C--:B------:R-:W-:Y:S02]  /*68a0*/  FSEL R5, R5, R140.reuse, P0 ;  /* 0x0000008c05057208 */ /* 0x080fe40000000000 */
[----:B------:R-:W-:Y:S01]  /*68b0*/  FSEL R7, R18, R140, P2 ;  /* 0x0000008c12077208 */ /* 0x000fe20001000000 */
[----:B------:R-:W-:Y:S01]  /*68c0*/  FMUL.FTZ R160, R160, R6 ;  /* 0x00000006a0a07220 */ /* 0x000fe20000410000 */
[----:B------:R-:W-:Y:S01]  /*68d0*/  FSETP.GE.FTZ.AND P2, PT, R146, RZ, PT ;  /* 0x000000ff9200720b */ /* 0x000fe20003f56000 */
[----:B------:R-:W-:Y:S01]  /*68e0*/  FMUL.FTZ R157, R157, R5 ;  /* 0x000000059d9d7220 */ /* 0x000fe20000410000 */
[----:B------:R-:W-:Y:S01]  /*68f0*/  FSETP.GE.FTZ.AND P0, PT, R171, RZ, PT ;  /* 0x000000ffab00720b */ /* 0x000fe20003f16000 */
[----:B------:R-:W-:Y:S01]  /*6900*/  FMUL.FTZ R161, R161, R7 ;  /* 0x00000007a1a17220 */ /* 0x000fe20000410000 */
[----:B------:R-:W-:Y:S01]  /*6910*/  FSETP.GE.FTZ.AND P1, PT, R233, RZ, PT ;  /* 0x000000ffe900720b */ /* 0x000fe20003f36000 */
[----:B------:R-:W-:Y:S05]  /*6920*/  FADD.FTZ R7, -R140, R34 ;  /* 0x000000228c077221 */ /* 0x000fea0000010100 */
[-C--:B------:R-:W-:Y:S02]  /*6930*/  FSEL R7, R7, R140.reuse, P3 ;  /* 0x0000008c07077208 */ /* 0x080fe40001800000 */
[----:B------:R-:W-:Y:S03]  /*6940*/  FSETP.GE.FTZ.AND P3, PT, R169, RZ, PT ;  /* 0x000000ffa900720b */ /* 0x000fe60003f76000 */
[----:B------:R-:W-:Y:S02]  /*6950*/  FMUL.FTZ R145, R145, R7 ;  /* 0x0000000791917220 */ /* 0x000fe40000410000 */
[C---:B---3--:R-:W-:Y:S02]  /*6960*/  FADD.FTZ R5, -R4.reuse, R9 ;  /* 0x0000000904057221 */ /* 0x048fe40000010100 */
[C---:B------:R-:W-:Y:S01]  /*6970*/  FADD.FTZ R6, -R4.reuse, R8 ;  /* 0x0000000804067221 */ /* 0x040fe20000010100 */
[----:B------:R-:W-:Y:S01]  /*6980*/  FSEL R8, R23, R140, P4 ;  /* 0x0000008c17087208 */ /* 0x000fe20002000000 */
[C---:B------:R-:W-:Y:S01]  /*6990*/  FADD.FTZ R12, -R4.reuse, R12 ;  /* 0x0000000c040c7221 */ /* 0x040fe20000010100 */
[-C--:B------:R-:W-:Y:S01]  /*69a0*/  FSEL R5, R5, R4.reuse, P0 ;  /* 0x0000000405057208 */ /* 0x080fe20000000000 */
[----:B------:R-:W-:Y:S01]  /*69b0*/  FADD.FTZ R25, -R4, R25 ;  /* 0x0000001904197221 */ /* 0x000fe20000010100 */
[----:B------:R-:W-:Y:S01]  /*69c0*/  FSETP.GE.FTZ.AND P0, PT, R150, RZ, PT ;  /* 0x000000ff9600720b */ /* 0x000fe20003f16000 */
[----:B------:R-:W-:Y:S01]  /*69d0*/  FADD.FTZ R13, -R4, R13 ;  /* 0x0000000d040d7221 */ /* 0x000fe20000010100 */
[-C--:B------:R-:W-:Y:S01]  /*69e0*/  FSEL R6, R6, R4.reuse, P1 ;  /* 0x0000000406067208 */ /* 0x080fe20000800000 */
[----:B------:R-:W-:Y:S01]  /*69f0*/  FADD.FTZ R24, -R4, R24 ;  /* 0x0000001804187221 */ /* 0x000fe20000010100 */
[----:B------:R-:W-:Y:S01]  /*6a00*/  FSETP.GE.FTZ.AND P1, PT, R168, RZ, PT ;  /* 0x000000ffa800720b */ /* 0x000fe20003f36000 */
[----:B------:R-:W-:Y:S01]  /*6a10*/  FADD.FTZ R28, -R4, R28 ;  /* 0x0000001c041c7221 */ /* 0x000fe20000010100 */
[-C--:B------:R-:W-:Y:S01]  /*6a20*/  FSEL R13, R13, R4.reuse, P3 ;  /* 0x000000040d0d7208 */ /* 0x080fe20001800000 */
[----:B------:R-:W-:Y:S01]  /*6a30*/  @P2 FADD.FTZ R140, -R140, R35 ;  /* 0x000000238c8c2221 */ /* 0x000fe20000010100 */
[----:B------:R-:W-:Y:S01]  /*6a40*/  FSEL R12, R12, R4, P1 ;  /* 0x000000040c0c7208 */ /* 0x000fe20000800000 */
[----:B------:R-:W-:Y:S01]  /*6a50*/  FMUL.FTZ R171, R171, R5 ;  /* 0x00000005abab7220 */ /* 0x000fe20000410000 */
[----:B------:R-:W-:Y:S01]  /*6a60*/  FSETP.GE.FTZ.AND P1, PT, R154, RZ, PT ;  /* 0x000000ff9a00720b */ /* 0x000fe20003f36000 */
[C---:B----4-:R-:W-:Y:S01]  /*6a70*/  FADD.FTZ R5, -R0.reuse, R14 ;  /* 0x0000000e00057221 */ /* 0x050fe20000010100 */
[----:B------:R-:W-:Y:S01]  /*6a80*/  FSETP.GE.FTZ.AND P2, PT, R155, RZ, PT ;  /* 0x000000ff9b00720b */ /* 0x000fe20003f56000 */
[----:B------:R-:W-:Y:S01]  /*6a90*/  FMUL.FTZ R233, R233, R6 ;  /* 0x00000006e9e97220 */ /* 0x000fe20000410000 */
[-C--:B------:R-:W-:Y:S01]  /*6aa0*/  FSEL R25, R25, R4.reuse, P1 ;  /* 0x0000000419197208 */ /* 0x080fe20000800000 */
[C---:B------:R-:W-:Y:S01]  /*6ab0*/  FADD.FTZ R6, -R0.reuse, R11 ;  /* 0x0000000b00067221 */ /* 0x040fe20000010100 */
[----:B------:R-:W-:Y:S01]  /*6ac0*/  FSETP.GE.FTZ.AND P1, PT, R151, RZ, PT ;  /* 0x000000ff9700720b */ /* 0x000fe20003f36000 */
[----:B------:R-:W-:Y:S01]  /*6ad0*/  FADD.FTZ R7, -R0, R15 ;  /* 0x0000000f00077221 */ /* 0x000fe20000010100 */
[----:B------:R-:W-:Y:S01]  /*6ae0*/  FSEL R24, R24, R4, P2 ;  /* 0x0000000418187208 */ /* 0x000fe20001000000 */
[----:B------:R-:W-:Y:S01]  /*6af0*/  FMUL.FTZ R156, R156, R8 ;  /* 0x000000089c9c7220 */ /* 0x000fe20000410000 */
[----:B------:R-:W-:Y:S01]  /*6b00*/  FSEL R28, R28, R4, P1 ;  /* 0x000000041c1c7208 */ /* 0x000fe20000800000 */
[----:B------:R-:W-:Y:S01]  /*6b10*/  @P0 FADD.FTZ R4, -R4, R29 ;  /* 0x0000001d04040221 */ /* 0x000fe20000010100 */
[----:B------:R-:W-:Y:S01]  /*6b20*/  FSETP.GE.FTZ.AND P0, PT, R167, RZ, PT ;  /* 0x000000ffa700720b */ /* 0x000fe20003f16000 */
[----:B------:R-:W-:Y:S01]  /*6b30*/  FADD.FTZ R8, -R0, R10 ;  /* 0x0000000a00087221 */ /* 0x000fe20000010100 */
[----:B------:R-:W-:Y:S01]  /*6b40*/  FSETP.GE.FTZ.AND P1, PT, R234, RZ, PT ;  /* 0x000000ffea00720b */ /* 0x000fe20003f36000 */
[----:B------:R-:W-:Y:S01]  /*6b50*/  FMUL.FTZ R169, R169, R13 ;  /* 0x0000000da9a97220 */ /* 0x000fe20000410000 */
[----:B------:R-:W-:Y:S01]  /*6b60*/  FSEL R5, R5, R0, P0 ;  /* 0x0000000005057208 */ /* 0x000fe20000000000 */
[----:B------:R-:W-:Y:S01]  /*6b70*/  FMUL.FTZ R150, R150, R4 ;  /* 0x0000000496967220 */ /* 0x000fe20000410000 */
[----:B------:R-:W-:Y:S01]  /*6b80*/  FSETP.GE.FTZ.AND P0, PT, R170, RZ, PT ;  /* 0x000000ffaa00720b */ /* 0x000fe20003f16000 */
[----:B------:R-:W-:Y:S01]  /*6b90*/  FADD.FTZ R4, -R0, R30 ;  /* 0x0000001e00047221 */ /* 0x000fe20000010100 */
[-C--:B------:R-:W-:Y:S01]  /*6ba0*/  FSEL R6, R6, R0.reuse, P1 ;  /* 0x0000000006067208 */ /* 0x080fe20000800000 */
[----:B------:R-:W-:Y:S01]  /*6bb0*/  FMUL.FTZ R19, R167, R5 ;  /* 0x00000005a7137220 */ /* 0x000fe20000410000 */
[----:B------:R-:W-:Y:S01]  /*6bc0*/  FSETP.GE.FTZ.AND P1, PT, R144, RZ, PT ;  /* 0x000000ff9000720b */ /* 0x000fe20003f36000 */
[----:B------:R-:W-:Y:S01]  /*6bd0*/  FADD.FTZ R5, -R0, R27 ;  /* 0x0000001b00057221 */ /* 0x000fe20000010100 */
[----:B------:R-:W-:Y:S01]  /*6be0*/  FSEL R7, R7, R0, P0 ;  /* 0x0000000007077208 */ /* 0x000fe20000000000 */
[----:B------:R-:W-:Y:S01]  /*6bf0*/  FMUL.FTZ R13, R234, R6 ;  /* 0x00000006ea0d7220 */ /* 0x000fe20000410000 */
[----:B------:R-:W-:Y:S01]  /*6c00*/  PLOP3.LUT P0, PT, PT, PT, UP3, 0x80, 0x0 ;  /* 0x000000000000781c */ /* 0x000fe20003f0f038 */
[----:B------:R-:W-:Y:S01]  /*6c10*/  FADD.FTZ R6, -R0, R26 ;  /* 0x0000001a00067221 */ /* 0x000fe20000010100 */
[----:B------:R-:W-:Y:S01]  /*6c20*/  FSETP.GE.FTZ.AND P2, PT, R235, RZ, PT ;  /* 0x000000ffeb00720b */ /* 0x000fe20003f56000 */
[----:B------:R-:W-:Y:S01]  /*6c30*/  FMUL.FTZ R140, R146, R140 ;  /* 0x0000008c928c7220 */ /* 0x000fe20000410000 */
[----:B------:R-:W-:Y:S01]  /*6c40*/  FSETP.GE.FTZ.AND P4, PT, R153, RZ, PT ;  /* 0x000000ff9900720b */ /* 0x000fe20003f96000 */
[----:B------:R-:W-:Y:S01]  /*6c50*/  FMUL.FTZ R168, R168, R12 ;  /* 0x0000000ca8a87220 */ /* 0x000fe20000410000 */
[----:B------:R-:W-:Y:S01]  /*6c60*/  FSEL R8, R8, R0, P2 ;  /* 0x0000000008087208 */ /* 0x000fe20001000000 */
[----:B------:R-:W-:Y:S01]  /*6c70*/  FMUL.FTZ R24, R155, R24 ;  /* 0x000000189b187220 */ /* 0x000fe20000410000 */
[----:B------:R-:W-:Y:S01]  /*6c80*/  FSETP.GE.FTZ.AND P3, PT, R152, RZ, PT ;  /* 0x000000ff9800720b */ /* 0x000fe20003f76000 */
[----:B------:R-:W-:Y:S01]  /*6c90*/  FMUL.FTZ R25, R154, R25 ;  /* 0x000000199a197220 */ /* 0x000fe20000410000 */
[----:B------:R-:W-:Y:S01]  /*6ca0*/  FSETP.GE.FTZ.AND P2, PT, R147, RZ, PT ;  /* 0x000000ff9300720b */ /* 0x000fe20003f56000 */
[----:B------:R-:W-:Y:S01]  /*6cb0*/  FMUL.FTZ R28, R151, R28 ;  /* 0x0000001c971c7220 */ /* 0x000fe20000410000 */
[----:B------:R-:W-:Y:S01]  /*6cc0*/  FSEL R6, R6, R0, P4 ;  /* 0x0000000006067208 */ /* 0x000fe20002000000 */
[----:B------:R-:W-:Y:S01]  /*6cd0*/  FMUL.FTZ R10, R235, R8 ;  /* 0x00000008eb0a7220 */ /* 0x000fe20000410000 */
[-C--:B------:R-:W-:Y:S01]  /*6ce0*/  FSEL R5, R5, R0.reuse, P3 ;  /* 0x0000000005057208 */ /* 0x080fe20001800000 */
[----:B------:R-:W-:Y:S01]  /*6cf0*/  FMUL.FTZ R18, R170, R7 ;  /* 0x00000007aa127220 */ /* 0x000fe20000410000 */
[----:B------:R-:W-:Y:S01]  /*6d00*/  FSEL R4, R4, R0, P2 ;  /* 0x0000000004047208 */ /* 0x000fe20001000000 */
[----:B------:R-:W-:Y:S02]  /*6d10*/  @P1 FADD.FTZ R0, -R0, R31 ;  /* 0x0000001f00001221 */ /* 0x000fe40000010100 */
[----:B------:R-:W-:Y:S02]  /*6d20*/  FMUL.FTZ R153, R153, R6 ;  /* 0x0000000699997220 */ /* 0x000fe40000410000 */
[----:B------:R-:W-:Y:S02]  /*6d30*/  FMUL.FTZ R152, R152, R5 ;  /* 0x0000000598987220 */ /* 0x000fe40000410000 */
[----:B------:R-:W-:Y:S02]  /*6d40*/  FMUL.FTZ R147, R147, R4 ;  /* 0x0000000493937220 */ /* 0x000fe40000410000 */
[----:B------:R-:W-:Y:S01]  /*6d50*/  FMUL.FTZ R17, R144, R0 ;  /* 0x0000000090117220 */ /* 0x000fe20000410000 */
        /* <DEDUP_REMOVED lines=49> */
.L_x_158:
        /* <DEDUP_REMOVED lines=138> */
.L_x_159:
[----:B------:R-:W-:Y:S01]  /*7910*/  LDSM.16.M88.4 R24, [R225] ;  /* 0x00000000e118783b */ /* 0x000fe20000000200 */
[----:B------:R-:W-:Y:S01]  /*7920*/  IMAD.MOV.U32 R146, RZ, RZ, 0x4 ;  /* 0x00000004ff927424 */ /* 0x000fe200078e00ff */
[----:B------:R-:W-:Y:S01]  /*7930*/  ULOP3.LUT UR4, UR7, 0x1, URZ, 0xc0, !UPT ;  /* 0x0000000107047892 */ /* 0x000fe2000f8ec03f */
[----:B------:R-:W-:Y:S01]  /*7940*/  IMAD.MOV.U32 R145, RZ, RZ, c[0x0][0x22c] ;  /* 0x00008b00ff917624 */ /* 0x000fe200078e00ff */
[----:B-1----:R-:W1:Y:S01]  /*7950*/  LDSM.16.MT88.4 R8, [R0+0x9000] ;  /* 0x009000000008783b */ /* 0x002e620000004200 */
[----:B------:R-:W-:Y:S01]  /*7960*/  IMAD.MOV.U32 R147, RZ, RZ, c[0x0][0x22c] ;  /* 0x00008b00ff937624 */ /* 0x000fe200078e00ff */
[----:B------:R-:W-:Y:S01]  /*7970*/  UISETP.NE.U32.AND UP0, UPT, UR4, 0x1, UPT ;  /* 0x000000010400788c */ /* 0x000fe2000bf05070 */
[----:B------:R-:W-:Y:S01]  /*7980*/  IMAD R145, R145, c[0x0][0x1c0], RZ ;  /* 0x0000700091917a24 */ /* 0x000fe200078e02ff */
[----:B------:R-:W2:Y:S01]  /*7990*/  LDSM.16.MT88.4 R16, [R0+0xb000] ;  /* 0x00b000000010783b */ /* 0x000ea20000004200 */
[----:B------:R-:W-:Y:S01]  /*79a0*/  IMAD R147, R147, c[0x0][0x1c0], RZ ;  /* 0x0000700093937a24 */ /* 0x000fe200078e02ff */
[----:B------:R-:W-:Y:S01]  /*79b0*/  UISETP.GT.AND UP2, UPT, UR7, UR17, UPT ;  /* 0x000000110700728c */ /* 0x000fe2000bf44270 */
[----:B------:R-:W-:Y:S01]  /*79c0*/  IMAD.U32 R145, R145, -0x40, RZ ;  /* 0xffffffc091917824 */ /* 0x000fe200078e00ff */
[----:B------:R-:W3:Y:S01]  /*79d0*/  LDSM.16.MT88.4 R28, [R0+0xd000] ;  /* 0x00d00000001c783b */ /* 0x000ee20000004200 */
[----:B------:R-:W-:Y:S01]  /*79e0*/  IMAD R147, R147, 0x18, RZ ;  /* 0x0000001893937824 */ /* 0x000fe200078e02ff */
[----:B------:R-:W-:Y:S01]  /*79f0*/  @UP3 UIADD3 UR5, UP1, UR10, -0x100, URZ ;  /* 0xffffff000a053890 */ /* 0x000fe2000ff3e03f */
[----:B------:R-:W-:Y:S01]  /*7a00*/  IMAD.MOV.U32 R149, RZ, RZ, c[0x0][0x22c] ;  /* 0x00008b00ff957624 */ /* 0x000fe200078e00ff */
[----:B------:R4:W4:Y:S01]  /*7a10*/  LDL R140, [R1] ;  /* 0x00000000018c7983 */ /* 0x0009220000100800 */
[----:B------:R-:W-:Y:S01]  /*7a20*/  LEA R242, P1, R145, R142, 0x2 ;  /* 0x0000008e91f27211 */ /* 0x000fe200078210ff */
[----:B------:R-:W-:Y:S01]  /*7a30*/  UIADD3 UR6, UR7, -0x1, URZ ;  /* 0xffffffff07067890 */ /* 0x000fe2000fffe03f */
[----:B------:R-:W-:Y:S01]  /*7a40*/  IMAD R149, R149, c[0x0][0x1c0], RZ ;  /* 0x0000700095957a24 */ /* 0x000fe200078e02ff */
[----:B------:R-:W-:Y:S01]  /*7a50*/  LDSM.16.M88.4 R32, [R226] ;  /* 0x00000000e220783b */ /* 0x000fe20000000200 */
[----:B------:R-:W-:Y:S01]  /*7a60*/  LEA.HI.X.SX32 R241, R145, R143, 0x2, P1 ;  /* 0x0000008f91f17211 */ /* 0x000fe200008f16ff */
[----:B------:R-:W-:Y:S01]  /*7a70*/  IMAD.MOV.U32 R145, RZ, RZ, c[0x0][0x22c] ;  /* 0x00008b00ff917624 */ /* 0x000fe200078e00ff */
[----:B------:R-:W-:Y:S01]  /*7a80*/  @UP3 UIADD3.X UR4, UR11, -0x1, URZ, UP1, !UPT ;  /* 0xffffffff0b043890 */ /* 0x000fe20008ffe43f */
[----:B------:R2:W4:Y:S01]  /*7a90*/  LDL R141, [R1+0x4] ;  /* 0x00000400018d7983 */ /* 0x0005220000100800 */
[----:B------:R-:W-:Y:S01]  /*7aa0*/  IMAD R149, R149, 0x38, RZ ;  /* 0x0000003895957824 */ /* 0x000fe200078e02ff */
[----:B------:R-:W-:Y:S01]  /*7ab0*/  UMOV UR7, UR6 ;  /* 0x0000000600077c82 */ /* 0x000fe20008000000 */
[----:B------:R-:W-:Y:S01]  /*7ac0*/  IMAD R145, R145, c[0x0][0x1c0], RZ ;  /* 0x0000700091917a24 */ /* 0x000fe200078e02ff */
[----:B------:R-:W3:Y:S03]  /*7ad0*/  LDSM.16.MT88.4 R132, [R0+0x9400] ;  /* 0x009400000084783b */ /* 0x000ee60000004200 */
[----:B------:R-:W-:Y:S01]  /*7ae0*/  IMAD R145, R145, 0x28, RZ ;  /* 0x0000002891917824 */ /* 0x000fe200078e02ff */
[----:B------:R-:W3:Y:S01]  /*7af0*/  LDSM.16.MT88.4 R136, [R0+0xb400] ;  /* 0x00b400000088783b */ /* 0x000ee20000004200 */
[C---:B-1----:R-:W-:Y:S08]  /*7b00*/  HMMA.16816.F32 R4, R24.reuse, R8, RZ ;  /* 0x000000081804723c */ /* 0x042ff000000018ff */
[C---:B------:R-:W-:Y:S08]  /*7b10*/  HMMA.16816.F32 R8, R24.reuse, R10, RZ ;  /* 0x0000000a1808723c */ /* 0x040ff000000018ff */
[C---:B--2---:R-:W-:Y:S08]  /*7b20*/  HMMA.16816.F32 R12, R24.reuse, R16, RZ ;  /* 0x00000010180c723c */ /* 0x044ff000000018ff */
[C---:B------:R-:W-:Y:S08]  /*7b30*/  HMMA.16816.F32 R16, R24.reuse, R18, RZ ;  /* 0x000000121810723c */ /* 0x040ff000000018ff */
[C---:B---3--:R-:W-:Y:S08]  /*7b40*/  HMMA.16816.F32 R20, R24.reuse, R28, RZ ;  /* 0x0000001c1814723c */ /* 0x048ff000000018ff */
[----:B------:R-:W-:Y:S01]  /*7b50*/  HMMA.16816.F32 R24, R24, R30, RZ ;  /* 0x0000001e1818723c */ /* 0x000fe200000018ff */
[----:B------:R-:W1:Y:S07]  /*7b60*/  LDSM.16.MT88.4 R28, [R0+0xd400] ;  /* 0x00d40000001c783b */ /* 0x000e6e0000004200 */
[C---:B------:R-:W-:Y:S08]  /*7b70*/  HMMA.16816.F32 R4, R32.reuse, R132, R4 ;  /* 0x000000842004723c */ /* 0x040ff00000001804 */
[C---:B------:R-:W-:Y:S01]  /*7b80*/  HMMA.16816.F32 R8, R32.reuse, R134, R8 ;  /* 0x000000862008723c */ /* 0x040fe20000001808 */
[----:B------:R-:W-:Y:S07]  /*7b90*/  LDSM.16.M88.4 R132, [R228] ;  /* 0x00000000e484783b */ /* 0x000fee0000000200 */
[C---:B------:R-:W-:Y:S08]  /*7ba0*/  HMMA.16816.F32 R12, R32.reuse, R136, R12 ;  /* 0x00000088200c723c */ /* 0x040ff0000000180c */
[C---:B------:R-:W-:Y:S01]  /*7bb0*/  HMMA.16816.F32 R16, R32.reuse, R138, R16 ;  /* 0x0000008a2010723c */ /* 0x040fe20000001810 */
[----:B------:R-:W2:Y:S07]  /*7bc0*/  LDSM.16.MT88.4 R136, [R0+0x9800] ;  /* 0x009800000088783b */ /* 0x000eae0000004200 */
        /* <DEDUP_REMOVED lines=9> */
[----:B------:R-:W1:Y:S07]  /*7c60*/  LDSM.16.M88.4 R28, [R227] ;  /* 0x00000000e31c783b */ /* 0x000e6e0000000200 */
        /* <DEDUP_REMOVED lines=43> */
[----:B------:R3:W4:Y:S03]  /*7f20*/  LDSM.16.MT88.4 R132, [R0+0xec00] ;  /* 0x00ec00000084783b */ /* 0x0007260000004200 */
[C---:B-1----:R-:W-:Y:S01]  /*7f30*/  HMMA.16816.F32 R4, R28.reuse, R136, R4 ;  /* 0x000000881c04723c */ /* 0x042fe20000001804 */
[----:B---3--:R-:W-:Y:S06]  /*7f40*/  IMAD.MOV.U32 R0, RZ, RZ, c[0x0][0x22c] ;  /* 0x00008b00ff007624 */ /* 0x008fec00078e00ff */
[----:B------:R-:W-:Y:S01]  /*7f50*/  @P0 IADD3 R136, R250, -0x40, RZ ;  /* 0xffffffc0fa880810 */ /* 0x000fe20007ffe0ff */
[C---:B------:R-:W-:Y:S04]  /*7f60*/  HMMA.16816.F32 R8, R28.reuse, R138, R8 ;  /* 0x0000008a1c08723c */ /* 0x040fe80000001808 */
[----:B------:R-:W-:Y:S01]  /*7f70*/  @P0 IMAD.WIDE R136, R136, R146, UR10 ;  /* 0x0000000a88880e25 */ /* 0x000fe2000f8e0292 */
[----:B------:R-:W-:Y:S02]  /*7f80*/  @UP3 UMOV UR10, UR5 ;  /* 0x00000005000a3c82 */ /* 0x000fe40008000000 */
[----:B------:R-:W-:Y:S01]  /*7f90*/  @UP3 UMOV UR11, UR4 ;  /* 0x00000004000b3c82 */ /* 0x000fe20008000000 */
[C---:B--2---:R-:W-:Y:S01]  /*7fa0*/  HMMA.16816.F32 R12, R28.reuse, R32, R12 ;  /* 0x000000201c0c723c */ /* 0x044fe2000000180c */
[----:B----4-:R-:W2:Y:S03]  /*7fb0*/  @P0 LDG.E R140, [R136.64] ;  /* 0x0000000c888c0981 */ /* 0x010ea6000c1e1900 */
[----:B------:R-:W-:Y:S01]  /*7fc0*/  IMAD R0, R0, c[0x0][0x1c0], RZ ;  /* 0x0000700000007a24 */ /* 0x000fe200078e02ff */
[----:B------:R-:W3:Y:S01]  /*7fd0*/  @P0 LDG.E R141, [R136.64+0x20] ;  /* 0x0000200c888d0981 */ /* 0x000ee2000c1e1900 */
[----:B------:R-:W-:Y:S02]  /*7fe0*/  IMAD.MOV.U32 R146, RZ, RZ, c[0x0][0x22c] ;  /* 0x00008b00ff927624 */ /* 0x000fe400078e00ff */
[C---:B------:R-:W-:Y:S01]  /*7ff0*/  HMMA.16816.F32 R16, R28.reuse, R34, R16 ;  /* 0x000000221c10723c */ /* 0x040fe20000001810 */
[----:B------:R1:W5:Y:S03]  /*8000*/  @P0 LDG.E R251, [R136.64+0x80] ;  /* 0x0000800c88fb0981 */ /* 0x000366000c1e1900 */
[----:B------:R-:W-:Y:S01]  /*8010*/  IMAD.MOV.U32 R32, RZ, RZ, R242 ;  /* 0x000000ffff207224 */ /* 0x000fe200078e00f2 */
[----:B------:R1:W5:Y:S01]  /*8020*/  @P0 LDG.E R252, [R136.64+0xa0] ;  /* 0x0000a00c88fc0981 */ /* 0x000362000c1e1900 */
[----:B------:R-:W-:Y:S02]  /*8030*/  IMAD.MOV.U32 R33, RZ, RZ, R241 ;  /* 0x000000ffff217224 */ /* 0x000fe400078e00f1 */
[C---:B------:R-:W-:Y:S03]  /*8040*/  HMMA.16816.F32 R20, R28.reuse, R132, R20 ;  /* 0x000000841c14723c */ /* 0x040fe60000001814 */
[----:B------:R-:W-:Y:S01]  /*8050*/  RED.E.ADD.F32.FTZ.RN.STRONG.GPU [R32.64], R4 ;  /* 0x000000042000798e */ /* 0x000fe2000c10e78c */
[----:B------:R-:W-:Y:S02]  /*8060*/  IMAD R0, R0, 0x30, RZ ;  /* 0x0000003000007824 */ /* 0x000fe400078e02ff */
[----:B------:R-:W-:Y:S02]  /*8070*/  IMAD R146, R146, c[0x0][0x1c0], RZ ;  /* 0x0000700092927a24 */ /* 0x000fe400078e02ff */
[----:B------:R-:W-:Y:S04]  /*8080*/  HMMA.16816.F32 R24, R28, R134, R24 ;  /* 0x000000861c18723c */ /* 0x000fe80000001818 */
[----:B------:R-:W-:Y:S03]  /*8090*/  IMAD.SHL.U32 R146, R146, 0x20, RZ ;  /* 0x0000002092927824 */ /* 0x000fe600078e00ff */
[CC--:B------:R-:W-:Y:S05]  /*80a0*/  LEA R28, P2, R145.reuse, R32.reuse, 0x2 ;  /* 0x00000020911c7211 */ /* 0x0c0fea00078410ff */
[-C--:B------:R-:W-:Y:S01]  /*80b0*/  LEA.HI.X.SX32 R29, R145, R33.reuse, 0x2, P2 ;  /* 0x00000021911d7211 */ /* 0x080fe200010f16ff */
[----:B------:R-:W-:Y:S04]  /*80c0*/  IMAD.MOV.U32 R145, RZ, RZ, c[0x0][0x22c] ;  /* 0x00008b00ff917624 */ /* 0x000fe800078e00ff */
[----:B------:R-:W-:Y:S04]  /*80d0*/  IMAD R145, R145, c[0x0][0x1c0], RZ ;  /* 0x0000700091917a24 */ /* 0x000fe800078e02ff */
[----:B------:R-:W-:Y:S05]  /*80e0*/  IMAD.SHL.U32 R145, R145, 0x10, RZ ;  /* 0x0000001091917824 */ /* 0x000fea00078e00ff */
[----:B------:R-:W-:Y:S01]  /*80f0*/  IADD3 R142, R145, 0x20, RZ ;  /* 0x00000020918e7810 */ /* 0x000fe20007ffe0ff */
[----:B--2---:R2:W-:Y:S04]  /*8100*/  @P0 STL [R1], R140 ;  /* 0x0000008c01000387 */ /* 0x0045e80000100800 */
[----:B------:R-:W4:Y:S04]  /*8110*/  LDL R139, [R1+0x20] ;  /* 0x00002000018b7983 */ /* 0x000f280000100800 */
[----:B------:R-:W4:Y:S04]  /*8120*/  LDL R138, [R1+0x28] ;  /* 0x00002800018a7983 */ /* 0x000f280000100800 */
[----:B---3--:R3:W-:Y:S01]  /*8130*/  @P0 STL [R1+0x4], R141 ;  /* 0x0000048d01000387 */ /* 0x0087e20000100800 */
[----:B--2---:R-:W-:Y:S04]  /*8140*/  IMAD.MOV.U32 R140, RZ, RZ, c[0x0][0x22c] ;  /* 0x00008b00ff8c7624 */ /* 0x004fe800078e00ff */
[----:B------:R-:W-:Y:S04]  /*8150*/  IMAD R140, R140, c[0x0][0x1c0], RZ ;  /* 0x000070008c8c7a24 */ /* 0x000fe800078e02ff */
[----:B------:R-:W-:Y:S02]  /*8160*/  IMAD.SHL.U32 R140, R140, 0x8, RZ ;  /* 0x000000088c8c7824 */ /* 0x000fe400078e00ff */
[----:B---3--:R-:W-:Y:S03]  /*8170*/  IMAD.MOV.U32 R141, RZ, RZ, c[0x0][0x22c] ;  /* 0x00008b00ff8d7624 */ /* 0x008fe600078e00ff */
[CC--:B------:R-:W-:Y:S01]  /*8180*/  LEA R34, P1, R140.reuse, R32.reuse, 0x2 ;  /* 0x000000208c227211 */ /* 0x0c0fe200078210ff */
[----:B------:R-:W-:Y:S03]  /*8190*/  IMAD R141, R141, c[0x0][0x1c0], RZ ;  /* 0x000070008d8d7a24 */ /* 0x000fe600078e02ff */
[-C--:B------:R-:W-:Y:S02]  /*81a0*/  LEA.HI.X.SX32 R35, R140, R33.reuse, 0x2, P1 ;  /* 0x000000218c237211 */ /* 0x080fe400008f16ff */
[-C--:B------:R-:W-:Y:S01]  /*81b0*/  LEA R132, P1, R147, R32.reuse, 0x2 ;  /* 0x0000002093847211 */ /* 0x080fe200078210ff */
[----:B------:R-:W-:Y:S02]  /*81c0*/  IMAD.SHL.U32 R141, R141, 0x10, RZ ;  /* 0x000000108d8d7824 */ /* 0x000fe400078e00ff */
[----:B------:R2:W-:Y:S01]  /*81d0*/  RED.E.ADD.F32.FTZ.RN.STRONG.GPU [R34.64], R5 ;  /* 0x000000052200798e */ /* 0x0005e2000c10e78c */
[-C--:B------:R-:W-:Y:S01]  /*81e0*/  LEA.HI.X.SX32 R133, R147, R33.reuse, 0x2, P1 ;  /* 0x0000002193857211 */ /* 0x080fe200008f16ff */
[----:B------:R-:W-:Y:S01]  /*81f0*/  IMAD.MOV.U32 R147, RZ, RZ, c[0x0][0x22c] ;  /* 0x00008b00ff937624 */ /* 0x000fe200078e00ff */
[-C--:B-1----:R-:W-:Y:S02]  /*8200*/  LEA R136, P0, R141, R32.reuse, 0x2 ;  /* 0x000000208d887211 */ /* 0x082fe400078010ff */
[-C--:B------:R-:W-:Y:S01]  /*8210*/  LEA R4, P1, R0, R32.reuse, 0x2 ;  /* 0x0000002000047211 */ /* 0x080fe200078210ff */
[----:B------:R-:W-:Y:S01]  /*8220*/  IMAD R147, R147, c[0x0][0x1c0], RZ ;  /* 0x0000700093937a24 */ /* 0x000fe200078e02ff */
[-C--:B------:R-:W-:Y:S02]  /*8230*/  LEA.HI.X.SX32 R137, R141, R33.reuse, 0x2, P0 ;  /* 0x000000218d897211 */ /* 0x080fe400000f16ff */
[CC--:B------:R-:W-:Y:S01]  /*8240*/  LEA R30, P0, R146.reuse, R32.reuse, 0x2 ;  /* 0x00000020921e7211 */ /* 0x0c0fe200078010ff */
[----:B------:R-:W-:Y:S01]  /*8250*/  IMAD.SHL.U32 R147, R147, 0x10, RZ ;  /* 0x0000001093937824 */ /* 0x000fe200078e00ff */
[----:B------:R-:W-:Y:S01]  /*8260*/  IADD3 R134, R141, 0x40, RZ ;  /* 0x000000408d867810 */ /* 0x000fe20007ffe0ff */
[----:B------:R1:W-:Y:S01]  /*8270*/  RED.E.ADD.F32.FTZ.RN.STRONG.GPU [R136.64], R6 ;  /* 0x000000068800798e */ /* 0x0003e2000c10e78c */
[-C--:B------:R-:W-:Y:S01]  /*8280*/  LEA.HI.X.SX32 R31, R146, R33.reuse, 0x2, P0 ;  /* 0x00000021921f7211 */ /* 0x080fe200000f16ff */
[----:B------:R-:W-:Y:S01]  /*8290*/  IMAD.MOV.U32 R146, RZ, RZ, c[0x0][0x22c] ;  /* 0x00008b00ff927624 */ /* 0x000fe200078e00ff */
[C---:B------:R-:W-:Y:S01]  /*82a0*/  IADD3 R145, R147.reuse, 0x20, RZ ;  /* 0x0000002093917810 */ /* 0x040fe20007ffe0ff */
[----:B------:R3:W-:Y:S01]  /*82b0*/  RED.E.ADD.F32.FTZ.RN.STRONG.GPU [R132.64], R7 ;  /* 0x000000078400798e */ /* 0x0007e2000c10e78c */
[----:B------:R-:W-:Y:S01]  /*82c0*/  IADD3 R143, R147, 0x20, RZ ;  /* 0x00000020938f7810 */ /* 0x000fe20007ffe0ff */
[----:B------:R-:W-:Y:S02]  /*82d0*/  IMAD R146, R146, c[0x0][0x1c0], RZ ;  /* 0x0000700092927a24 */ /* 0x000fe400078e02ff */
[----:B------:R3:W-:Y:S02]  /*82e0*/  RED.E.ADD.F32.FTZ.RN.STRONG.GPU [R30.64], R8 ;  /* 0x000000081e00798e */ /* 0x0007e4000c10e78c */
[----:B------:R-:W-:Y:S02]  /*82f0*/  IMAD.SHL.U32 R146, R146, 0x8, RZ ;  /* 0x0000000892927824 */ /* 0x000fe400078e00ff */
[----:B------:R3:W-:Y:S02]  /*8300*/  RED.E.ADD.F32.FTZ.RN.STRONG.GPU [R28.64], R9 ;  /* 0x000000091c00798e */ /* 0x0007e4000c10e78c */
[----:B------:R-:W-:Y:S01]  /*8310*/  IMAD.IADD R145, R146, 0x1, R145 ;  /* 0x0000000192917824 */ /* 0x000fe200078e0291 */
[-C--:B--2---:R-:W-:Y:S01]  /*8320*/  LEA.HI.X.SX32 R5, R0, R33.reuse, 0x2, P1 ;  /* 0x0000002100057211 */ /* 0x084fe200008f16ff */
[C---:B------:R-:W-:Y:S01]  /*8330*/  IMAD.IADD R143, R146.reuse, 0x1, R143 ;  /* 0x00000001928f7824 */ /* 0x040fe200078e028f */
[----:B------:R-:W2:Y:S03]  /*8340*/  LDL R0, [R1+0x24] ;  /* 0x0000240001007983 */ /* 0x000ea60000100800 */
[----:B------:R-:W-:Y:S01]  /*8350*/  IMAD.IADD R143, R146, 0x1, R143 ;  /* 0x00000001928f7824 */ /* 0x000fe200078e028f */
[----:B------:R3:W-:Y:S01]  /*8360*/  RED.E.ADD.F32.FTZ.RN.STRONG.GPU [R4.64], R10 ;  /* 0x0000000a0400798e */ /* 0x0007e2000c10e78c */
[CC--:B-1----:R-:W-:Y:S03]  /*8370*/  LEA R6, P0, R149.reuse, R32.reuse, 0x2 ;  /* 0x0000002095067211 */ /* 0x0c2fe600078010ff */
[----:B---3--:R-:W3:Y:S01]  /*8380*/  LDL R132, [R1+0x10] ;  /* 0x0000100001847983 */ /* 0x008ee20000100800 */
[-C--:B------:R-:W-:Y:S02]  /*8390*/  LEA.HI.X.SX32 R7, R149, R33.reuse, 0x2, P0 ;  /* 0x0000002195077211 */ /* 0x080fe400000f16ff */
[C---:B------:R-:W-:Y:S02]  /*83a0*/  IADD3 R133, R141.reuse, 0x40, RZ ;  /* 0x000000408d857810 */ /* 0x040fe40007ffe0ff */
[C---:B------:R-:W-:Y:S01]  /*83b0*/  IADD3 R31, R141.reuse, 0x40, RZ ;  /* 0x000000408d1f7810 */ /* 0x040fe20007ffe0ff */
[----:B------:R1:W-:Y:S01]  /*83c0*/  RED.E.ADD.F32.FTZ.RN.STRONG.GPU [R6.64], R11 ;  /* 0x0000000b0600798e */ /* 0x0003e2000c10e78c */
[----:B------:R-:W-:Y:S01]  /*83d0*/  IADD3 R30, R141, 0x40, RZ ;  /* 0x000000408d1e7810 */ /* 0x000fe20007ffe0ff */
[C---:B------:R-:W-:Y:S01]  /*83e0*/  IMAD.IADD R133, R140.reuse, 0x1, R133 ;  /* 0x000000018c857824 */ /* 0x040fe200078e0285 */
[CC--:B------:R-:W-:Y:S01]  /*83f0*/  LEA R28, P1, R145.reuse, R32.reuse, 0x2 ;  /* 0x00000020911c7211 */ /* 0x0c0fe200078210ff */
[----:B------:R1:W-:Y:S01]  /*8400*/  RED.E.ADD.F32.FTZ.RN.STRONG.GPU [R32.64+0x80], R12 ;  /* 0x0000800c2000798e */ /* 0x0003e2000c10e78c */
[C---:B------:R-:W-:Y:S02]  /*8410*/  IMAD.IADD R31, R140.reuse, 0x1, R31 ;  /* 0x000000018c1f7824 */ /* 0x040fe400078e021f */
[-C--:B------:R-:W-:Y:S01]  /*8420*/  LEA.HI.X.SX32 R29, R145, R33.reuse, 0x2, P1 ;  /* 0x00000021911d7211 */ /* 0x080fe200008f16ff */
[----:B------:R1:W-:Y:S01]  /*8430*/  RED.E.ADD.F32.FTZ.RN.STRONG.GPU [R34.64+0x80], R13 ;  /* 0x0000800d2200798e */ /* 0x0003e2000c10e78c */
[----:B------:R-:W-:Y:S01]  /*8440*/  IMAD.IADD R30, R140, 0x1, R30 ;  /* 0x000000018c1e7824 */ /* 0x000fe200078e021e */
[-C--:B------:R-:W-:Y:S01]  /*8450*/  LEA R4, P0, R142, R32.reuse, 0x2 ;  /* 0x000000208e047211 */ /* 0x080fe200078010ff */
[C---:B------:R-:W-:Y:S02]  /*8460*/  IMAD.IADD R133, R140.reuse, 0x1, R133 ;  /* 0x000000018c857824 */ /* 0x040fe400078e0285 */
[----:B------:R-:W-:Y:S01]  /*8470*/  IMAD.IADD R30, R140, 0x1, R30 ;  /* 0x000000018c1e7824 */ /* 0x000fe200078e021e */
[-C--:B------:R-:W-:Y:S01]  /*8480*/  LEA.HI.X.SX32 R5, R142, R33.reuse, 0x2, P0 ;  /* 0x000000218e057211 */ /* 0x080fe200000f16ff */
[----:B------:R-:W-:Y:S01]  /*8490*/  IMAD.IADD R133, R140, 0x1, R133 ;  /* 0x000000018c857824 */ /* 0x000fe200078e0285 */
[----:B------:R-:W-:Y:S02]  /*84a0*/  IADD3 R142, R147, 0x20, RZ ;  /* 0x00000020938e7810 */ /* 0x000fe40007ffe0ff */
[CC--:B------:R-:W-:Y:S01]  /*84b0*/  LEA R10, P0, R143.reuse, R32.reuse, 0x2 ;  /* 0x000000208f0a7211 */ /* 0x0c0fe200078010ff */
[----:B------:R1:W-:Y:S02]  /*84c0*/  RED.E.ADD.F32.FTZ.RN.STRONG.GPU [R4.64], R14 ;  /* 0x0000000e0400798e */ /* 0x0003e4000c10e78c */
[C---:B------:R-:W-:Y:S02]  /*84d0*/  IMAD.IADD R142, R146.reuse, 0x1, R142 ;  /* 0x00000001928e7824 */ /* 0x040fe400078e028e */
[----:B------:R1:W-:Y:S02]  /*84e0*/  RED.E.ADD.F32.FTZ.RN.STRONG.GPU [R28.64], R15 ;  /* 0x0000000f1c00798e */ /* 0x0003e4000c10e78c */
[C---:B------:R-:W-:Y:S01]  /*84f0*/  IMAD.IADD R142, R146.reuse, 0x1, R142 ;  /* 0x00000001928e7824 */ /* 0x040fe200078e028e */
[-C--:B-1----:R-:W-:Y:S03]  /*8500*/  LEA.HI.X.SX32 R11, R143, R33.reuse, 0x2, P0 ;  /* 0x000000218f0b7211 */ /* 0x082fe600000f16ff */
[----:B------:R-:W-:Y:S01]  /*8510*/  IMAD.IADD R142, R146, 0x1, R142 ;  /* 0x00000001928e7824 */ /* 0x000fe200078e028e */
[CC--:B------:R-:W-:Y:S01]  /*8520*/  LEA R12, P4, R31.reuse, R32.reuse, 0x2 ;  /* 0x000000201f0c7211 */ /* 0x0c0fe200078810ff */
[----:B------:R1:W-:Y:S03]  /*8530*/  RED.E.ADD.F32.FTZ.RN.STRONG.GPU [R10.64], R16 ;  /* 0x000000100a00798e */ /* 0x0003e6000c10e78c */
[CC--:B------:R-:W-:Y:S02]  /*8540*/  LEA R8, P2, R142.reuse, R32.reuse, 0x2 ;  /* 0x000000208e087211 */ /* 0x0c0fe400078410ff */
[-C--:B------:R-:W-:Y:S02]  /*8550*/  LEA.HI.X.SX32 R13, R31, R33.reuse, 0x2, P4 ;  /* 0x000000211f0d7211 */ /* 0x080fe400020f16ff */
[-C--:B------:R-:W-:Y:S05]  /*8560*/  LEA.HI.X.SX32 R9, R142, R33.reuse, 0x2, P2 ;  /* 0x000000218e097211 */ /* 0x080fea00010f16ff */
        /* <DEDUP_REMOVED lines=8> */
[CC--:B----4-:R-:W-:Y:S02]  /*85f0*/  LEA R6, P1, R139.reuse, R32.reuse, 0x2 ;  /* 0x000000208b067211 */ /* 0x0d0fe400078210ff */
        /* <DEDUP_REMOVED lines=16> */
[CC--:B--2---:R-:W-:Y:S04]  /*8700*/  LEA R4, P0, R0.reuse, R32.reuse, 0x2 ;  /* 0x0000002000047211 */ /* 0x0c4fe800078010ff */
        /* <DEDUP_REMOVED lines=78> */
[----:B------:R-:W-:Y:S01]  /*8bf0*/  UISETP.NE.AND UP0, UPT, UR24, -0x1, UPT ;  /* 0xffffffff1800788c */ /* 0x000fe2000bf05270 */
[----:B------:R-:W-:Y:S01]  /*8c00*/  FMUL.FTZ R48, R46, c[0x0][0x2dc] ;  /* 0x0000b7002e307a20 */ /* 0x000fe20000410000 */
[----:B------:R-:W-:Y:S01]  /*8c10*/  ULDC.64 UR8, c[0x0][0x3a0] ;  /* 0x0000e80000087ab9 */ /* 0x000fe20000000a00 */
[----:B------:R-:W-:-:S02]  /*8c20*/  FMUL.FTZ R19, R45, c[0x0][0x2dc] ;  /* 0x0000b7002d137a20 */ /* 0x000fc40000410000 */
[----:B------:R-:W-:Y:S01]  /*8c30*/  FMUL.FTZ R84, R84, c[0x0][0x2e0] ;  /* 0x0000b80054547a20 */ /* 0x000fe20000410000 */
[----:B------:R-:W-:Y:S01]  /*8c40*/  PLOP3.LUT P0, PT, PT, PT, UP0, 0x80, 0x0 ;  /* 0x000000000000781c */ /* 0x000fe20003f0f008 */
[----:B------:R-:W-:Y:S02]  /*8c50*/  FMUL.FTZ R46, R85, c[0x0][0x2e0] ;  /* 0x0000b800552e7a20 */ /* 0x000fe40000410000 */
[----:B------:R-:W-:Y:S02]  /*8c60*/  FMUL.FTZ R133, R42, c[0x0][0x2dc] ;  /* 0x0000b7002a857a20 */ /* 0x000fe40000410000 */
[----:B------:R-:W-:Y:S01]  /*8c70*/  FMUL.FTZ R86, R86, c[0x0][0x2e0] ;  /* 0x0000b80056567a20 */ /* 0x000fe20000410000 */
[----:B------:R-:W-:Y:S01]  /*8c80*/  F2FP.PACK_AB R46, R46, R84 ;  /* 0x000000542e2e723e */ /* 0x000fe200000000ff */
[----:B------:R-:W-:Y:S01]  /*8c90*/  BAR.SYNC.DEFER_BLOCKING 0x0 ;  /* 0x0000000000007b1d */ /* 0x000fe20000010000 */
[----:B------:R-:W-:Y:S01]  /*8ca0*/  FMUL.FTZ R45, R87, c[0x0][0x2e0] ;  /* 0x0000b800572d7a20 */ /* 0x000fe20000410000 */
[----:B------:R-:W-:Y:S01]  /*8cb0*/  @UP0 UIADD3 UR6, UR21, UR24, URZ ;  /* 0x0000001815060290 */ /* 0x000fe2000fffe03f */
[----:B------:R-:W-:-:S02]  /*8cc0*/  FMUL.FTZ R23, R41, c[0x0][0x2dc] ;  /* 0x0000b70029177a20 */ /* 0x000fc40000410000 */
[----:B------:R-:W-:Y:S01]  /*8cd0*/  FMUL.FTZ R21, R49, c[0x0][0x2dc] ;  /* 0x0000b70031157a20 */ /* 0x000fe20000410000 */
[----:B------:R-:W-:Y:S01]  /*8ce0*/  F2FP.PACK_AB R45, R45, R86 ;  /* 0x000000562d2d723e */ /* 0x000fe200000000ff */
[----:B------:R-:W-:Y:S01]  /*8cf0*/  FMUL.FTZ R96, R96, c[0x0][0x2e0] ;  /* 0x0000b80060607a20 */ /* 0x000fe20000410000 */
[----:B------:R-:W-:Y:S01]  /*8d00*/  @UP0 UIMAD.WIDE.U32 UR4, UR6, UR8, URZ ;  /* 0x00000008060402a5 */ /* 0x000fe2000f8e003f */
[----:B------:R-:W-:Y:S01]  /*8d10*/  FMUL.FTZ R42, R97, c[0x0][0x2e0] ;  /* 0x0000b800612a7a20 */ /* 0x000fe20000410000 */
[----:B------:R-:W-:Y:S01]  /*8d20*/  F2FP.PACK_AB R21, R21, R132 ;  /* 0x000000841515723e */ /* 0x000fe200000000ff */
[----:B------:R-:W-:Y:S01]  /*8d30*/  FMUL.FTZ R49, R44, c[0x0][0x2dc] ;  /* 0x0000b7002c317a20 */ /* 0x000fe20000410000 */
[----:B------:R-:W-:Y:S01]  /*8d40*/  @UP0 UIMAD UR14, UR6, UR9, UR5 ;  /* 0x00000009060e02a4 */ /* 0x000fe2000f8e0205 */
[----:B------:R-:W-:Y:S01]  /*8d50*/  FMUL.FTZ R98, R98, c[0x0][0x2e0] ;  /* 0x0000b80062627a20 */ /* 0x000fe20000410000 */
[----:B------:R-:W-:Y:S01]  /*8d60*/  F2FP.PACK_AB R42, R42, R96 ;  /* 0x000000602a2a723e */ /* 0x000fe200000000ff */
[----:B------:R-:W-:Y:S01]  /*8d70*/  FMUL.FTZ R41, R99, c[0x0][0x2e0] ;  /* 0x0000b80063297a20 */ /* 0x000fe20000410000 */
[----:B------:R-:W-:Y:S01]  /*8d80*/  F2FP.PACK_AB R19, R19, R49 ;  /* 0x000000311313723e */ /* 0x000fe200000000ff */
[----:B------:R-:W-:Y:S01]  /*8d90*/  FMUL.FTZ R22, R43, c[0x0][0x2dc] ;  /* 0x0000b7002b167a20 */ /* 0x000fe20000410000 */
[----:B------:R-:W-:Y:S01]  /*8da0*/  @UP0 UMOV UR11, UR4 ;  /* 0x00000004000b0c82 */ /* 0x000fe20008000000 */
[----:B------:R-:W-:Y:S01]  /*8db0*/  FMUL.FTZ R88, R88, c[0x0][0x2e0] ;  /* 0x0000b80058587a20 */ /* 0x000fe20000410000 */
[----:B------:R-:W-:Y:S01]  /*8dc0*/  F2FP.PACK_AB R41, R41, R98 ;  /* 0x000000622929723e */ /* 0x000fe200000000ff */
[----:B------:R-:W-:Y:S01]  /*8dd0*/  FMUL.FTZ R44, R89, c[0x0][0x2e0] ;  /* 0x0000b800592c7a20 */ /* 0x000fe20000410000 */
[----:B------:R-:W-:Y:S01]  /*8de0*/  F2FP.PACK_AB R22, R22, R133 ;  /* 0x000000851616723e */ /* 0x000fe200000000ff */
[----:B------:R-:W-:-:S02]  /*8df0*/  FMUL.FTZ R134, R40, c[0x0][0x2dc] ;  /* 0x0000b70028867a20 */ /* 0x000fc40000410000 */
[----:B------:R-:W-:Y:S01]  /*8e00*/  FMUL.FTZ R90, R90, c[0x0][0x2e0] ;  /* 0x0000b8005a5a7a20 */ /* 0x000fe20000410000 */
[----:B------:R-:W-:Y:S01]  /*8e10*/  F2FP.PACK_AB R44, R44, R88 ;  /* 0x000000582c2c723e */ /* 0x000fe200000000ff */
[----:B------:R-:W-:Y:S01]  /*8e20*/  FMUL.FTZ R43, R91, c[0x0][0x2e0] ;  /* 0x0000b8005b2b7a20 */ /* 0x000fe20000410000 */
[----:B------:R-:W-:Y:S01]  /*8e30*/  F2FP.PACK_AB R23, R23, R134 ;  /* 0x000000861717723e */ /* 0x000fe200000000ff */
[----:B------:R-:W-:Y:S02]  /*8e40*/  FMUL.FTZ R24, R39, c[0x0][0x2dc] ;  /* 0x0000b70027187a20 */ /* 0x000fe40000410000 */
[----:B------:R-:W-:Y:S01]  /*8e50*/  FMUL.FTZ R92, R92, c[0x0][0x2e0] ;  /* 0x0000b8005c5c7a20 */ /* 0x000fe20000410000 */
[----:B------:R-:W-:Y:S01]  /*8e60*/  F2FP.PACK_AB R43, R43, R90 ;  /* 0x0000005a2b2b723e */ /* 0x000fe200000000ff */
[----:B------:R-:W-:Y:S02]  /*8e70*/  FMUL.FTZ R40, R93, c[0x0][0x2e0] ;  /* 0x0000b8005d287a20 */ /* 0x000fe40000410000 */
        /* <DEDUP_REMOVED lines=108> */
[----:B------:R-:W-:-:S04]  /*9540*/  F2FP.PACK_AB R3, R3, R76 ;  /* 0x0000004c0303723e */ /* 0x000fc800000000ff */
[----:B------:R-:W-:Y:S01]  /*9550*/  F2FP.PACK_AB R0, R0, R78 ;  /* 0x0000004e0000723e */ /* 0x000fe200000000ff */
        /* <DEDUP_REMOVED lines=61> */
.L_x_161:
        /* <DEDUP_REMOVED lines=18> */
.L_x_162:
        /* <DEDUP_REMOVED lines=55> */
.L_x_164:
[----:B------:R-:W-:Y:S05]  /*9dc0*/  BSYNC B0 ;  /* 0x0000000000007941 */ /* 0x000fea0003800000 */
.L_x_163:
        /* <DEDUP_REMOVED lines=20> */
.L_x_166:
[----:B------:R-:W-:Y:S05]  /*9f10*/  BSYNC B0 ;  /* 0x0000000000007941 */ /* 0x000fea0003800000 */
.L_x_165:
        /* <DEDUP_REMOVED lines=29> */
.L_x_168:
[----:B------:R-:W-:Y:S05]  /*a0f0*/  BSYNC B0 ;  /* 0x0000000000007941 */ /* 0x000fea0003800000 */
.L_x_167:
        /* <DEDUP_REMOVED lines=16> */
.L_x_144:
[----:B------:R-:W-:Y:S05]  /*a200*/  BSYNC B1 ;  /* 0x0000000000017941 */ /* 0x000fea0003800000 */
.L_x_130:
        /* <DEDUP_REMOVED lines=11> */
.L_x_169:
[----:B------:R-:W-:Y:S05]  /*a2c0*/  EXIT ;  /* 0x000000000000794d */ /* 0x000fea0003800000 */
.L_x_171:
        /* <DEDUP_REMOVED lines=11> */
.L_x_669:


//--------------------- .text._ZN5flash44flash_bwd_dq_dk_dv_loop_seqk_parallel_kernelI23Flash_bwd_kernel_traitsILi96ELi64ELi128ELi8ELi2ELi4ELi4ELb1ELb0EN7cutlass6half_tE19Flash_kernel_traitsILi96ELi64ELi128ELi8ES3_EELb0ELb1ELb0ELb0ELb0ELb0ELb1EEEvNS_16Flash_bwd_paramsE --------------------------
	.section	.text._ZN5flash44flash_bwd_dq_dk_dv_loop_seqk_parallel_kernelI23Flash_bwd_kernel_traitsILi96ELi64ELi128ELi8ELi2ELi4ELi4ELb1ELb0EN7cutlass6half_tE19Flash_kernel_traitsILi96ELi64ELi128ELi8ES3_EELb0ELb1ELb0ELb0ELb0ELb0ELb1EEEvNS_16Flash_bwd_paramsE,"ax",@progbits
	.sectioninfo	@"SHI_REGISTERS=255"
	.align	128
        .global         _ZN5flash44flash_bwd_dq_dk_dv_loop_seqk_parallel_kernelI23Flash_bwd_kernel_traitsILi96ELi64ELi128ELi8ELi2ELi4ELi4ELb1ELb0EN7cutlass6half_tE19Flash_kernel_traitsILi96ELi64ELi128ELi8ES3_EELb0ELb1ELb0ELb0ELb0ELb0ELb1EEEvNS_16Flash_bwd_paramsE
        .type           _ZN5flash44flash_bwd_dq_dk_dv_loop_seqk_parallel_kernelI23Flash_bwd_kernel_traitsILi96ELi64ELi128ELi8ELi2ELi4ELi4ELb1ELb0EN7cutlass6half_tE19Flash_kernel_traitsILi96ELi64ELi128ELi8ES3_EELb0ELb1ELb0ELb0ELb0ELb0ELb1EEEvNS_16Flash_bwd_paramsE,@function
        .size           _ZN5flash44flash_bwd_dq_dk_dv_loop_seqk_parallel_kernelI23Flash_bwd_kernel_traitsILi96ELi64ELi128ELi8ELi2ELi4ELi4ELb1ELb0EN7cutlass6half_tE19Flash_kernel_traitsILi96ELi64ELi128ELi8ES3_EELb0ELb1ELb0ELb0ELb0ELb0ELb1EEEvNS_16Flash_bwd_paramsE,(.L_x_670 - _ZN5flash44flash_bwd_dq_dk_dv_loop_seqk_parallel_kernelI23Flash_bwd_kernel_traitsILi96ELi64ELi128ELi8ELi2ELi4ELi4ELb1ELb0EN7cutlass6half_tE19Flash_kernel_traitsILi96ELi64ELi128ELi8ES3_EELb0ELb1ELb0ELb0ELb0ELb0ELb1EEEvNS_16Flash_bwd_paramsE)
        .other          _ZN5flash44flash_bwd_dq_dk_dv_loop_seqk_parallel_kernelI23Flash_bwd_kernel_traitsILi96ELi64ELi128ELi8ELi2ELi4ELi4ELb1ELb0EN7cutlass6half_tE19Flash_kernel_traitsILi96ELi64ELi128ELi8ES3_EELb0ELb1ELb0ELb0ELb0ELb0ELb1EEEvNS_16Flash_bwd_paramsE,@"STO_CUDA_ENTRY STV_DEFAULT"
_ZN5flash44flash_bwd_dq_dk_dv_loop_seqk_parallel_kernelI23Flash_bwd_kernel_traitsILi96ELi64ELi128ELi8ELi2ELi4ELi4ELb1ELb0EN7cutlass6half_tE19Flash_kernel_traitsILi96ELi64ELi128ELi8ES3_EELb0ELb1ELb0ELb0ELb0ELb0ELb1EEEvNS_16Flash_bwd_paramsE:
.text._ZN5flash44flash_bwd_dq_dk_dv_loop_seqk_parallel_kernelI23Flash_bwd_kernel_traitsILi96ELi64ELi128ELi8ELi2ELi4ELi4ELb1ELb0EN7cutlass6half_tE19Flash_kernel_traitsILi96ELi64ELi128ELi8ES3_EELb0ELb1ELb0ELb0ELb0ELb0ELb1EEEvNS_16Flash_bwd_paramsE:
        /* <DEDUP_REMOVED lines=36> */
[----:B------:R-:W-:Y:S01]  /*0240*/  SHF.R.S32.HI R6, RZ, 0x4, R12 ;  /* 0x00000004ff067819 */ /* 0x000fe2000001140c */
[----:B---3--:R-:W-:Y:S01]  /*0250*/  UIMAD UR47, UR35, UR46, URZ ;  /* 0x0000002e232f72a4 */ /* 0x008fe2000f8e023f */
[----:B------:R-:W-:Y:S01]  /*0260*/  LEA.HI R10, R20, R21, RZ, 0x5 ;  /* 0x00000015140a7211 */ /* 0x000fe200078f28ff */
[----:B------:R-:W-:Y:S01]  /*0270*/  UIMAD UR46, UR46, UR10, URZ ;  /* 0x0000000a2e2e72a4 */ /* 0x000fe2000f8e023f */
[--C-:B------:R-:W-:Y:S01]  /*0280*/  SHF.R.S32.HI R7, RZ, 0x2, R5.reuse ;  /* 0x00000002ff077819 */ /* 0x100fe20000011405 */
[----:B------:R-:W-:Y:S01]  /*0290*/  UIMAD UR55, UR6, UR4, UR55 ;  /* 0x00000004063772a4 */ /* 0x000fe2000f8e0237 */
[----:B------:R-:W-:Y:S01]  /*02a0*/  SHF.R.S32.HI R0, RZ, 0x1f, R5 ;  /* 0x0000001fff007819 */ /* 0x000fe20000011405 */
[----:B------:R-:W-:Y:S01]  /*02b0*/  UIMAD UR52, UR5, UR32, URZ ;  /* 0x00000020053472a4 */ /* 0x000fe2000f8e023f */
[----:B------:R-:W-:Y:S01]  /*02c0*/  LEA.HI R3, R12, R6, RZ, 0x1 ;  /* 0x000000060c037211 */ /* 0x000fe200078f08ff */
[----:B------:R-:W-:Y:S01]  /*02d0*/  UIMAD UR4, UR32, UR9, UR35 ;  /* 0x00000009200472a4 */ /* 0x000fe2000f8e0223 */
[----:B------:R-:W-:Y:S01]  /*02e0*/  LOP3.LUT R4, R10, 0xffffffe0, RZ, 0xc0, !PT ;  /* 0xffffffe00a047812 */ /* 0x000fe200078ec0ff */
[----:B------:R-:W-:Y:S01]  /*02f0*/  @!UP5 UIMAD UR5, UR32, UR11, UR35 ;  /* 0x0000000b2005d2a4 */ /* 0x000fe2000f8e0223 */
[-C--:B------:R-:W-:Y:S01]  /*0300*/  LEA.HI R2, R0, R7.reuse, RZ, 0x3 ;  /* 0x0000000700027211 */ /* 0x080fe200078f18ff */
[----:B------:R-:W-:Y:S01]  /*0310*/  USHF.L.U32 UR41, UR46, 0x6, URZ ;  /* 0x000000062e297899 */ /* 0x000fe2000800063f */
[----:B------:R-:W-:Y:S01]  /*0320*/  LOP3.LUT R3, R3, 0xfffffffe, RZ, 0xc0, !PT ;  /* 0xfffffffe03037812 */ /* 0x000fe200078ec0ff */
[----:B------:R-:W-:Y:S01]  /*0330*/  IMAD.IADD R0, R21, 0x1, -R4 ;  /* 0x0000000115007824 */ /* 0x000fe200078e0a04 */
[----:B------:R-:W-:Y:S01]  /*0340*/  LEA.HI R8, R5, R7, RZ, 0x1 ;  /* 0x0000000705087211 */ /* 0x000fe200078f08ff */
[----:B------:R-:W-:Y:S01]  /*0350*/  ULDC UR49, c[0x0][0x214] ;  /* 0x0000850000317ab9 */ /* 0x000fe20000000800 */
[----:B------:R-:W-:Y:S01]  /*0360*/  LOP3.LUT R2, R2, 0xfffffff8, RZ, 0xc0, !PT ;  /* 0xfffffff802027812 */ /* 0x000fe200078ec0ff */
[----:B------:R-:W-:Y:S01]  /*0370*/  IMAD.IADD R15, R6, 0x1, -R3 ;  /* 0x00000001060f7824 */ /* 0x000fe200078e0a03 */
[----:B------:R-:W-:Y:S01]  /*0380*/  SHF.R.S32.HI R3, RZ, 0x1f, R0 ;  /* 0x0000001fff037819 */ /* 0x000fe20000011400 */
[----:B------:R-:W-:Y:S01]  /*0390*/  ULDC UR56, c[0x0][0x1c8] ;  /* 0x0000720000387ab9 */ /* 0x000fe20000000800 */
[----:B------:R-:W-:Y:S01]  /*03a0*/  LOP3.LUT R4, R8, 0x7fffffe, RZ, 0xc0, !PT ;  /* 0x07fffffe08047812 */ /* 0x000fe200078ec0ff */
[----:B------:R-:W-:Y:S01]  /*03b0*/  IMAD.IADD R8, R7, 0x1, -R2 ;  /* 0x0000000107087824 */ /* 0x000fe200078e0a02 */
[----:B------:R-:W-:Y:S01]  /*03c0*/  LEA.HI R22, R3, R0, RZ, 0x2 ;  /* 0x0000000003167211 */ /* 0x000fe200078f10ff */
[----:B------:R-:W-:Y:S01]  /*03d0*/  ULDC.U8 UR8, c[0x0][0x3d0] ;  /* 0x0000f40000087ab9 */ /* 0x000fe20000000000 */
[----:B------:R-:W-:Y:S01]  /*03e0*/  SHF.R.S32.HI R0, RZ, 0x5, R10 ;  /* 0x00000005ff007819 */ /* 0x000fe2000001140a */
[----:B------:R-:W-:Y:S01]  /*03f0*/  IMAD.IADD R9, R7, 0x1, -R4 ;  /* 0x0000000107097824 */ /* 0x000fe200078e0a04 */
[-C--:B------:R-:W-:Y:S01]  /*0400*/  LEA.HI R16, R20, R21.reuse, RZ, 0x3 ;  /* 0x0000001514107211 */ /* 0x080fe200078f18ff */
[----:B------:R-:W-:Y:S01]  /*0410*/  ULDC UR50, c[0x0][0x224] ;  /* 0x0000890000327ab9 */ /* 0x000fe20000000800 */
[----:B------:R-:W-:Y:S01]  /*0420*/  SHF.R.S32.HI R2, RZ, 0x1f, R10 ;  /* 0x0000001fff027819 */ /* 0x000fe2000001140a */
[----:B------:R-:W-:Y:S01]  /*0430*/  IMAD R9, R0, 0x8, R9 ;  /* 0x0000000800097824 */ /* 0x000fe200078e0209 */
[----:B------:R-:W-:Y:S01]  /*0440*/  LOP3.LUT R5, R5, 0xfffffffc, RZ, 0xc0, !PT ;  /* 0xfffffffc05057812 */ /* 0x000fe200078ec0ff */
[----:B------:R-:W-:Y:S01]  /*0450*/  @UP5 UIMAD UR54, UR32, UR49, URZ ;  /* 0x00000031203652a4 */ /* 0x000fe2000f8e023f */
[-C--:B------:R-:W-:Y:S01]  /*0460*/  LEA.HI R4, R10, R0.reuse, RZ, 0x1 ;  /* 0x000000000a047211 */ /* 0x080fe200078f08ff */
[----:B------:R-:W-:Y:S01]  /*0470*/  ULDC.64 UR12, c[0x0][0x118] ;  /* 0x00004600000c7ab9 */ /* 0x000fe20000000a00 */
[----:B------:R-:W-:Y:S01]  /*0480*/  SHF.R.S32.HI R3, RZ, 0x3, R16 ;  /* 0x00000003ff037819 */ /* 0x000fe20000011410 */
[----:B------:R-:W-:Y:S01]  /*0490*/  IMAD.IADD R17, R21, 0x1, -R5 ;  /* 0x0000000115117824 */ /* 0x000fe200078e0a05 */
[----:B------:R-:W-:Y:S01]  /*04a0*/  LEA.HI R2, R2, R0, RZ, 0x2 ;  /* 0x0000000002027211 */ /* 0x000fe200078f10ff */
[----:B------:R-:W-:Y:S01]  /*04b0*/  UMOV UR61, 0x4 ;  /* 0x00000004003d7882 */ /* 0x000fe20000000000 */
[----:B------:R-:W-:Y:S01]  /*04c0*/  LOP3.LUT R5, R4, 0xfffffffe, RZ, 0xc0, !PT ;  /* 0xfffffffe04057812 */ /* 0x000fe200078ec0ff */
[----:B------:R-:W-:Y:S01]  /*04d0*/  IMAD.SHL.U32 R3, R3, 0x40, RZ ;  /* 0x0000004003037824 */ /* 0x000fe200078e00ff */
[----:B------:R-:W-:Y:S01]  /*04e0*/  LOP3.LUT R4, R2, 0xfffffffc, RZ, 0xc0, !PT ;  /* 0xfffffffc02047812 */ /* 0x000fe200078ec0ff */
[----:B------:R-:W-:Y:S01]  /*04f0*/  IMAD.SHL.U32 R24, R17, 0x8, RZ ;  /* 0x0000000811187824 */ /* 0x000fe200078e00ff */
[----:B------:R-:W-:Y:S01]  /*0500*/  LEA.HI R10, R20, R21, RZ, 0x6 ;  /* 0x00000015140a7211 */ /* 0x000fe200078f30ff */
[C---:B------:R-:W-:Y:S01]  /*0510*/  IMAD.IADD R231, R0.reuse, 0x1, -R5 ;  /* 0x0000000100e77824 */ /* 0x040fe200078e0a05 */
[----:B------:R-:W-:Y:S01]  /*0520*/  LOP3.LUT R2, R3, 0xc0, RZ, 0xc0, !PT ;  /* 0x000000c003027812 */ /* 0x000fe200078ec0ff */
[----:B------:R-:W-:Y:S01]  /*0530*/  IMAD.IADD R11, R0, 0x1, -R4 ;  /* 0x00000001000b7824 */ /* 0x000fe200078e0a04 */
[----:B------:R-:W-:Y:S01]  /*0540*/  LOP3.LUT R0, R12, 0xfffffff0, RZ, 0xc0, !PT ;  /* 0xfffffff00c007812 */ /* 0x000fe200078ec0ff */
[----:B------:R-:W-:Y:S01]  /*0550*/  STL [R1+0x8], R24 ;  /* 0x0000081801007387 */ /* 0x000fe20000100800 */
[----:B------:R-:W-:Y:S01]  /*0560*/  LOP3.LUT R3, R2, 0x18, R24, 0xf8, !PT ;  /* 0x0000001802037812 */ /* 0x000fe200078ef818 */
[----:B------:R-:W-:Y:S01]  /*0570*/  ULOP3.LUT UR56, UR35, UR56, URZ, 0x3c, !UPT ;  /* 0x0000003823387292 */ /* 0x000fe2000f8e3c3f */
[----:B------:R-:W-:Y:S01]  /*0580*/  SHF.R.U32.HI R2, RZ, 0x3, R2 ;  /* 0x00000003ff027819 */ /* 0x000fe20000011602 */
[----:B------:R-:W-:Y:S01]  /*0590*/  IMAD.IADD R0, R21, 0x1, -R0 ;  /* 0x0000000115007824 */ /* 0x000fe200078e0a00 */
[----:B------:R-:W-:Y:S01]  /*05a0*/  SHF.R.S32.HI R10, RZ, 0x6, R10 ;  /* 0x00000006ff0a7819 */ /* 0x000fe2000001140a */
[----:B------:R-:W-:Y:S01]  /*05b0*/  USHF.R.S32.HI UR57, URZ, 0x1f, UR35 ;  /* 0x0000001f3f397899 */ /* 0x000fe20008011423 */
[----:B------:R-:W-:Y:S01]  /*05c0*/  LOP3.LUT R7, R3, R2, RZ, 0x3c, !PT ;  /* 0x0000000203077212 */ /* 0x000fe200078e3cff */
[----:B------:R-:W-:Y:S01]  /*05d0*/  UISETP.NE.AND UP6, UPT, UR8, URZ, UPT ;  /* 0x0000003f0800728c */ /* 0x000fe2000bfc5270 */
[----:B------:R-:W-:Y:S01]  /*05e0*/  SHF.R.S32.HI R4, RZ, 0x1f, R0 ;  /* 0x0000001fff047819 */ /* 0x000fe20000011400 */
[----:B------:R-:W-:Y:S01]  /*05f0*/  USHF.R.S32.HI UR59, URZ, 0x1f, UR32 ;  /* 0x0000001f3f3b7899 */ /* 0x000fe20008011420 */
[----:B------:R-:W-:Y:S01]  /*0600*/  LOP3.LUT R3, R16, 0xfffffff8, RZ, 0xc0, !PT ;  /* 0xfffffff810037812 */ /* 0x000fe200078ec0ff */
[----:B------:R-:W-:Y:S01]  /*0610*/  USHF.R.S32.HI UR58, URZ, 0x1f, UR35 ;  /* 0x0000001f3f3a7899 */ /* 0x000fe20008011423 */
[-C--:B------:R-:W-:Y:S01]  /*0620*/  LEA.HI R2, R0, R0.reuse, RZ, 0x1 ;  /* 0x0000000000027211 */ /* 0x080fe200078f08ff */
[----:B------:R-:W-:Y:S01]  /*0630*/  UIMAD.WIDE.U32 UR42, UR36, UR44, URZ ;  /* 0x0000002c242a72a5 */ /* 0x000fe2000f8e003f */
[----:B------:R-:W-:Y:S01]  /*0640*/  LEA.HI R12, R4, R0, RZ, 0x3 ;  /* 0x00000000040c7211 */ /* 0x000fe200078f18ff */
[----:B------:R-:W-:Y:S01]  /*0650*/  IMAD.IADD R3, R21, 0x1, -R3 ;  /* 0x0000000115037824 */ /* 0x000fe200078e0a03 */
[----:B------:R-:W-:Y:S01]  /*0660*/  LOP3.LUT R5, R2, 0x7fffffe, RZ, 0xc0, !PT ;  /* 0x07fffffe02057812 */ /* 0x000fe200078ec0ff */
[----:B------:R-:W-:Y:S01]  /*0670*/  UIMAD UR51, UR37, UR44, URZ ;  /* 0x0000002c253372a4 */ /* 0x000fe2000f8e023f */
[----:B------:R-:W-:Y:S01]  /*0680*/  LOP3.LUT R4, R12, 0xfffffff8, RZ, 0xc0, !PT ;  /* 0xfffffff80c047812 */ /* 0x000fe200078ec0ff */
[----:B------:R-:W-:Y:S01]  /*0690*/  USHF.R.S32.HI UR53, URZ, 0x1f, UR47 ;  /* 0x0000001f3f357899 */ /* 0x000fe2000801142f */
[----:B------:R-:W-:Y:S01]  /*06a0*/  LEA.HI R6, R3, R3, RZ, 0x1 ;  /* 0x0000000303067211 */ /* 0x000fe200078f08ff */
[----:B------:R-:W-:Y:S01]  /*06b0*/  IMAD.IADD R19, R0, 0x1, -R5 ;  /* 0x0000000100137824 */ /* 0x000fe200078e0a05 */
[----:B------:R-:W-:Y:S01]  /*06c0*/  LOP3.LUT P2, RZ, R8, 0x2, RZ, 0xc0, !PT ;  /* 0x0000000208ff7812 */ /* 0x000fe2000784c0ff */
[----:B------:R-:W-:Y:S01]  /*06d0*/  IMAD.IADD R14, R0, 0x1, -R4 ;  /* 0x00000001000e7824 */ /* 0x000fe200078e0a04 */
[----:B------:R-:W-:Y:S01]  /*06e0*/  LOP3.LUT R0, R6, 0x3fffffe, RZ, 0xc0, !PT ;  /* 0x03fffffe06007812 */ /* 0x000fe200078ec0ff */
[----:B------:R-:W-:Y:S01]  /*06f0*/  IMAD.U32 R4, R9, 0x20, R7 ;  /* 0x0000002009047824 */ /* 0x000fe200078e0007 */
[--C-:B------:R-:W-:Y:S01]  /*0700*/  SHF.R.S32.HI R7, RZ, 0x1, R2.reuse ;  /* 0x00000001ff077819 */ /* 0x100fe20000011402 */
[----:B------:R-:W-:Y:S01]  /*0710*/  UIMAD UR50, UR4, UR50, URZ ;  /* 0x00000032043272a4 */ /* 0x000fe2000f8e023f */
[----:B------:R-:W-:Y:S01]  /*0720*/  SHF.R.S32.HI R2, RZ, 0x1f, R2 ;  /* 0x0000001fff027819 */ /* 0x000fe20000011402 */
[----:B------:R-:W-:Y:S01]  /*0730*/  IMAD.IADD R5, R3, 0x1, -R0 ;  /* 0x0000000103057824 */ /* 0x000fe200078e0a00 */
[----:B------:R1:W-:Y:S01]  /*0740*/  STL [R1+0x38], R4 ;  /* 0x0000380401007387 */ /* 0x0003e20000100800 */
[----:B------:R-:W-:Y:S01]  /*0750*/  IMAD R0, R10, 0x4, R15 ;  /* 0x000000040a007824 */ /* 0x000fe200078e020f */
[----:B------:R-:W-:Y:S01]  /*0760*/  LEA.HI R9, R20, R21, RZ, 0x7 ;  /* 0x0000001514097211 */ /* 0x000fe200078f38ff */
[----:B------:R-:W-:Y:S01]  /*0770*/  IMAD.SHL.U32 R21, R21, 0x2, RZ ;  /* 0x0000000215157824 */ /* 0x000fe200078e00ff */
[----:B------:R-:W-:Y:S01]  /*0780*/  LOP3.LUT P5, RZ, R14, 0x2, RZ, 0xc0, !PT ;  /* 0x000000020eff7812 */ /* 0x000fe200078ac0ff */
[----:B------:R-:W-:Y:S01]  /*0790*/  IMAD R18, R0, 0x8, R5 ;  /* 0x0000000800127824 */ /* 0x000fe200078e0205 */
[----:B------:R-:W-:Y:S01]  /*07a0*/  SHF.R.S32.HI R0, RZ, 0x1, R6 ;  /* 0x00000001ff007819 */ /* 0x000fe20000011406 */
[----:B------:R-:W-:Y:S01]  /*07b0*/  IMAD.SHL.U32 R6, R17, 0x2, RZ ;  /* 0x0000000211067824 */ /* 0x000fe200078e00ff */
[----:B------:R-:W-:Y:S01]  /*07c0*/  LEA.HI R5, R2, R7, RZ, 0x2 ;  /* 0x0000000702057211 */ /* 0x000fe200078f10ff */
[----:B------:R-:W-:Y:S01]  /*07d0*/  IMAD.SHL.U32 R2, R3, 0x40, RZ ;  /* 0x0000004003027824 */ /* 0x000fe200078e00ff */
[----:B------:R-:W-:Y:S01]  /*07e0*/  LOP3.LUT P4, RZ, R0, 0x2, RZ, 0xc0, !PT ;  /* 0x0000000200ff7812 */ /* 0x000fe2000788c0ff */
[----:B------:R-:W-:Y:S01]  /*07f0*/  IMAD.SHL.U32 R3, R11, 0x10, RZ ;  /* 0x000000100b037824 */ /* 0x000fe200078e00ff */
[----:B------:R-:W-:Y:S01]  /*0800*/  LOP3.LUT R5, R5, 0xfffffffc, RZ, 0xc0, !PT ;  /* 0xfffffffc05057812 */ /* 0x000fe200078ec0ff */
[----:B------:R-:W-:Y:S01]  /*0810*/  @!UP5 UIMAD UR49, UR5, UR49, URZ ;  /* 0x000000310531d2a4 */ /* 0x000fe2000f8e023f */
[----:B------:R-:W-:Y:S01]  /*0820*/  LOP3.LUT P6, RZ, R14, 0x4, RZ, 0xc0, !PT ;  /* 0x000000040eff7812 */ /* 0x000fe200078cc0ff */
[----:B------:R-:W-:Y:S01]  /*0830*/  USHF.R.S32.HI UR48, URZ, 0x1f, UR41 ;  /* 0x0000001f3f307899 */ /* 0x000fe20008011429 */
[C---:B------:R-:W-:Y:S01]  /*0840*/  SEL R226, R230.reuse, 0xffffffe0, !P5 ;  /* 0xffffffe0e6e27807 */ /* 0x040fe20006800000 */
[----:B------:R-:W-:Y:S01]  /*0850*/  IMAD.IADD R13, R7, 0x1, -R5 ;  /* 0x00000001070d7824 */ /* 0x000fe200078e0a05 */
[----:B------:R-:W-:Y:S01]  /*0860*/  SEL R221, R230, 0xffffffe0, !P4 ;  /* 0xffffffe0e6dd7807 */ /* 0x000fe20006000000 */
[----:B------:R-:W-:Y:S01]  /*0870*/  UMOV UR40, 0xffffd000 ;  /* 0xffffd00000287882 */ /* 0x000fe20000000000 */
[----:B------:R-:W-:-:S02]  /*0880*/  SEL R227, R227, 0x40, P6 ;  /* 0x00000040e3e37807 */ /* 0x000fc40003000000 */
[----:B------:R-:W-:Y:S02]  /*0890*/  LOP3.LUT P0, RZ, R13, 0x2, RZ, 0xc0, !PT ;  /* 0x000000020dff7812 */ /* 0x000fe4000780c0ff */
[----:B-1----:R-:W-:Y:S02]  /*08a0*/  LOP3.LUT R4, R8, 0x1, RZ, 0xc0, !PT ;  /* 0x0000000108047812 */ /* 0x002fe400078ec0ff */
[----:B------:R-:W-:Y:S02]  /*08b0*/  SEL R230, R230, 0xffffffe0, !P0 ;  /* 0xffffffe0e6e67807 */ /* 0x000fe40004000000 */
[----:B------:R-:W-:Y:S01]  /*08c0*/  ISETP.NE.U32.AND P3, PT, R4, 0x1, PT ;  /* 0x000000010400780c */ /* 0x000fe20003f65070 */
[----:B------:R-:W-:Y:S01]  /*08d0*/  IMAD.SHL.U32 R4, R0, 0x40, RZ ;  /* 0x0000004000047824 */ /* 0x000fe200078e00ff */
[----:B------:R-:W-:Y:S02]  /*08e0*/  LOP3.LUT R0, R2, 0x1c0, RZ, 0xc0, !PT ;  /* 0x000001c002007812 */ /* 0x000fe400078ec0ff */
[----:B------:R-:W-:-:S02]  /*08f0*/  SEL R233, R233, 0x10, !P3 ;  /* 0x00000010e9e97807 */ /* 0x000fc40005800000 */
[----:B------:R-:W-:Y:S02]  /*0900*/  LOP3.LUT R2, R4, 0xc0, RZ, 0xc0, !PT ;  /* 0x000000c004027812 */ /* 0x000fe400078ec0ff */
[----:B------:R-:W-:Y:S02]  /*0910*/  LOP3.LUT R3, R0, 0x30, R3, 0xf8, !PT ;  /* 0x0000003000037812 */ /* 0x000fe400078ef803 */
[----:B------:R-:W-:Y:S02]  /*0920*/  LOP3.LUT R5, R2, 0x8, R16, 0xf8, !PT ;  /* 0x0000000802057812 */ /* 0x000fe400078ef810 */
[----:B------:R-:W-:Y:S02]  /*0930*/  SHF.R.U32.HI R4, RZ, 0x3, R2 ;  /* 0x00000003ff047819 */ /* 0x000fe40000011602 */
[----:B------:R-:W-:Y:S02]  /*0940*/  LOP3.LUT R2, R3, 0x8, R16, 0xf8, !PT ;  /* 0x0000000803027812 */ /* 0x000fe400078ef810 */
[----:B------:R-:W-:-:S02]  /*0950*/  LOP3.LUT R222, R5, R4, RZ, 0x3c, !PT ;  /* 0x0000000405de7212 */ /* 0x000fc400078e3cff */
[----:B------:R-:W-:Y:S02]  /*0960*/  SHF.R.U32.HI R0, RZ, 0x3, R0 ;  /* 0x00000003ff007819 */ /* 0x000fe40000011600 */
[----:B------:R-:W-:Y:S01]  /*0970*/  LEA.HI R4, R8, R8, RZ, 0x1 ;  /* 0x0000000808047211 */ /* 0x000fe200078f08ff */
[----:B------:R-:W-:Y:S01]  /*0980*/  IMAD.U32 R222, R18, 0x20, R222 ;  /* 0x0000002012de7824 */ /* 0x000fe200078e00de */
[----:B------:R-:W-:Y:S01]  /*0990*/  LOP3.LUT R16, R2, R0, RZ, 0x3c, !PT ;  /* 0x0000000002107212 */ /* 0x000fe200078e3cff */
[----:B------:R-:W-:Y:S01]  /*09a0*/  IMAD.SHL.U32 R2, R8, 0x40, RZ ;  /* 0x0000004008027824 */ /* 0x000fe200078e00ff */
[----:B------:R-:W-:Y:S01]  /*09b0*/  LOP3.LUT R0, R4, 0x3fffffe, RZ, 0xc0, !PT ;  /* 0x03fffffe04007812 */ /* 0x000fe200078ec0ff */
[C---:B------:R-:W-:Y:S01]  /*09c0*/  IMAD R221, R222.reuse, 0x2, R221 ;  /* 0x00000002dedd7824 */ /* 0x040fe200078e02dd */
[----:B------:R-:W-:Y:S01]  /*09d0*/  SHF.R.S32.HI R3, RZ, 0x3, R12 ;  /* 0x00000003ff037819 */ /* 0x000fe2000001140c */
[----:B------:R-:W-:Y:S01]  /*09e0*/  IMAD.SHL.U32 R222, R222, 0x2, RZ ;  /* 0x00000002dede7824 */ /* 0x000fe200078e00ff */
[----:B------:R-:W-:Y:S01]  /*09f0*/  LOP3.LUT R2, R2, 0x1c0, RZ, 0xc0, !PT ;  /* 0x000001c002027812 */ /* 0x000fe200078ec0ff */
[----:B------:R-:W-:-:S02]  /*0a00*/  IMAD.IADD R7, R8, 0x1, -R0 ;  /* 0x0000000108077824 */ /* 0x000fc400078e0a00 */
[----:B------:R-:W-:Y:S02]  /*0a10*/  IMAD.SHL.U32 R0, R10, 0x20, RZ ;  /* 0x000000200a007824 */ /* 0x000fe400078e00ff */
[----:B------:R-:W-:Y:S02]  /*0a20*/  IMAD R12, R3, 0x8, R19 ;  /* 0x00000008030c7824 */ /* 0x000fe400078e0213 */
[C---:B------:R-:W-:Y:S01]  /*0a30*/  IMAD R225, R11.reuse, 0x2, R3 ;  /* 0x000000020be17824 */ /* 0x040fe200078e0203 */
[----:B------:R-:W-:Y:S02]  /*0a40*/  LOP3.LUT R8, R0, 0x6, R21, 0xf8, !PT ;  /* 0x0000000600087812 */ /* 0x000fe400078ef815 */
[----:B------:R-:W-:Y:S01]  /*0a50*/  LOP3.LUT R5, R2, 0x20, R0, 0xf8, !PT ;  /* 0x0000002002057812 */ /* 0x000fe200078ef800 */
[----:B------:R-:W-:Y:S01]  /*0a60*/  IMAD R0, R11, 0x200, R6 ;  /* 0x000002000b007824 */ /* 0x000fe200078e0206 */
[----:B------:R-:W-:Y:S01]  /*0a70*/  SHF.R.U32.HI R2, RZ, 0x3, R2 ;  /* 0x00000003ff027819 */ /* 0x000fe20000011602 */
[----:B------:R1:W-:Y:S02]  /*0a80*/  STL [R1+0x58], R8 ;  /* 0x0000580801007387 */ /* 0x0003e40000100800 */
[----:B------:R-:W-:Y:S01]  /*0a90*/  IMAD R10, R7, 0x20, R0 ;  /* 0x00000020070a7824 */ /* 0x000fe200078e0200 */
[----:B------:R-:W-:Y:S01]  /*0aa0*/  SHF.R.S32.HI R0, RZ, 0x1, R4 ;  /* 0x00000001ff007819 */ /* 0x000fe20000011404 */
[----:B------:R-:W-:-:S02]  /*0ab0*/  IMAD.U32 R4, RZ, RZ, UR14 ;  /* 0x0000000eff047e24 */ /* 0x000fc4000f8e00ff */
[----:B------:R-:W-:Y:S01]  /*0ac0*/  IMAD.SHL.U32 R4, R15, 0x10, RZ ;  /* 0x000000100f047824 */ /* 0x000fe200078e00ff */
[C---:B------:R-:W-:Y:S01]  /*0ad0*/  LOP3.LUT P1, RZ, R0.reuse, 0x2, RZ, 0xc0, !PT ;  /* 0x0000000200ff7812 */ /* 0x040fe2000782c0ff */
[----:B------:R-:W-:-:S05]  /*0ae0*/  IMAD.SHL.U32 R0, R0, 0x40, RZ ;  /* 0x0000004000007824 */ /* 0x000fca00078e00ff */
[----:B------:R-:W-:Y:S02]  /*0af0*/  LOP3.LUT R0, R0, 0xc0, RZ, 0xc0, !PT ;  /* 0x000000c000007812 */ /* 0x000fe400078ec0ff */
[----:B-1----:R-:W-:Y:S02]  /*0b00*/  LOP3.LUT R8, R5, R2, RZ, 0x3c, !PT ;  /* 0x0000000205087212 */ /* 0x002fe400078e3cff */
        /* <DEDUP_REMOVED lines=31> */
[----:B------:R-:W-:Y:S01]  /*0d00*/  IADD3 R4, R24, 0x40, RZ ;  /* 0x0000004018047810 */ /* 0x000fe20007ffe0ff */
[----:B------:R-:W-:Y:S01]  /*0d10*/  IMAD R231, R231, 0x200, R0 ;  /* 0x00000200e7e77824 */ /* 0x000fe200078e0200 */
[----:B------:R-:W-:Y:S01]  /*0d20*/  @P2 IADD3 R234, R236, -0x20, RZ ;  /* 0xffffffe0ecea2810 */ /* 0x000fe20007ffe0ff */
[----:B------:R-:W-:Y:S01]  /*0d30*/  IMAD.IADD R226, R225, 0x1, R226 ;  /* 0x00000001e1e27824 */ /* 0x000fe200078e02e2 */
[----:B------:R-:W-:Y:S01]  /*0d40*/  IADD3 R0, R9, -0x40, RZ ;  /* 0xffffffc009007810 */ /* 0x000fe20007ffe0ff */
[----:B------:R-:W-:Y:S01]  /*0d50*/  IMAD.IADD R231, R231, 0x1, R5 ;  /* 0x00000001e7e77824 */ /* 0x000fe200078e0205 */
[----:B------:R-:W-:Y:S01]  /*0d60*/  IADD3 R5, R24, 0x20, RZ ;  /* 0x0000002018057810 */ /* 0x000fe20007ffe0ff */
[----:B------:R-:W-:Y:S01]  /*0d70*/  STL [R1+0x5c], R9 ;  /* 0x00005c0901007387 */ /* 0x000fe20000100800 */
[----:B------:R-:W-:Y:S01]  /*0d80*/  SHF.R.S32.HI R2, RZ, 0x1f, R0 ;  /* 0x0000001fff027819 */ /* 0x000fe20000011400 */
[----:B------:R-:W-:-:S02]  /*0d90*/  IMAD.IADD R228, R225, 0x1, R227 ;  /* 0x00000001e1e47824 */ /* 0x000fc400078e02e3 */
[----:B------:R-:W-:Y:S01]  /*0da0*/  STL [R1+0x20], R5 ;  /* 0x0000200501007387 */ /* 0x000fe20000100800 */
[C---:B------:R-:W-:Y:S01]  /*0db0*/  SHF.L.U64.HI R2, R0.reuse, 0x2, R2 ;  /* 0x0000000200027819 */ /* 0x040fe20000010202 */
[----:B------:R-:W-:Y:S02]  /*0dc0*/  IMAD.SHL.U32 R0, R0, 0x4, RZ ;  /* 0x0000000400007824 */ /* 0x000fe400078e00ff */
        /* <DEDUP_REMOVED lines=10> */
[----:B----4-:R1:W-:Y:S02]  /*0e70*/  STL [R1+0x40], R0 ;  /* 0x0000400001007387 */ /* 0x0103e40000100800 */
.L_x_213:
        /* <DEDUP_REMOVED lines=12> */
[----:B-12---:R-:W-:Y:S01]  /*0f40*/  IMAD.U32 R4, RZ, RZ, UR4 ;  /* 0x00000004ff047e24 */ /* 0x006fe2000f8e00ff */
        /* <DEDUP_REMOVED lines=9> */
[----:B---3--:R1:W3:Y:S01]  /*0fe0*/  @P2 LDG.E R3, [R4.64+0x4] ;  /* 0x0000040c04032981 */ /* 0x0082e2000c1e1900 */
        /* <DEDUP_REMOVED lines=30> */
.L_x_172:
        /* <DEDUP_REMOVED lines=59> */
.L_x_174:
        /* <DEDUP_REMOVED lines=18> */
.L_x_175:
        /* <DEDUP_REMOVED lines=70> */
.L_x_176:
[----:B------:R-:W-:Y:S02]  /*1b00*/  UMOV UR9, UR50 ;  /* 0x0000003200097c82 */ /* 0x000fe40008000000 */
.L_x_177:
[----:B------:R-:W2:Y:S04]  /*1b10*/  LDL.64 R4, [R1+0x8] ;  /* 0x0000080001047983 */ /* 0x000ea80000100a00 */
[----:B------:R1:W3:Y:S01]  /*1b20*/  LDL.64 R20, [R1+0x8] ;  /* 0x0000080001147983 */ /* 0x0002e20000100a00 */
[----:B------:R-:W-:Y:S01]  /*1b30*/  UIADD3 UR4, UP4, UP3, UR4, UR41, UR47 ;  /* 0x0000002904047290 */ /* 0x000fe2000fb9e02f */
[----:B------:R-:W-:Y:S02]  /*1b40*/  BSSY B1, `(.L_x_173) ;  /* 0x0000834000017945 */ /* 0x000fe40003800000 */
[----:B------:R-:W4:Y:S01]  /*1b50*/  S2R R10, SR_TID.X ;  /* 0x00000000000a7919 */ /* 0x000f220000002100 */
[----:B------:R-:W-:-:S02]  /*1b60*/  UIADD3 UR15, UP2, UP1, UR11, UR4, UR21 ;  /* 0x000000040b0f7290 */ /* 0x000fc4000f95e015 */
[----:B------:R-:W-:Y:S02]  /*1b70*/  UIADD3.X UR4, UR7, UR48, UR53, UP4, UP3 ;  /* 0x0000003007047290 */ /* 0x000fe4000a7e6435 */
[----:B------:R-:W-:Y:S02]  /*1b80*/  ULDC UR21, c[0x0][0x2e8] ;  /* 0x0000ba0000157ab9 */ /* 0x000fe40000000800 */
[----:B------:R-:W-:-:S03]  /*1b90*/  UIADD3.X UR8, UR8, UR4, UR10, UP2, UP1 ;  /* 0x0000000408087290 */ /* 0x000fc600097e240a */
[----:B------:R-:W-:Y:S02]  /*1ba0*/  ULDC.64 UR4, c[0x0][0x1a8] ;  /* 0x00006a0000047ab9 */ /* 0x000fe40000000a00 */
[----:B------:R-:W-:-:S04]  /*1bb0*/  UIMAD UR4, UR57, UR4, URZ ;  /* 0x00000004390472a4 */ /* 0x000fc8000f8e023f */
[----:B------:R-:W-:-:S03]  /*1bc0*/  UIMAD UR10, UR35, UR5, UR4 ;  /* 0x00000005230a72a4 */ /* 0x000fc6000f8e0204 */
[----:B------:R-:W-:Y:S02]  /*1bd0*/  ULDC.64 UR4, c[0x0][0x378] ;  /* 0x0000de0000047ab9 */ /* 0x000fe40000000a00 */
[----:B------:R-:W-:Y:S01]  /*1be0*/  UIMAD UR4, UR57, UR4, URZ ;  /* 0x00000004390472a4 */ /* 0x000fe2000f8e023f */
[----:B----4-:R-:W-:-:S03]  /*1bf0*/  SHF.R.S32.HI R11, RZ, 0x1f, R10 ;  /* 0x0000001fff0b7819 */ /* 0x010fc6000001140a */
[----:B------:R-:W-:Y:S01]  /*1c00*/  UIMAD UR6, UR35, UR5, UR4 ;  /* 0x00000005230672a4 */ /* 0x000fe2000f8e0204 */
[----:B------:R-:W-:Y:S02]  /*1c10*/  LEA.HI R3, R11, R10, RZ, 0x2 ;  /* 0x0000000a0b037211 */ /* 0x000fe400078f10ff */
[----:B------:R-:W-:Y:S02]  /*1c20*/  ULDC.64 UR4, c[0x0][0x370] ;  /* 0x0000dc0000047ab9 */ /* 0x000fe40000000a00 */
[----:B------:R-:W-:Y:S01]  /*1c30*/  UIMAD UR4, UR29, UR4, URZ ;  /* 0x000000041d0472a4 */ /* 0x000fe2000f8e023f */
[----:B------:R-:W-:-:S03]  /*1c40*/  SHF.R.S32.HI R3, RZ, 0x2, R3 ;  /* 0x00000002ff037819 */ /* 0x000fc60000011403 */
[----:B------:R-:W-:Y:S01]  /*1c50*/  UIMAD UR5, UR16, UR5, UR4 ;  /* 0x00000005100572a4 */ /* 0x000fe2000f8e0204 */
[----:B------:R-:W-:Y:S01]  /*1c60*/  SHF.R.S32.HI R18, RZ, 0x1f, R3 ;  /* 0x0000001fff127819 */ /* 0x000fe20000011403 */
[----:B------:R-:W-:Y:S01]  /*1c70*/  UIADD3 UR4, -UR14, UR25, UR24 ;  /* 0x000000190e047290 */ /* 0x000fe2000fffe118 */
[----:B------:R-:W-:-:S03]  /*1c80*/  IADD3 R0, P2, R3, UR16, RZ ;  /* 0x0000001003007c10 */ /* 0x000fc6000ff5e0ff */
[----:B------:R-:W-:-:S04]  /*1c90*/  UIADD3 UR4, UR4, -UR21, URZ ;  /* 0x8000001504047290 */ /* 0x000fc8000fffe03f */
[----:B------:R-:W-:-:S04]  /*1ca0*/  USHF.R.S32.HI UR11, URZ, 0x1f, UR4 ;  /* 0x0000001f3f0b7899 */ /* 0x000fc80008011404 */
[----:B------:R-:W-:-:S04]  /*1cb0*/  ULEA.HI UR11, UR11, UR4, URZ, 0x6 ;  /* 0x000000040b0b7291 */ /* 0x000fc8000f8f303f */
[----:B------:R-:W-:-:S04]  /*1cc0*/  USHF.R.S32.HI UR11, URZ, 0x6, UR11 ;  /* 0x000000063f0b7899 */ /* 0x000fc8000801140b */
[----:B------:R-:W-:-:S04]  /*1cd0*/  UISETP.LT.AND UP1, UPT, URZ, UR11, UPT ;  /* 0x0000000b3f00728c */ /* 0x000fc8000bf21270 */
[----:B------:R-:W-:-:S04]  /*1ce0*/  USEL UR11, URZ, UR11, !UP1 ;  /* 0x0000000b3f0b7287 */ /* 0x000fc8000c800000 */
[----:B------:R-:W-:Y:S01]  /*1cf0*/  UISETP.GT.AND UP1, UPT, UR34, UR11, UPT ;  /* 0x0000000b2200728c */ /* 0x000fe2000bf24270 */
[----:B--2---:R-:W-:Y:S01]  /*1d00*/  IADD3.X R5, R18, UR29, RZ, P2, !PT ;  /* 0x0000001d12057c10 */ /* 0x004fe200097fe4ff */
[----:B---3--:R-:W-:-:S04]  /*1d10*/  IMAD.MOV.U32 R20, RZ, RZ, R4 ;  /* 0x000000ffff147224 */ /* 0x008fc800078e0004 */
[----:B------:R-:W-:Y:S01]  /*1d20*/  IMAD R5, R5, c[0x0][0x190], RZ ;  /* 0x0000640005057a24 */ /* 0x000fe200078e02ff */
[----:B------:R-:W-:Y:S02]  /*1d30*/  SHF.R.S32.HI R21, RZ, 0x1f, R20 ;  /* 0x0000001fff157819 */ /* 0x000fe40000011414 */
[----:B------:R-:W-:-:S03]  /*1d40*/  IADD3 R4, P0, R20, UR23, RZ ;  /* 0x0000001714047c10 */ /* 0x000fc6000ff1e0ff */
[C---:B------:R-:W-:Y:S01]  /*1d50*/  IMAD.WIDE.U32 R6, R0.reuse, c[0x0][0x190], R20 ;  /* 0x0000640000067a25 */ /* 0x040fe200078e0014 */
[----:B------:R1:W-:Y:S03]  /*1d60*/  STL [R1+0xc], R21 ;  /* 0x00000c1501007387 */ /* 0x0003e60000100800 */
[----:B------:R-:W-:Y:S01]  /*1d70*/  IMAD R0, R0, c[0x0][0x194], R5 ;  /* 0x0000650000007a24 */ /* 0x000fe200078e0205 */
[----:B------:R-:W-:Y:S02]  /*1d80*/  IADD3 R8, P2, R6, UR38, RZ ;  /* 0x0000002606087c10 */ /* 0x000fe4000ff5e0ff */
[----:B------:R-:W-:Y:S01]  /*1d90*/  IADD3.X R5, R21, UR28, RZ, P0, !PT ;  /* 0x0000001c15057c10 */ /* 0x000fe200087fe4ff */
[----:B------:R-:W-:Y:S01]  /*1da0*/  ULDC.64 UR28, c[0x0][0x3c8] ;  /* 0x0000f200001c7ab9 */ /* 0x000fe20000000a00 */
[----:B------:R-:W-:Y:S01]  /*1db0*/  IADD3.X R9, R7, UR33, R0, P2, !PT ;  /* 0x0000002107097c10 */ /* 0x000fe200097fe400 */
[----:B------:R-:W-:-:S04]  /*1dc0*/  IMAD.U32 R0, RZ, RZ, UR16 ;  /* 0x00000010ff007e24 */ /* 0x000fc8000f8e00ff */
[----:B------:R-:W-:-:S04]  /*1dd0*/  IMAD.WIDE.U32 R4, R0, c[0x0][0x370], R4 ;  /* 0x0000dc0000047a25 */ /* 0x000fc800078e0004 */
[----:B------:R-:W-:Y:S01]  /*1de0*/  IMAD.U32 R0, RZ, RZ, UR35 ;  /* 0x00000023ff007e24 */ /* 0x000fe2000f8e00ff */
[----:B------:R-:W-:Y:S01]  /*1df0*/  IADD3 R5, R5, UR5, RZ ;  /* 0x0000000505057c10 */ /* 0x000fe2000fffe0ff */
[----:B------:R-:W-:-:S04]  /*1e00*/  UIADD3 UR5, UR34, -0x1, URZ ;  /* 0xffffffff22057890 */ /* 0x000fc8000fffe03f */
[----:B------:R-:W-:Y:S01]  /*1e10*/  IMAD.WIDE.U32 R4, R0, c[0x0][0x378], R4 ;  /* 0x0000de0000047a25 */ /* 0x000fe200078e0004 */
[----:B------:R-:W-:-:S04]  /*1e20*/  LEA.HI R0, R11, R10, RZ, 0x5 ;  /* 0x0000000a0b007211 */ /* 0x000fc800078f28ff */
        /* <DEDUP_REMOVED lines=31> */
[----:B-1----:R-:W-:Y:S02]  /*2020*/  @UP0 UIADD3 UR6, UR19, UR26, URZ ;  /* 0x0000001a13060290 */ /* 0x002fe4000fffe03f */
        /* <DEDUP_REMOVED lines=17> */
.L_x_179:
        /* <DEDUP_REMOVED lines=18> */
.L_x_180:
        /* <DEDUP_REMOVED lines=25> */
[C---:B------:R-:W-:Y:S01]  /*23f0*/  IMAD R0, R3.reuse, c[0x0][0x3a4], R0 ;  /* 0x0000e90003007a24 */ /* 0x040fe200078e0200 */
        /* <DEDUP_REMOVED lines=8> */
.L_x_182:
[----:B-1----:R-:W-:Y:S05]  /*2480*/  BSYNC B0 ;  /* 0x0000000000007941 */ /* 0x002fea0003800000 */
.L_x_181:
        /* <DEDUP_REMOVED lines=19> */
.L_x_184:
[----:B------:R-:W-:Y:S05]  /*25c0*/  BSYNC B0 ;  /* 0x0000000000007941 */ /* 0x000fea0003800000 */
.L_x_183:
        /* <DEDUP_REMOVED lines=29> */
.L_x_186:
[----:B------:R-:W-:Y:S05]  /*27a0*/  BSYNC B0 ;  /* 0x0000000000007941 */ /* 0x000fea0003800000 */
.L_x_185:
        /* <DEDUP_REMOVED lines=18> */
.L_x_178:
[----:B-1----:R-:W2:Y:S01]  /*28d0*/  LDL R17, [R1+0x38] ;  /* 0x0000380001117983 */ /* 0x002ea20000100800 */
        /* <DEDUP_REMOVED lines=63> */
.L_x_189:
[----:B------:R-:W-:Y:S05]  /*2cd0*/  BSYNC B0 ;  /* 0x0000000000007941 */ /* 0x000fea0003800000 */
.L_x_188:
        /* <DEDUP_REMOVED lines=41> */
.L_x_191:
[----:B------:R-:W-:Y:S05]  /*2f70*/  BSYNC B0 ;  /* 0x0000000000007941 */ /* 0x000fea0003800000 */
.L_x_190:
        /* <DEDUP_REMOVED lines=39> */
.L_x_193:
[----:B------:R-:W-:Y:S05]  /*31f0*/  BSYNC B0 ;  /* 0x0000000000007941 */ /* 0x000fea0003800000 */
.L_x_192:
        /* <DEDUP_REMOVED lines=19> */
.L_x_195:
        /* <DEDUP_REMOVED lines=36> */
.L_x_196:
[----:B------:R-:W-:Y:S05]  /*3570*/  BSYNC B0 ;  /* 0x0000000000007941 */ /* 0x000fea0003800000 */
.L_x_194:
        /* <DEDUP_REMOVED lines=32> */
[----:B----4-:R-:W-:-:S05]  /*3780*/  IMAD.WIDE.U32 R4, R15, c[0x0][0x198], R20 ;  /* 0x000066000f047a25 */ /* 0x010fca00078e0014 */
        /* <DEDUP_REMOVED lines=9> */
[----:B---3--:R2:W-:Y:S04]  /*3820*/  STL [R1+0x10], R12 ;  /* 0x0000100c01007387 */ /* 0x0085e80000100800 */
        /* <DEDUP_REMOVED lines=38> */
.L_x_198:
[----:B------:R-:W-:Y:S05]  /*3a90*/  BSYNC B0 ;  /* 0x0000000000007941 */ /* 0x000fea0003800000 */
.L_x_197:
        /* <DEDUP_REMOVED lines=39> */
.L_x_200:
[----:B------:R-:W-:Y:S05]  /*3d10*/  BSYNC B0 ;  /* 0x0000000000007941 */ /* 0x000fea0003800000 */
.L_x_199:
[----:B------:R-:W0:Y:S01]  /*3d20*/  LDGDEPBAR ;  /* 0x00000000000079af */ /* 0x000e220000000000 */
[----:B-1-3--:R-:W-:Y:S01]  /*3d30*/  IMAD.U32 R0, RZ, RZ, UR25 ;  /* 0x00000019ff007e24 */ /* 0x00afe2000f8e00ff */
[----:B------:R-:W-:Y:S01]  /*3d40*/  IADD3 R3, R19, 0x1, RZ ;  /* 0x0000000113037810 */ /* 0x000fe20007ffe0ff */
[----:B------:R-:W-:Y:S01]  /*3d50*/  IMAD.SHL.U32 R223, R231, 0x2, RZ ;  /* 0x00000002e7df7824 */ /* 0x000fe200078e00ff */
[----:B------:R-:W-:Y:S01]  /*3d60*/  UIADD3 UR15, UR25, 0x80, UR24 ;  /* 0x00000080190f7890 */ /* 0x000fe2000fffe018 */
[----:B------:R-:W-:Y:S01]  /*3d70*/  CS2R R126, SRZ ;  /* 0x00000000007e7805 */ /* 0x000fe2000001ff00 */
[----:B------:R-:W-:Y:S01]  /*3d80*/  IADD3 R4, R3, UR14, -R0 ;  /* 0x0000000e03047c10 */ /* 0x000fe2000fffe800 */
[----:B------:R-:W-:Y:S01]  /*3d90*/  CS2R R124, SRZ ;  /* 0x00000000007c7805 */ /* 0x000fe2000001ff00 */
[----:B------:R-:W-:Y:S01]  /*3da0*/  IADD3 R3, R231, 0x1800, RZ ;  /* 0x00001800e7037810 */ /* 0x000fe20007ffe0ff */
[----:B------:R-:W-:Y:S01]  /*3db0*/  CS2R R130, SRZ ;  /* 0x0000000000827805 */ /* 0x000fe2000001ff00 */
[----:B------:R-:W-:Y:S01]  /*3dc0*/  IADD3 R0, R229, 0x1800, RZ ;  /* 0x00001800e5007810 */ /* 0x000fe20007ffe0ff */
[----:B------:R1:W-:Y:S01]  /*3dd0*/  STL [R1+0x4c], R4 ;  /* 0x00004c0401007387 */ /* 0x0003e20000100800 */
[----:B------:R-:W-:Y:S01]  /*3de0*/  SEL R3, R3, R231, !P0 ;  /* 0x000000e703037207 */ /* 0x000fe20004000000 */
[----:B------:R-:W-:Y:S01]  /*3df0*/  CS2R R128, SRZ ;  /* 0x0000000000807805 */ /* 0x000fe2000001ff00 */
[----:B------:R-:W-:Y:S01]  /*3e00*/  SEL R0, R0, R229, !P0 ;  /* 0x000000e500007207 */ /* 0x000fe20004000000 */
[----:B------:R-:W-:Y:S01]  /*3e10*/  STL [R1], R232 ;  /* 0x000000e801007387 */ /* 0x000fe20000100800 */
[----:B------:R-:W-:Y:S01]  /*3e20*/  CS2R R122, SRZ ;  /* 0x00000000007a7805 */ /* 0x000fe2000001ff00 */
[----:B------:R-:W-:Y:S01]  /*3e30*/  IMAD.SHL.U32 R220, R3, 0x2, RZ ;  /* 0x0000000203dc7824 */ /* 0x000fe200078e00ff */
[----:B------:R-:W-:Y:S01]  /*3e40*/  SHF.L.U32 R3, R0, 0x1, RZ ;  /* 0x0000000100037819 */ /* 0x000fe200000006ff */
[----:B------:R-:W-:Y:S01]  /*3e50*/  IMAD.MOV.U32 R0, RZ, RZ, c[0x0][0x22c] ;  /* 0x00008b00ff007624 */ /* 0x000fe200078e00ff */
[----:B------:R-:W-:Y:S01]  /*3e60*/  CS2R R120, SRZ ;  /* 0x0000000000787805 */ /* 0x000fe2000001ff00 */
[----:B------:R-:W-:Y:S01]  /*3e70*/  CS2R R118, SRZ ;  /* 0x0000000000767805 */ /* 0x000fe2000001ff00 */
[----:B------:R-:W-:Y:S01]  /*3e80*/  CS2R R116, SRZ ;  /* 0x0000000000747805 */ /* 0x000fe2000001ff00 */
[----:B------:R-:W-:Y:S01]  /*3e90*/  IMAD R0, R0, c[0x0][0x1c0], RZ ;  /* 0x0000700000007a24 */ /* 0x000fe200078e02ff */
[----:B------:R-:W-:-:S04]  /*3ea0*/  DEPBAR.LE SB0, 0x1 ;  /* 0x000080400000791a */ /* 0x000fc80000000000 */
[----:B------:R-:W-:Y:S01]  /*3eb0*/  BAR.SYNC.DEFER_BLOCKING 0x0 ;  /* 0x0000000000007b1d */ /* 0x000fe20000010000 */
[----:B------:R-:W-:Y:S01]  /*3ec0*/  IMAD.SHL.U32 R6, R0, 0x10, RZ ;  /* 0x0000001000067824 */ /* 0x000fe200078e00ff */
[----:B------:R-:W-:Y:S01]  /*3ed0*/  CS2R R110, SRZ ;  /* 0x00000000006e7805 */ /* 0x000fe2000001ff00 */
[----:B------:R-:W-:Y:S01]  /*3ee0*/  CS2R R108, SRZ ;  /* 0x00000000006c7805 */ /* 0x000fe2000001ff00 */
[----:B------:R-:W-:Y:S01]  /*3ef0*/  CS2R R114, SRZ ;  /* 0x0000000000727805 */ /* 0x000fe2000001ff00 */
[----:B------:R-:W-:Y:S01]  /*3f00*/  CS2R R112, SRZ ;  /* 0x0000000000707805 */ /* 0x000fe2000001ff00 */
[----:B------:R-:W-:Y:S01]  /*3f10*/  IADD3 R5, R6, 0x20, RZ ;  /* 0x0000002006057810 */ /* 0x000fe20007ffe0ff */
[----:B------:R-:W-:Y:S01]  /*3f20*/  CS2R R106, SRZ ;  /* 0x00000000006a7805 */ /* 0x000fe2000001ff00 */
[----:B-1----:R-:W-:Y:S01]  /*3f30*/  SHF.L.U32 R4, R0, 0x3, RZ ;  /* 0x0000000300047819 */ /* 0x002fe200000006ff */
[----:B------:R-:W-:Y:S01]  /*3f40*/  CS2R R104, SRZ ;  /* 0x0000000000687805 */ /* 0x000fe2000001ff00 */
[----:B------:R-:W-:Y:S01]  /*3f50*/  IADD3 R0, R6, 0x40, RZ ;  /* 0x0000004006007810 */ /* 0x000fe20007ffe0ff */
[----:B------:R-:W-:Y:S01]  /*3f60*/  CS2R R102, SRZ ;  /* 0x0000000000667805 */ /* 0x000fe2000001ff00 */
[C---:B------:R-:W-:Y:S01]  /*3f70*/  SHF.L.U64.HI R6, R19.reuse, 0x2, R17 ;  /* 0x0000000213067819 */ /* 0x040fe20000010211 */
[C---:B------:R-:W-:Y:S01]  /*3f80*/  IMAD.IADD R5, R4.reuse, 0x1, R5 ;  /* 0x0000000104057824 */ /* 0x040fe200078e0205 */
[----:B------:R-:W-:Y:S01]  /*3f90*/  IADD3 R0, R4, R0, RZ ;  /* 0x0000000004007210 */ /* 0x000fe20007ffe0ff */
[----:B------:R-:W-:Y:S01]  /*3fa0*/  CS2R R100, SRZ ;  /* 0x0000000000647805 */ /* 0x000fe2000001ff00 */
[----:B------:R-:W-:Y:S01]  /*3fb0*/  CS2R R94, SRZ ;  /* 0x00000000005e7805 */ /* 0x000fe2000001ff00 */
[----:B------:R1:W-:Y:S01]  /*3fc0*/  STL [R1+0x48], R6 ;  /* 0x0000480601007387 */ /* 0x0003e20000100800 */
[----:B------:R-:W-:Y:S01]  /*3fd0*/  CS2R R92, SRZ ;  /* 0x00000000005c7805 */ /* 0x000fe2000001ff00 */
[----:B------:R-:W-:Y:S01]  /*3fe0*/  CS2R R98, SRZ ;  /* 0x0000000000627805 */ /* 0x000fe2000001ff00 */
[----:B------:R-:W-:Y:S01]  /*3ff0*/  CS2R R96, SRZ ;  /* 0x0000000000607805 */ /* 0x000fe2000001ff00 */
[----:B------:R-:W-:Y:S01]  /*4000*/  CS2R R90, SRZ ;  /* 0x00000000005a7805 */ /* 0x000fe2000001ff00 */
[----:B------:R-:W-:Y:S01]  /*4010*/  CS2R R88, SRZ ;  /* 0x0000000000587805 */ /* 0x000fe2000001ff00 */
[----:B------:R-:W-:Y:S01]  /*4020*/  CS2R R86, SRZ ;  /* 0x0000000000567805 */ /* 0x000fe2000001ff00 */
[----:B------:R-:W3:Y:S01]  /*4030*/  LDSM.16.M88.4 R172, [R222+0xf000] ;  /* 0x00f00000deac783b */ /* 0x000ee20000000200 */
[----:B------:R-:W-:Y:S01]  /*4040*/  CS2R R84, SRZ ;  /* 0x0000000000547805 */ /* 0x000fe2000001ff00 */
[----:B------:R-:W-:Y:S01]  /*4050*/  CS2R R78, SRZ ;  /* 0x00000000004e7805 */ /* 0x000fe2000001ff00 */
[----:B------:R-:W-:Y:S01]  /*4060*/  CS2R R76, SRZ ;  /* 0x00000000004c7805 */ /* 0x000fe2000001ff00 */
[----:B------:R-:W4:Y:S01]  /*4070*/  LDSM.16.M88.4 R176, [R222+0xf400] ;  /* 0x00f40000deb0783b */ /* 0x000f220000000200 */
        /* <DEDUP_REMOVED lines=13> */
[----:B-1----:R-:W-:Y:S01]  /*4150*/  IMAD.SHL.U32 R6, R19, 0x4, RZ ;  /* 0x0000000413067824 */ /* 0x002fe200078e00ff */
[----:B------:R-:W-:Y:S01]  /*4160*/  CS2R R58, SRZ ;  /* 0x00000000003a7805 */ /* 0x000fe2000001ff00 */
[----:B------:R-:W1:Y:S01]  /*4170*/  LDSM.16.M88.4 R192, [R222+0x11400] ;  /* 0x01140000dec0783b */ /* 0x000e620000000200 */
[----:B------:R-:W-:Y:S01]  /*4180*/  CS2R R56, SRZ ;  /* 0x0000000000387805 */ /* 0x000fe2000001ff00 */
[----:B------:R-:W-:Y:S01]  /*4190*/  CS2R R54, SRZ ;  /* 0x0000000000367805 */ /* 0x000fe2000001ff00 */
[----:B------:R-:W-:Y:S01]  /*41a0*/  CS2R R52, SRZ ;  /* 0x0000000000347805 */ /* 0x000fe2000001ff00 */
[----:B------:R5:W-:Y:S01]  /*41b0*/  STL [R1+0x44], R6 ;  /* 0x0000440601007387 */ /* 0x000be20000100800 */
        /* <DEDUP_REMOVED lines=10> */
[----:B------:R-:W-:Y:S01]  /*4260*/  IMAD.IADD R224, R223, 0x1, R230 ;  /* 0x00000001dfe07824 */ /* 0x000fe200078e02e6 */
[----:B------:R-:W1:Y:S01]  /*4270*/  LDSM.16.M88.4 R204, [R222+0x13000] ;  /* 0x01300000decc783b */ /* 0x000e620000000200 */
[----:B------:R-:W-:-:S03]  /*4280*/  UIADD3 UR15, UR15, -UR14, URZ ;  /* 0x8000000e0f0f7290 */ /* 0x000fc6000fffe03f */
[----:B------:R-:W1:Y:S04]  /*4290*/  LDSM.16.M88.4 R208, [R222+0x13400] ;  /* 0x01340000ded0783b */ /* 0x000e680000000200 */
[----:B------:R-:W1:Y:S04]  /*42a0*/  LDSM.16.M88.4 R212, [R221+0x13000] ;  /* 0x01300000ddd4783b */ /* 0x000e680000000200 */
[----:B------:R-:W1:Y:S01]  /*42b0*/  LDSM.16.M88.4 R216, [R221+0x13400] ;  /* 0x01340000ddd8783b */ /* 0x000e620000000200 */
[C---:B-----5:R-:W-:Y:S01]  /*42c0*/  IADD3 R6, R4.reuse, R5, RZ ;  /* 0x0000000504067210 */ /* 0x060fe20007ffe0ff */
[----:B------:R-:W-:-:S04]  /*42d0*/  IMAD.IADD R5, R4, 0x1, R0 ;  /* 0x0000000104057824 */ /* 0x000fc800078e0200 */
[C---:B------:R-:W-:Y:S01]  /*42e0*/  IMAD.IADD R6, R4.reuse, 0x1, R6 ;  /* 0x0000000104067824 */ /* 0x040fe200078e0206 */
[----:B------:R-:W-:-:S03]  /*42f0*/  IADD3 R5, R4, R5, RZ ;  /* 0x0000000504057210 */ /* 0x000fc60007ffe0ff */
[C---:B------:R-:W-:Y:S01]  /*4300*/  IMAD.IADD R6, R4.reuse, 0x1, R6 ;  /* 0x0000000104067824 */ /* 0x040fe200078e0206 */
[----:B------:R-:W-:-:S04]  /*4310*/  IADD3 R5, R4, R5, RZ ;  /* 0x0000000504057210 */ /* 0x000fc80007ffe0ff */
[----:B------:R5:W-:Y:S01]  /*4320*/  STL [R1+0x2c], R6 ;  /* 0x00002c0601007387 */ /* 0x000be20000100800 */
[----:B------:R-:W-:-:S03]  /*4330*/  IADD3 R0, R4, R5, RZ ;  /* 0x0000000504007210 */ /* 0x000fc60007ffe0ff */
[----:B------:R1:W-:Y:S01]  /*4340*/  STL [R1+0x28], R5 ;  /* 0x0000280501007387 */ /* 0x0003e20000100800 */
[----:B-----5:R-:W-:-:S05]  /*4350*/  IMAD.IADD R6, R4, 0x1, R6 ;  /* 0x0000000104067824 */ /* 0x020fca00078e0206 */
[----:B------:R1:W-:Y:S04]  /*4360*/  STL [R1+0x34], R6 ;  /* 0x0000340601007387 */ /* 0x0003e80000100800 */
[----:B--234-:R1:W-:Y:S02]  /*4370*/  STL [R1+0x30], R0 ;  /* 0x0000300001007387 */ /* 0x01c3e40000100800 */
.L_x_203:
        /* <DEDUP_REMOVED lines=12> */
[----:B------:R-:W2:Y:S04]  /*4440*/  LDL R245, [R1+0x58] ;  /* 0x0000580001f57983 */ /* 0x000ea80000100800 */
[----:B------:R-:W-:Y:S04]  /*4450*/  STL [R1+0xc0], R58 ;  /* 0x0000c03a01007387 */ /* 0x000fe80000100800 */
        /* <DEDUP_REMOVED lines=22> */
[----:B------:R1:W-:Y:S04]  /*45c0*/  STL [R1+0x64], R3 ;  /* 0x0000640301007387 */ /* 0x0003e80000100800 */
[----:B------:R-:W-:Y:S04]  /*45d0*/  STL [R1+0x60], R2 ;  /* 0x0000600201007387 */ /* 0x000fe80000100800 */
[----:B-1----:R-:W2:Y:S01]  /*45e0*/  LDL R3, [R1+0x14] ;  /* 0x0000140001037983 */ /* 0x002ea20000100800 */
        /* <DEDUP_REMOVED lines=22> */
[----:B------:R-:W-:Y:S06]  /*4750*/  HMMA.16816.F32 R32, R32, R134, RZ ;  /* 0x000000862020723c */ /* 0x000fec00000018ff */
[----:B------:R-:W4:Y:S02]  /*4760*/  LDSM.16.M88.4 R132, [R220+0x1800] ;  /* 0x00180000dc84783b */ /* 0x000f240000000200 */
[-C--:B------:R-:W-:Y:S08]  /*4770*/  HMMA.16816.F32 R4, R136, R140.reuse, R4 ;  /* 0x0000008c8804723c */ /* 0x080ff00000001804 */
[C---:B-1----:R-:W-:Y:S08]  /*4780*/  HMMA.16816.F32 R8, R144.reuse, R140, R8 ;  /* 0x0000008c9008723c */ /* 0x042ff00000001808 */
[-C--:B------:R-:W-:Y:S08]  /*4790*/  HMMA.16816.F32 R12, R144, R142.reuse, R12 ;  /* 0x0000008e900c723c */ /* 0x080ff0000000180c */
[C---:B------:R-:W-:Y:S01]  /*47a0*/  HMMA.16816.F32 R16, R136.reuse, R142, R16 ;  /* 0x0000008e8810723c */ /* 0x040fe20000001810 */
[----:B------:R-:W-:Y:S01]  /*47b0*/  LDSM.16.M88.4 R140, [R221+0xb400] ;  /* 0x00b40000dd8c783b */ /* 0x000fe20000000200 */
[----:B--2---:R-:W-:Y:S06]  /*47c0*/  FSETP.NEU.FTZ.AND P1, PT, R244, -INF , PT ;  /* 0xff800000f400780b */ /* 0x004fec0003f3d000 */
[-C--:B------:R-:W-:Y:S08]  /*47d0*/  HMMA.16816.F32 R20, R136, R148.reuse, R20 ;  /* 0x000000948814723c */ /* 0x080ff00000001814 */
[C---:B------:R-:W-:Y:S08]  /*47e0*/  HMMA.16816.F32 R24, R144.reuse, R148, R24 ;  /* 0x000000949018723c */ /* 0x040ff00000001818 */
[-C--:B------:R-:W-:Y:S01]  /*47f0*/  HMMA.16816.F32 R28, R144, R150.reuse, R28 ;  /* 0x00000096901c723c */ /* 0x080fe2000000181c */
[----:B------:R-:W-:Y:S07]  /*4800*/  LDSM.16.M88.4 R144, [R220+0x2000] ;  /* 0x00200000dc90783b */ /* 0x000fee0000000200 */
[----:B------:R-:W-:Y:S01]  /*4810*/  HMMA.16816.F32 R32, R136, R150, R32 ;  /* 0x000000968820723c */ /* 0x000fe20000001820 */
[----:B------:R-:W1:Y:S07]  /*4820*/  LDSM.16.M88.4 R136, [R0+0x1800] ;  /* 0x001800000088783b */ /* 0x000e6e0000000200 */
[-C--:B------:R-:W-:Y:S01]  /*4830*/  HMMA.16816.F32 R4, R152, R156.reuse, R4 ;  /* 0x0000009c9804723c */ /* 0x080fe20000001804 */
[----:B------:R-:W2:Y:S07]  /*4840*/  LDSM.16.M88.4 R148, [R222+0xd000] ;  /* 0x00d00000de94783b */ /* 0x000eae0000000200 */
[C---:B----4-:R-:W-:Y:S08]  /*4850*/  HMMA.16816.F32 R8, R132.reuse, R156, R8 ;  /* 0x0000009c8408723c */ /* 0x050ff00000001808 */
[-C--:B------:R-:W-:Y:S08]  /*4860*/  HMMA.16816.F32 R12, R132, R158.reuse, R12 ;  /* 0x0000009e840c723c */ /* 0x080ff0000000180c */
[C---:B------:R-:W-:Y:S01]  /*4870*/  HMMA.16816.F32 R16, R152.reuse, R158, R16 ;  /* 0x0000009e9810723c */ /* 0x040fe20000001810 */
[----:B------:R-:W-:Y:S07]  /*4880*/  LDSM.16.M88.4 R156, [R0+0x2000] ;  /* 0x00200000009c783b */ /* 0x000fee0000000200 */
[-C--:B------:R-:W-:Y:S08]  /*4890*/  HMMA.16816.F32 R20, R152, R160.reuse, R20 ;  /* 0x000000a09814723c */ /* 0x080ff00000001814 */
[C---:B------:R-:W-:Y:S08]  /*48a0*/  HMMA.16816.F32 R24, R132.reuse, R160, R24 ;  /* 0x000000a08418723c */ /* 0x040ff00000001818 */
[-C--:B------:R-:W-:Y:S01]  /*48b0*/  HMMA.16816.F32 R28, R132, R162.reuse, R28 ;  /* 0x000000a2841c723c */ /* 0x080fe2000000181c */
[----:B------:R-:W4:Y:S07]  /*48c0*/  LDSM.16.M88.4 R132, [R220+0x2800] ;  /* 0x00280000dc84783b */ /* 0x000f2e0000000200 */
[----:B------:R-:W-:Y:S01]  /*48d0*/  HMMA.16816.F32 R32, R152, R162, R32 ;  /* 0x000000a29820723c */ /* 0x000fe20000001820 */
[----:B------:R-:W2:Y:S07]  /*48e0*/  LDSM.16.M88.4 R152, [R222+0xd400] ;  /* 0x00d40000de98783b */ /* 0x000eae0000000200 */
[-C--:B------:R-:W-:Y:S01]  /*48f0*/  HMMA.16816.F32 R4, R164, R168.reuse, R4 ;  /* 0x000000a8a404723c */ /* 0x080fe20000001804 */
[----:B------:R-:W2:Y:S07]  /*4900*/  LDSM.16.M88.4 R160, [R221+0xd000] ;  /* 0x00d00000dda0783b */ /* 0x000eae0000000200 */
[C---:B-1----:R-:W-:Y:S08]  /*4910*/  HMMA.16816.F32 R8, R136.reuse, R168, R8 ;  /* 0x000000a88808723c */ /* 0x042ff00000001808 */
[-C--:B------:R-:W-:Y:S08]  /*4920*/  HMMA.16816.F32 R12, R136, R170.reuse, R12 ;  /* 0x000000aa880c723c */ /* 0x080ff0000000180c */
[C---:B------:R-:W-:Y:S08]  /*4930*/  HMMA.16816.F32 R16, R164.reuse, R170, R16 ;  /* 0x000000aaa410723c */ /* 0x040ff00000001810 */
[-C--:B------:R-:W-:Y:S08]  /*4940*/  HMMA.16816.F32 R20, R164, R140.reuse, R20 ;  /* 0x0000008ca414723c */ /* 0x080ff00000001814 */
[C---:B------:R-:W-:Y:S01]  /*4950*/  HMMA.16816.F32 R24, R136.reuse, R140, R24 ;  /* 0x0000008c8818723c */ /* 0x040fe20000001818 */
[----:B------:R-:W3:Y:S07]  /*4960*/  LDL R140, [R1+0x48] ;  /* 0x00004800018c7983 */ /* 0x000eee0000100800 */
[-C--:B------:R-:W-:Y:S01]  /*4970*/  HMMA.16816.F32 R28, R136, R142.reuse, R28 ;  /* 0x0000008e881c723c */ /* 0x080fe2000000181c */
[----:B------:R1:W1:Y:S07]  /*4980*/  LDSM.16.M88.4 R136, [R0+0x2800] ;  /* 0x002800000088783b */ /* 0x00026e0000000200 */
[----:B------:R-:W-:Y:S01]  /*4990*/  HMMA.16816.F32 R32, R164, R142, R32 ;  /* 0x0000008ea420723c */ /* 0x000fe20000001820 */
[----:B------:R-:W3:Y:S07]  /*49a0*/  LDL R142, [R1+0x44] ;  /* 0x00004400018e7983 */ /* 0x000eee0000100800 */
[-C--:B--2---:R-:W-:Y:S08]  /*49b0*/  HMMA.16816.F32 R4, R144, R148.reuse, R4 ;  /* 0x000000949004723c */ /* 0x084ff00000001804 */
[C---:B----4-:R-:W-:Y:S01]  /*49c0*/  HMMA.16816.F32 R8, R132.reuse, R148, R8 ;  /* 0x000000948408723c */ /* 0x050fe20000001808 */
[----:B-1----:R-:W-:Y:S04]  /*49d0*/  MOV R0, UR18 ;  /* 0x0000001200007c02 */ /* 0x002fe80008000f00 */
[----:B------:R-:W-:Y:S03]  /*49e0*/  @!P0 LEA R0, R0, R245, 0x7 ;  /* 0x000000f500008211 */ /* 0x000fe600078e38ff */
[-C--:B------:R-:W-:Y:S08]  /*49f0*/  HMMA.16816.F32 R12, R132, R150.reuse, R12 ;  /* 0x00000096840c723c */ /* 0x080ff0000000180c */
[C---:B------:R-:W-:Y:S08]  /*4a00*/  HMMA.16816.F32 R16, R144.reuse, R150, R16 ;  /* 0x000000969010723c */ /* 0x040ff00000001810 */
[-C--:B------:R-:W-:Y:S08]  /*4a10*/  HMMA.16816.F32 R20, R144, R152.reuse, R20 ;  /* 0x000000989014723c */ /* 0x080ff00000001814 */
[C---:B------:R-:W-:Y:S08]  /*4a20*/  HMMA.16816.F32 R24, R132.reuse, R152, R24 ;  /* 0x000000988418723c */ /* 0x040ff00000001818 */
[-C--:B------:R-:W-:Y:S08]  /*4a30*/  HMMA.16816.F32 R28, R132, R154.reuse, R28 ;  /* 0x0000009a841c723c */ /* 0x080ff0000000181c */
[----:B------:R-:W-:Y:S08]  /*4a40*/  HMMA.16816.F32 R32, R144, R154, R32 ;  /* 0x0000009a9020723c */ /* 0x000ff00000001820 */
[-C--:B------:R-:W-:Y:S08]  /*4a50*/  HMMA.16816.F32 R4, R156, R160.reuse, R4 ;  /* 0x000000a09c04723c */ /* 0x080ff00000001804 */
[C---:B------:R-:W-:Y:S08]  /*4a60*/  HMMA.16816.F32 R8, R136.reuse, R160, R8 ;  /* 0x000000a08808723c */ /* 0x040ff00000001808 */
[-C--:B------:R-:W-:Y:S08]  /*4a70*/  HMMA.16816.F32 R12, R136, R162.reuse, R12 ;  /* 0x000000a2880c723c */ /* 0x080ff0000000180c */
[----:B------:R-:W-:Y:S01]  /*4a80*/  FMUL.FTZ R4, R4, c[0x0][0x2ec] ;  /* 0x0000bb0004047a20 */ /* 0x000fe20000410000 */
[C---:B------:R-:W-:Y:S03]  /*4a90*/  HMMA.16816.F32 R16, R156.reuse, R162, R16 ;  /* 0x000000a29c10723c */ /* 0x040fe60000001810 */
[----:B------:R-:W1:Y:S01]  /*4aa0*/  MUFU.TANH R141, R4 ;  /* 0x00000004008d7308 */ /* 0x000e620000002400 */
[----:B------:R-:W-:Y:S02]  /*4ab0*/  FMUL.FTZ R5, R5, c[0x0][0x2ec] ;  /* 0x0000bb0005057a20 */ /* 0x000fe40000410000 */
[----:B------:R-:W-:Y:S02]  /*4ac0*/  FMUL.FTZ R6, R6, c[0x0][0x2ec] ;  /* 0x0000bb0006067a20 */ /* 0x000fe40000410000 */
[----:B------:R-:W-:Y:S04]  /*4ad0*/  FMUL.FTZ R7, R7, c[0x0][0x2ec] ;  /* 0x0000bb0007077a20 */ /* 0x000fe80000410000 */
[----:B------:R-:W-:Y:S01]  /*4ae0*/  FMUL.FTZ R8, R8, c[0x0][0x2ec] ;  /* 0x0000bb0008087a20 */ /* 0x000fe20000410000 */
[----:B------:R-:W2:Y:S01]  /*4af0*/  MUFU.TANH R145, R5 ;  /* 0x0000000500917308 */ /* 0x000ea20000002400 */
[----:B------:R-:W-:Y:S02]  /*4b00*/  FMUL.FTZ R11, R11, c[0x0][0x2ec] ;  /* 0x0000bb000b0b7a20 */ /* 0x000fe40000410000 */
[----:B------:R-:W-:Y:S02]  /*4b10*/  FMUL.FTZ R15, R15, c[0x0][0x2ec] ;  /* 0x0000bb000f0f7a20 */ /* 0x000fe40000410000 */
[----:B------:R-:W-:Y:S02]  /*4b20*/  FMUL.FTZ R9, R9, c[0x0][0x2ec] ;  /* 0x0000bb0009097a20 */ /* 0x000fe40000410000 */
[----:B------:R-:W-:Y:S02]  /*4b30*/  FMUL.FTZ R14, R14, c[0x0][0x2ec] ;  /* 0x0000bb000e0e7a20 */ /* 0x000fe40000410000 */
[----:B------:R-:W-:Y:S01]  /*4b40*/  FMUL.FTZ R10, R10, c[0x0][0x2ec] ;  /* 0x0000bb000a0a7a20 */ /* 0x000fe20000410000 */
[----:B------:R4:W-:Y:S01]  /*4b50*/  MUFU.TANH R39, R15 ;  /* 0x0000000f00277308 */ /* 0x0009e20000002400 */
[----:B------:R-:W-:Y:S02]  /*4b60*/  FMUL.FTZ R18, R18, c[0x0][0x2ec] ;  /* 0x0000bb0012127a20 */ /* 0x000fe40000410000 */
[----:B------:R-:W-:Y:S02]  /*4b70*/  FMUL.FTZ R13, R13, c[0x0][0x2ec] ;  /* 0x0000bb000d0d7a20 */ /* 0x000fe40000410000 */
[----:B------:R-:W-:Y:S02]  /*4b80*/  FMUL.FTZ R19, R19, c[0x0][0x2ec] ;  /* 0x0000bb0013137a20 */ /* 0x000fe40000410000 */
[----:B------:R-:W-:Y:S02]  /*4b90*/  FMUL.FTZ R12, R12, c[0x0][0x2ec] ;  /* 0x0000bb000c0c7a20 */ /* 0x000fe40000410000 */
[----:B------:R-:W-:Y:S01]  /*4ba0*/  FMUL.FTZ R16, R16, c[0x0][0x2ec] ;  /* 0x0000bb0010107a20 */ /* 0x000fe20000410000 */
[----:B------:R-:W1:Y:S01]  /*4bb0*/  MUFU.TANH R171, R6 ;  /* 0x0000000600ab7308 */ /* 0x000e620000002400 */
[----:B------:R-:W-:Y:S09]  /*4bc0*/  FMUL.FTZ R17, R17, c[0x0][0x2ec] ;  /* 0x0000bb0011117a20 */ /* 0x000ff20000410000 */
[----:B------:R1:W-:Y:S01]  /*4bd0*/  MUFU.TANH R52, R8 ;  /* 0x0000000800347308 */ /* 0x0003e20000002400 */
[----:B----4-:R-:W4:Y:S09]  /*4be0*/  LDL R15, [R1+0x10] ;  /* 0x00001000010f7983 */ /* 0x010f320000100800 */
[----:B------:R2:W-:Y:S10]  /*4bf0*/  MUFU.TANH R170, R7 ;  /* 0x0000000700aa7308 */ /* 0x0005f40000002400 */
[----:B------:R2:W-:Y:S01]  /*4c00*/  MUFU.TANH R250, R13 ;  /* 0x0000000d00fa7308 */ /* 0x0005e20000002400 */
[----:B-1----:R-:W-:Y:S09]  /*4c10*/  @!P0 IADD3 R8, R246, UR6, RZ ;  /* 0x00000006f6088c10 */ /* 0x002ff2000fffe0ff */
[----:B------:R1:W-:Y:S01]  /*4c20*/  MUFU.TANH R41, R11 ;  /* 0x0000000b00297308 */ /* 0x0003e20000002400 */
[----:B--2---:R-:W2:Y:S09]  /*4c30*/  LDSM.16.M88.4 R4, [R221+0xd400] ;  /* 0x00d40000dd04783b */ /* 0x004eb20000000200 */
[----:B------:R1:W-:Y:S01]  /*4c40*/  MUFU.TANH R51, R9 ;  /* 0x0000000900337308 */ /* 0x0003e20000002400 */
[----:B------:R-:W-:Y:S04]  /*4c50*/  @!P0 IMNMX R13, R8, UR14, PT ;  /* 0x0000000e080d8c17 */ /* 0x000fe8000b800200 */
[----:B------:R-:W-:Y:S05]  /*4c60*/  @!P0 ISETP.GE.AND P2, PT, R0, R13, PT ;  /* 0x0000000d0000820c */ /* 0x000fea0003f46270 */
[----:B------:R2:W2:Y:S01]  /*4c70*/  MUFU.TANH R40, R14 ;  /* 0x0000000e00287308 */ /* 0x0004a20000002400 */
[----:B-1----:R-:W-:Y:S05]  /*4c80*/  FMUL.FTZ R11, R244, 1.4426950216293334961 ;  /* 0x3fb8aa3bf40b7820 */ /* 0x002fea0000410000 */
[----:B------:R-:W-:Y:S04]  /*4c90*/  FSEL R11, R11, RZ, P1 ;  /* 0x000000ff0b0b7208 */ /* 0x000fe80000800000 */
[----:B------:R1:W-:Y:S01]  /*4ca0*/  MUFU.TANH R42, R10 ;  /* 0x0000000a002a7308 */ /* 0x0003e20000002400 */
[----:B------:R-:W-:Y:S02]  /*4cb0*/  MOV R9, R141 ;  /* 0x0000008d00097202 */ /* 0x000fe40000000f00 */
[----:B------:R-:W-:Y:S07]  /*4cc0*/  @!P0 FSEL R9, R141, -INF , !P2 ;  /* 0xff8000008d098808 */ /* 0x000fee0005000000 */
[----:B------:R1:W1:Y:S01]  /*4cd0*/  MUFU.TANH R251, R12 ;  /* 0x0000000c00fb7308 */ /* 0x0002620000002400 */
[-C--:B--2---:R-:W-:Y:S01]  /*4ce0*/  HMMA.16816.F32 R20, R156, R4.reuse, R20 ;  /* 0x000000049c14723c */ /* 0x084fe20000001814 */
[----:B------:R-:W-:Y:S04]  /*4cf0*/  @!P0 IADD3 R14, R0, 0x1, RZ ;  /* 0x00000001000e8810 */ /* 0x000fe80007ffe0ff */
[----:B------:R-:W-:Y:S04]  /*4d00*/  @!P0 ISETP.GE.AND P1, PT, R14, R13, PT ;  /* 0x0000000d0e00820c */ /* 0x000fe80003f26270 */
[----:B------:R2:W2:Y:S01]  /*4d10*/  MUFU.TANH R155, R16 ;  /* 0x00000010009b7308 */ /* 0x0004a20000002400 */
[C---:B------:R-:W-:Y:S02]  /*4d20*/  HMMA.16816.F32 R24, R136.reuse, R4, R24 ;  /* 0x000000048818723c */ /* 0x040fe40000001818 */
[--C-:B-1----:R-:W-:Y:S01]  /*4d30*/  FFMA.FTZ R10, R9, c[0x0][0x23c], -R11.reuse ;  /* 0x00008f00090a7a23 */ /* 0x102fe2000001080b */
[----:B------:R-:W-:Y:S02]  /*4d40*/  MOV R9, R145 ;  /* 0x0000009100097202 */ /* 0x000fe40000000f00 */
[----:B------:R-:W-:Y:S04]  /*4d50*/  @!P0 FSEL R9, R145, -INF , !P1 ;  /* 0xff80000091098808 */ /* 0x000fe80004800000 */
[----:B------:R1:W-:Y:S01]  /*4d60*/  MUFU.EX2 R249, R10 ;  /* 0x0000000a00f97308 */ /* 0x0003e20000000800 */
[----:B------:R-:W-:Y:S01]  /*4d70*/  FSETP.NEU.FTZ.AND P1, PT, R243, -INF , PT ;  /* 0xff800000f300780b */ /* 0x000fe20003f3d000 */
[-C--:B------:R-:W-:Y:S01]  /*4d80*/  HMMA.16816.F32 R28, R136, R6.reuse, R28 ;  /* 0x00000006881c723c */ /* 0x080fe2000000181c */
[----:B------:R-:W-:Y:S01]  /*4d90*/  FFMA.FTZ R5, R9, c[0x0][0x23c], -R11 ;  /* 0x00008f0009057a23 */ /* 0x000fe2000001080b */
[C---:B------:R-:W-:Y:S02]  /*4da0*/  @!P0 IADD3 R12, R8.reuse, 0x8, RZ ;  /* 0x00000008080c8810 */ /* 0x040fe40007ffe0ff */
[----:B------:R-:W-:Y:S01]  /*4db0*/  @!P0 IADD3 R9, R8, 0x20, RZ ;  /* 0x0000002008098810 */ /* 0x000fe20007ffe0ff */
[----:B------:R-:W-:Y:S01]  /*4dc0*/  FMUL.FTZ R21, R21, c[0x0][0x2ec] ;  /* 0x0000bb0015157a20 */ /* 0x000fe20000410000 */
[----:B------:R-:W-:Y:S02]  /*4dd0*/  @!P0 IMNMX R12, R12, UR14, PT ;  /* 0x0000000e0c0c8c17 */ /* 0x000fe4000b800200 */
[----:B------:R1:W-:Y:S01]  /*4de0*/  MUFU.EX2 R146, R5 ;  /* 0x0000000500927308 */ /* 0x0003e20000000800 */
[----:B------:R-:W-:Y:S01]  /*4df0*/  MOV R4, R171 ;  /* 0x000000ab00047202 */ /* 0x000fe20000000f00 */
[----:B------:R-:W-:Y:S01]  /*4e00*/  HMMA.16816.F32 R32, R156, R6, R32 ;  /* 0x000000069c20723c */ /* 0x000fe20000001820 */
[----:B------:R-:W-:Y:S01]  /*4e10*/  @!P0 ISETP.GE.AND P2, PT, R0, R12, PT ;  /* 0x0000000c0000820c */ /* 0x000fe20003f46270 */
[----:B--2---:R-:W-:Y:S01]  /*4e20*/  FMUL.FTZ R16, R3, 1.4426950216293334961 ;  /* 0x3fb8aa3b03107820 */ /* 0x004fe20000410000 */
[----:B------:R-:W-:Y:S01]  /*4e30*/  @!P0 IMNMX R9, R9, UR14, PT ;  /* 0x0000000e09098c17 */ /* 0x000fe2000b800200 */
[----:B------:R-:W-:Y:S01]  /*4e40*/  FMUL.FTZ R26, R26, c[0x0][0x2ec] ;  /* 0x0000bb001a1a7a20 */ /* 0x000fe20000410000 */
[----:B------:R-:W-:Y:S01]  /*4e50*/  @!P0 FSEL R4, R171, -INF , !P2 ;  /* 0xff800000ab048808 */ /* 0x000fe20005000000 */
[----:B------:R-:W-:Y:S01]  /*4e60*/  FMUL.FTZ R20, R20, c[0x0][0x2ec] ;  /* 0x0000bb0014147a20 */ /* 0x000fe20000410000 */
[-C--:B------:R-:W-:Y:S01]  /*4e70*/  @!P0 ISETP.GE.AND P2, PT, R0, R9.reuse, PT ;  /* 0x000000090000820c */ /* 0x080fe20003f46270 */
[----:B------:R-:W2:Y:S01]  /*4e80*/  MUFU.TANH R144, R17 ;  /* 0x0000001100907308 */ /* 0x000ea20000002400 */
[----:B------:R-:W-:Y:S03]  /*4e90*/  @!P0 IADD3 R8, R8, 0x28, RZ ;  /* 0x0000002808088810 */ /* 0x000fe60007ffe0ff */
[----:B-1----:R-:W-:Y:S01]  /*4ea0*/  FMUL.FTZ R10, R243, 1.4426950216293334961 ;  /* 0x3fb8aa3bf30a7820 */ /* 0x002fe20000410000 */
[----:B------:R-:W-:Y:S01]  /*4eb0*/  @!P0 IMNMX R8, R8, UR14, PT ;  /* 0x0000000e08088c17 */ /* 0x000fe2000b800200 */
[----:B------:R-:W-:Y:S01]  /*4ec0*/  FMUL.FTZ R28, R28, c[0x0][0x2ec] ;  /* 0x0000bb001c1c7a20 */ /* 0x000fe20000410000 */
[----:B------:R-:W-:Y:S01]  /*4ed0*/  MOV R6, R40 ;  /* 0x0000002800067202 */ /* 0x000fe20000000f00 */
[----:B------:R-:W-:Y:S01]  /*4ee0*/  FMUL.FTZ R29, R29, c[0x0][0x2ec] ;  /* 0x0000bb001d1d7a20 */ /* 0x000fe20000410000 */
[----:B------:R-:W-:Y:S01]  /*4ef0*/  FSEL R10, R10, RZ, P1 ;  /* 0x000000ff0a0a7208 */ /* 0x000fe20000800000 */
[----:B------:R-:W-:Y:S01]  /*4f00*/  MUFU.TANH R161, R28 ;  /* 0x0000001c00a17308 */ /* 0x000fe20000002400 */
[----:B------:R-:W-:Y:S01]  /*4f10*/  @!P0 ISETP.GE.AND P1, PT, R14, R12, PT ;  /* 0x0000000c0e00820c */ /* 0x000fe20003f26270 */
[----:B------:R-:W-:Y:S02]  /*4f20*/  FMUL.FTZ R30, R30, c[0x0][0x2ec] ;  /* 0x0000bb001e1e7a20 */ /* 0x000fe40000410000 */
[--C-:B------:R-:W-:Y:S01]  /*4f30*/  FFMA.FTZ R5, R4, c[0x0][0x23c], -R10.reuse ;  /* 0x00008f0004057a23 */ /* 0x100fe2000001080a */
[----:B------:R-:W-:Y:S01]  /*4f40*/  MOV R4, R170 ;  /* 0x000000aa00047202 */ /* 0x000fe20000000f00 */
[----:B------:R-:W-:Y:S01]  /*4f50*/  FMUL.FTZ R32, R32, c[0x0][0x2ec] ;  /* 0x0000bb0020207a20 */ /* 0x000fe20000410000 */
[----:B------:R-:W-:Y:S01]  /*4f60*/  @!P0 FSEL R4, R170, -INF , !P1 ;  /* 0xff800000aa048808 */ /* 0x000fe20004800000 */
[----:B------:R-:W-:Y:S02]  /*4f70*/  FMUL.FTZ R33, R33, c[0x0][0x2ec] ;  /* 0x0000bb0021217a20 */ /* 0x000fe40000410000 */
[----:B------:R-:W1:Y:S01]  /*4f80*/  MUFU.TANH R163, R18 ;  /* 0x0000001200a37308 */ /* 0x000e620000002400 */
[----:B------:R-:W-:Y:S02]  /*4f90*/  FMUL.FTZ R34, R34, c[0x0][0x2ec] ;  /* 0x0000bb0022227a20 */ /* 0x000fe40000410000 */
[----:B------:R-:W-:Y:S02]  /*4fa0*/  FMUL.FTZ R35, R35, c[0x0][0x2ec] ;  /* 0x0000bb0023237a20 */ /* 0x000fe40000410000 */
[----:B------:R-:W-:Y:S02]  /*4fb0*/  FMUL.FTZ R31, R31, c[0x0][0x2ec] ;  /* 0x0000bb001f1f7a20 */ /* 0x000fe40000410000 */
[----:B------:R-:W-:Y:S02]  /*4fc0*/  FFMA.FTZ R4, R4, c[0x0][0x23c], -R10 ;  /* 0x00008f0004047a23 */ /* 0x000fe4000001080a */
[----:B------:R-:W-:Y:S01]  /*4fd0*/  FMUL.FTZ R22, R22, c[0x0][0x2ec] ;  /* 0x0000bb0016167a20 */ /* 0x000fe20000410000 */
[----:B------:R-:W-:Y:S01]  /*4fe0*/  MUFU.EX2 R58, R5 ;  /* 0x00000005003a7308 */ /* 0x000fe20000000800 */
[----:B------:R-:W-:Y:S02]  /*4ff0*/  FMUL.FTZ R23, R23, c[0x0][0x2ec] ;  /* 0x0000bb0017177a20 */ /* 0x000fe40000410000 */
[----:B------:R-:W-:Y:S02]  /*5000*/  FMUL.FTZ R24, R24, c[0x0][0x2ec] ;  /* 0x0000bb0018187a20 */ /* 0x000fe40000410000 */
[----:B------:R-:W-:Y:S02]  /*5010*/  FMUL.FTZ R25, R25, c[0x0][0x2ec] ;  /* 0x0000bb0019197a20 */ /* 0x000fe40000410000 */
[----:B------:R-:W-:Y:S03]  /*5020*/  FMUL.FTZ R27, R27, c[0x0][0x2ec] ;  /* 0x0000bb001b1b7a20 */ /* 0x000fe60000410000 */
[----:B------:R-:W1:Y:S10]  /*5030*/  MUFU.TANH R162, R19 ;  /* 0x0000001300a27308 */ /* 0x000e740000002400 */
[----:B------:R1:W-:Y:S10]  /*5040*/  MUFU.EX2 R57, R4 ;  /* 0x0000000400397308 */ /* 0x0003f40000000800 */
[----:B------:R-:W2:Y:S10]  /*5050*/  MUFU.TANH R154, R20 ;  /* 0x00000014009a7308 */ /* 0x000eb40000002400 */
[----:B------:R-:W-:Y:S01]  /*5060*/  MUFU.TANH R160, R29 ;  /* 0x0000001d00a07308 */ /* 0x000fe20000002400 */
[----:B-1----:R-:W-:Y:S02]  /*5070*/  MOV R4, R52 ;  /* 0x0000003400047202 */ /* 0x002fe40000000f00 */
[----:B------:R-:W-:Y:S02]  /*5080*/  @!P0 FSEL R4, R52, -INF , !P2 ;  /* 0xff80000034048808 */ /* 0x000fe40005000000 */
[-C--:B------:R-:W-:Y:S05]  /*5090*/  @!P0 ISETP.GE.AND P2, PT, R0, R8.reuse, PT ;  /* 0x000000080000820c */ /* 0x080fea0003f46270 */
[----:B------:R-:W1:Y:S10]  /*50a0*/  MUFU.TANH R153, R21 ;  /* 0x0000001500997308 */ /* 0x000e740000002400 */
[----:B------:R-:W-:Y:S10]  /*50b0*/  MUFU.TANH R244, R30 ;  /* 0x0000001e00f47308 */ /* 0x000ff40000002400 */
[----:B------:R-:W1:Y:S10]  /*50c0*/  MUFU.TANH R165, R22 ;  /* 0x0000001600a57308 */ /* 0x000e740000002400 */
        /* <DEDUP_REMOVED lines=8> */
[----:B------:R-:W1:Y:S01]  /*5150*/  MUFU.TANH R149, R35 ;  /* 0x0000002300957308 */ /* 0x000e620000002400 */
[C---:B----4-:R-:W-:Y:S01]  /*5160*/  FMUL.FTZ R5, R15.reuse, 1.4426950216293334961 ;  /* 0x3fb8aa3b0f057820 */ /* 0x050fe20000410000 */
[----:B------:R-:W-:Y:S04]  /*5170*/  FSETP.NEU.FTZ.AND P1, PT, R15, -INF , PT ;  /* 0xff8000000f00780b */ /* 0x000fe80003f3d000 */
[----:B------:R-:W-:Y:S04]  /*5180*/  FSEL R5, R5, RZ, P1 ;  /* 0x000000ff05057208 */ /* 0x000fe80000800000 */
[----:B------:R-:W4:Y:S01]  /*5190*/  MUFU.TANH R243, R31 ;  /* 0x0000001f00f37308 */ /* 0x000f220000002400 */
[----:B------:R-:W-:Y:S01]  /*51a0*/  @!P0 ISETP.GE.AND P1, PT, R14, R9, PT ;  /* 0x000000090e00820c */ /* 0x000fe20003f26270 */
[--C-:B------:R-:W-:Y:S01]  /*51b0*/  FFMA.FTZ R15, R4, c[0x0][0x23c], -R5.reuse ;  /* 0x00008f00040f7a23 */ /* 0x100fe20000010805 */
[----:B------:R-:W-:Y:S02]  /*51c0*/  MOV R4, R51 ;  /* 0x0000003300047202 */ /* 0x000fe40000000f00 */
[----:B------:R-:W-:Y:S02]  /*51d0*/  @!P0 FSEL R4, R51, -INF , !P1 ;  /* 0xff80000033048808 */ /* 0x000fe40004800000 */
[----:B------:R-:W-:Y:S03]  /*51e0*/  FSETP.NEU.FTZ.AND P1, PT, R3, -INF , PT ;  /* 0xff8000000300780b */ /* 0x000fe60003f3d000 */
[----:B------:R1:W-:Y:S01]  /*51f0*/  MUFU.EX2 R56, R15 ;  /* 0x0000000f00387308 */ /* 0x0003e20000000800 */
[--C-:B------:R-:W-:Y:S01]  /*5200*/  FFMA.FTZ R17, R4, c[0x0][0x23c], -R5.reuse ;  /* 0x00008f0004117a23 */ /* 0x100fe20000010805 */
[----:B------:R-:W-:Y:S02]  /*5210*/  FSEL R4, R16, RZ, P1 ;  /* 0x000000ff10047208 */ /* 0x000fe40000800000 */
[----:B------:R-:W-:Y:S02]  /*5220*/  @!P0 ISETP.GE.AND P1, PT, R14, R8, PT ;  /* 0x000000080e00820c */ /* 0x000fe40003f26270 */
[----:B------:R-:W-:Y:S02]  /*5230*/  MOV R14, R41 ;  /* 0x00000029000e7202 */ /* 0x000fe40000000f00 */
[----:B------:R-:W-:Y:S02]  /*5240*/  @!P0 FSEL R14, R41, -INF , !P1 ;  /* 0xff800000290e8808 */ /* 0x000fe40004800000 */
[----:B------:R-:W-:Y:S01]  /*5250*/  MUFU.EX2 R55, R17 ;  /* 0x0000001100377308 */ /* 0x000fe20000000800 */
[----:B------:R-:W-:Y:S02]  /*5260*/  MOV R16, R251 ;  /* 0x000000fb00107202 */ /* 0x000fe40000000f00 */
[--C-:B------:R-:W-:Y:S07]  /*5270*/  FFMA.FTZ R14, R14, c[0x0][0x23c], -R4.reuse ;  /* 0x00008f000e0e7a23 */ /* 0x100fee0000010804 */
[----:B------:R2:W-:Y:S01]  /*5280*/  MUFU.EX2 R45, R14 ;  /* 0x0000000e002d7308 */ /* 0x0005e20000000800 */
[----:B-1----:R-:W-:Y:S02]  /*5290*/  MOV R15, R42 ;  /* 0x0000002a000f7202 */ /* 0x002fe40000000f00 */
[----:B------:R-:W-:Y:S05]  /*52a0*/  @!P0 FSEL R15, R42, -INF , !P2 ;  /* 0xff8000002a0f8808 */ /* 0x000fea0005000000 */
[--C-:B------:R-:W-:Y:S04]  /*52b0*/  FFMA.FTZ R15, R15, c[0x0][0x23c], -R4.reuse ;  /* 0x00008f000f0f7a23 */ /* 0x100fe80000010804 */
[----:B------:R1:W1:Y:S01]  /*52c0*/  MUFU.EX2 R46, R15 ;  /* 0x0000000f002e7308 */ /* 0x0002620000000800 */
[C---:B--2---:R-:W-:Y:S02]  /*52d0*/  @!P0 IADD3 R14, R0.reuse, 0x9, RZ ;  /* 0x00000009000e8810 */ /* 0x044fe40007ffe0ff */
[----:B-1----:R-:W-:Y:S04]  /*52e0*/  @!P0 IADD3 R15, R0, 0x8, RZ ;  /* 0x00000008000f8810 */ /* 0x002fe80007ffe0ff */
[-C--:B------:R-:W-:Y:S04]  /*52f0*/  @!P0 ISETP.GE.AND P1, PT, R15, R9.reuse, PT ;  /* 0x000000090f00820c */ /* 0x080fe80003f26270 */
[----:B------:R-:W-:Y:S02]  /*5300*/  @!P0 FSEL R16, R251, -INF , !P1 ;  /* 0xff800000fb108808 */ /* 0x000fe40004800000 */
[----:B------:R-:W-:Y:S03]  /*5310*/  @!P0 ISETP.GE.AND P1, PT, R14, R9, PT ;  /* 0x000000090e00820c */ /* 0x000fe60003f26270 */
[--C-:B------:R-:W-:Y:S01]  /*5320*/  FFMA.FTZ R17, R16, c[0x0][0x23c], -R5.reuse ;  /* 0x00008f0010117a23 */ /* 0x100fe20000010805 */
[----:B------:R-:W-:Y:S02]  /*5330*/  MOV R16, R250 ;  /* 0x000000fa00107202 */ /* 0x000fe40000000f00 */
[----:B------:R-:W-:Y:S01]  /*5340*/  @!P0 FSEL R16, R250, -INF , !P1 ;  /* 0xff800000fa108808 */ /* 0x000fe20004800000 */
[----:B------:R-:W-:Y:S01]  /*5350*/  MUFU.EX2 R54, R17 ;  /* 0x0000001100367308 */ /* 0x000fe20000000800 */
[-C--:B------:R-:W-:Y:S03]  /*5360*/  @!P0 ISETP.GE.AND P1, PT, R15, R8.reuse, PT ;  /* 0x000000080f00820c */ /* 0x080fe60003f26270 */
[----:B------:R-:W-:Y:S01]  /*5370*/  FFMA.FTZ R7, R16, c[0x0][0x23c], -R5 ;  /* 0x00008f0010077a23 */ /* 0x000fe20000010805 */
[----:B------:R-:W-:Y:S02]  /*5380*/  @!P0 FSEL R6, R40, -INF , !P1 ;  /* 0xff80000028068808 */ /* 0x000fe40004800000 */
[----:B------:R-:W-:Y:S03]  /*5390*/  @!P0 ISETP.GE.AND P1, PT, R14, R8, PT ;  /* 0x000000080e00820c */ /* 0x000fe60003f26270 */
[----:B------:R1:W-:Y:S02]  /*53a0*/  MUFU.EX2 R53, R7 ;  /* 0x0000000700357308 */ /* 0x0003e40000000800 */
[--C-:B-1----:R-:W-:Y:S01]  /*53b0*/  FFMA.FTZ R7, R6, c[0x0][0x23c], -R4.reuse ;  /* 0x00008f0006077a23 */ /* 0x102fe20000010804 */
[----:B------:R-:W-:Y:S02]  /*53c0*/  MOV R6, R39 ;  /* 0x0000002700067202 */ /* 0x000fe40000000f00 */
[----:B------:R-:W-:Y:S05]  /*53d0*/  @!P0 FSEL R6, R39, -INF , !P1 ;  /* 0xff80000027068808 */ /* 0x000fea0004800000 */
[----:B------:R-:W-:Y:S01]  /*53e0*/  MUFU.EX2 R44, R7 ;  /* 0x00000007002c7308 */ /* 0x000fe20000000800 */
[----:B------:R-:W-:Y:S01]  /*53f0*/  @!P0 ISETP.GE.AND P1, PT, R15, R13, PT ;  /* 0x0000000d0f00820c */ /* 0x000fe20003f26270 */
[----:B------:R-:W-:Y:S08]  /*5400*/  FFMA.FTZ R6, R6, c[0x0][0x23c], -R4 ;  /* 0x00008f0006067a23 */ /* 0x000ff00000010804 */
[----:B------:R1:W-:Y:S02]  /*5410*/  MUFU.EX2 R43, R6 ;  /* 0x00000006002b7308 */ /* 0x0003e40000000800 */
[----:B-1----:R-:W-:Y:S02]  /*5420*/  MOV R6, R155 ;  /* 0x0000009b00067202 */ /* 0x002fe40000000f00 */
[----:B------:R-:W-:Y:S02]  /*5430*/  @!P0 FSEL R6, R155, -INF , !P1 ;  /* 0xff8000009b068808 */ /* 0x000fe40004800000 */
[----:B------:R-:W-:Y:S03]  /*5440*/  @!P0 ISETP.GE.AND P1, PT, R14, R13, PT ;  /* 0x0000000d0e00820c */ /* 0x000fe60003f26270 */
[--C-:B------:R-:W-:Y:S01]  /*5450*/  FFMA.FTZ R7, R6, c[0x0][0x23c], -R11.reuse ;  /* 0x00008f0006077a23 */ /* 0x100fe2000001080b */
[----:B------:R-:W-:Y:S02]  /*5460*/  MOV R6, R144 ;  /* 0x0000009000067202 */ /* 0x000fe40000000f00 */
[----:B------:R-:W-:Y:S01]  /*5470*/  @!P0 FSEL R6, R144, -INF , !P1 ;  /* 0xff80000090068808 */ /* 0x000fe20004800000 */
[----:B------:R1:W-:Y:S01]  /*5480*/  MUFU.EX2 R159, R7 ;  /* 0x00000007009f7308 */ /* 0x0003e20000000800 */
[-C--:B------:R-:W-:Y:S03]  /*5490*/  @!P0 ISETP.GE.AND P1, PT, R15, R12.reuse, PT ;  /* 0x0000000c0f00820c */ /* 0x080fe60003f26270 */
[--C-:B-1----:R-:W-:Y:S01]  /*54a0*/  FFMA.FTZ R7, R6, c[0x0][0x23c], -R11.reuse ;  /* 0x00008f0006077a23 */ /* 0x102fe2000001080b */
[----:B------:R-:W-:Y:S02]  /*54b0*/  MOV R6, R163 ;  /* 0x000000a300067202 */ /* 0x000fe40000000f00 */
[----:B------:R-:W-:Y:S03]  /*54c0*/  @!P0 FSEL R6, R163, -INF , !P1 ;  /* 0xff800000a3068808 */ /* 0x000fe60004800000 */
[----:B------:R1:W-:Y:S01]  /*54d0*/  MUFU.EX2 R158, R7 ;  /* 0x00000007009e7308 */ /* 0x0003e20000000800 */
[----:B------:R-:W-:Y:S01]  /*54e0*/  @!P0 ISETP.GE.AND P1, PT, R14, R12, PT ;  /* 0x0000000c0e00820c */ /* 0x000fe20003f26270 */
[--C-:B------:R-:W-:Y:S01]  /*54f0*/  FFMA.FTZ R14, R6, c[0x0][0x23c], -R10.reuse ;  /* 0x00008f00060e7a23 */ /* 0x100fe2000001080a */
[----:B------:R-:W-:Y:S02]  /*5500*/  MOV R6, R162 ;  /* 0x000000a200067202 */ /* 0x000fe40000000f00 */
[----:B------:R-:W-:Y:S05]  /*5510*/  @!P0 FSEL R6, R162, -INF , !P1 ;  /* 0xff800000a2068808 */ /* 0x000fea0004800000 */
[----:B------:R2:W-:Y:S01]  /*5520*/  MUFU.EX2 R248, R14 ;  /* 0x0000000e00f87308 */ /* 0x0005e20000000800 */
[--C-:B------:R-:W-:Y:S01]  /*5530*/  FFMA.FTZ R15, R6, c[0x0][0x23c], -R10.reuse ;  /* 0x00008f00060f7a23 */ /* 0x100fe2000001080a */
[C---:B------:R-:W-:Y:S08]  /*5540*/  @!P0 IADD3 R6, R0.reuse, 0x11, RZ ;  /* 0x0000001100068810 */ /* 0x040ff00007ffe0ff */
[----:B------:R3:W3:Y:S01]  /*5550*/  MUFU.EX2 R247, R15 ;  /* 0x0000000f00f77308 */ /* 0x0006e20000000800 */
[----:B-1----:R-:W-:Y:S04]  /*5560*/  @!P0 IADD3 R7, R0, 0x10, RZ ;  /* 0x0000001000078810 */ /* 0x002fe80007ffe0ff */
[-C--:B------:R-:W-:Y:S02]  /*5570*/  @!P0 ISETP.GE.AND P1, PT, R7, R13.reuse, PT ;  /* 0x0000000d0700820c */ /* 0x080fe40003f26270 */
[----:B--2---:R-:W-:Y:S02]  /*5580*/  MOV R14, R154 ;  /* 0x0000009a000e7202 */ /* 0x004fe40000000f00 */
[----:B------:R-:W-:Y:S02]  /*5590*/  @!P0 FSEL R14, R154, -INF , !P1 ;  /* 0xff8000009a0e8808 */ /* 0x000fe40004800000 */
[----:B------:R-:W-:Y:S03]  /*55a0*/  @!P0 ISETP.GE.AND P1, PT, R6, R13, PT ;  /* 0x0000000d0600820c */ /* 0x000fe60003f26270 */
[--C-:B---3--:R-:W-:Y:S01]  /*55b0*/  FFMA.FTZ R15, R14, c[0x0][0x23c], -R11.reuse ;  /* 0x00008f000e0f7a23 */ /* 0x108fe2000001080b */
[----:B------:R-:W-:Y:S02]  /*55c0*/  MOV R14, R153 ;  /* 0x00000099000e7202 */ /* 0x000fe40000000f00 */
[----:B------:R-:W-:Y:S01]  /*55d0*/  @!P0 FSEL R14, R153, -INF , !P1 ;  /* 0xff800000990e8808 */ /* 0x000fe20004800000 */
[----:B------:R1:W-:Y:S01]  /*55e0*/  MUFU.EX2 R157, R15 ;  /* 0x0000000f009d7308 */ /* 0x0003e20000000800 */
[-C--:B------:R-:W-:Y:S03]  /*55f0*/  @!P0 ISETP.GE.AND P1, PT, R7, R12.reuse, PT ;  /* 0x0000000c0700820c */ /* 0x080fe60003f26270 */
[----:B-1----:R-:W-:Y:S01]  /*5600*/  FFMA.FTZ R15, R14, c[0x0][0x23c], -R11 ;  /* 0x00008f000e0f7a23 */ /* 0x002fe2000001080b */
[----:B------:R-:W-:Y:S02]  /*5610*/  MOV R14, R165 ;  /* 0x000000a5000e7202 */ /* 0x000fe40000000f00 */
[----:B------:R-:W-:Y:S03]  /*5620*/  @!P0 FSEL R14, R165, -INF , !P1 ;  /* 0xff800000a50e8808 */ /* 0x000fe60004800000 */
[----:B------:R1:W-:Y:S01]  /*5630*/  MUFU.EX2 R156, R15 ;  /* 0x0000000f009c7308 */ /* 0x0003e20000000800 */
[----:B------:R-:W-:Y:S01]  /*5640*/  @!P0 ISETP.GE.AND P1, PT, R6, R12, PT ;  /* 0x0000000c0600820c */ /* 0x000fe20003f26270 */
[--C-:B-1----:R-:W-:Y:S01]  /*5650*/  FFMA.FTZ R15, R14, c[0x0][0x23c], -R10.reuse ;  /* 0x00008f000e0f7a23 */ /* 0x102fe2000001080a */
[----:B------:R-:W-:Y:S02]  /*5660*/  MOV R14, R164 ;  /* 0x000000a4000e7202 */ /* 0x000fe40000000f00 */
[----:B------:R-:W-:Y:S05]  /*5670*/  @!P0 FSEL R14, R164, -INF , !P1 ;  /* 0xff800000a40e8808 */ /* 0x000fea0004800000 */
[----:B------:R1:W-:Y:S01]  /*5680*/  MUFU.EX2 R246, R15 ;  /* 0x0000000f00f67308 */ /* 0x0003e20000000800 */
[----:B------:R-:W-:Y:S01]  /*5690*/  @!P0 ISETP.GE.AND P1, PT, R7, R9, PT ;  /* 0x000000090700820c */ /* 0x000fe20003f26270 */
[----:B-1----:R-:W-:Y:S01]  /*56a0*/  FFMA.FTZ R15, R14, c[0x0][0x23c], -R10 ;  /* 0x00008f000e0f7a23 */ /* 0x002fe2000001080a */
[----:B------:R-:W-:Y:S02]  /*56b0*/  MOV R14, R169 ;  /* 0x000000a9000e7202 */ /* 0x000fe40000000f00 */
[----:B------:R-:W-:Y:S05]  /*56c0*/  @!P0 FSEL R14, R169, -INF , !P1 ;  /* 0xff800000a90e8808 */ /* 0x000fea0004800000 */
[----:B------:R1:W-:Y:S01]  /*56d0*/  MUFU.EX2 R245, R15 ;  /* 0x0000000f00f57308 */ /* 0x0003e20000000800 */
[-C--:B------:R-:W-:Y:S01]  /*56e0*/  @!P0 ISETP.GE.AND P1, PT, R6, R9.reuse, PT ;  /* 0x000000090600820c */ /* 0x080fe20003f26270 */
[--C-:B-1----:R-:W-:Y:S01]  /*56f0*/  FFMA.FTZ R15, R14, c[0x0][0x23c], -R5.reuse ;  /* 0x00008f000e0f7a23 */ /* 0x102fe20000010805 */
[----:B------:R-:W-:Y:S02]  /*5700*/  MOV R14, R168 ;  /* 0x000000a8000e7202 */ /* 0x000fe40000000f00 */
[----:B------:R-:W-:Y:S05]  /*5710*/  @!P0 FSEL R14, R168, -INF , !P1 ;  /* 0xff800000a80e8808 */ /* 0x000fea0004800000 */
[----:B------:R-:W-:Y:S01]  /*5720*/  MUFU.EX2 R50, R15 ;  /* 0x0000000f00327308 */ /* 0x000fe20000000800 */
[----:B------:R-:W-:Y:S02]  /*5730*/  @!P0 ISETP.GE.AND P1, PT, R7, R8, PT ;  /* 0x000000080700820c */ /* 0x000fe40003f26270 */
[----:B------:R-:W-:Y:S01]  /*5740*/  MOV R7, R2 ;  /* 0x0000000200077202 */ /* 0x000fe20000000f00 */
[--C-:B------:R-:W-:Y:S01]  /*5750*/  FFMA.FTZ R14, R14, c[0x0][0x23c], -R5.reuse ;  /* 0x00008f000e0e7a23 */ /* 0x100fe20000010805 */
[----:B------:R-:W-:Y:S02]  /*5760*/  @!P0 FSEL R7, R2, -INF , !P1 ;  /* 0xff80000002078808 */ /* 0x000fe40004800000 */
[----:B------:R-:W-:Y:S02]  /*5770*/  @!P0 ISETP.GE.AND P1, PT, R6, R8, PT ;  /* 0x000000080600820c */ /* 0x000fe40003f26270 */
[C---:B------:R-:W-:Y:S01]  /*5780*/  @!P0 IADD3 R6, R0.reuse, 0x18, RZ ;  /* 0x0000001800068810 */ /* 0x040fe20007ffe0ff */
[----:B------:R1:W-:Y:S01]  /*5790*/  MUFU.EX2 R49, R14 ;  /* 0x0000000e00317308 */ /* 0x0003e20000000800 */
[----:B------:R-:W-:Y:S02]  /*57a0*/  @!P0 IADD3 R0, R0, 0x19, RZ ;  /* 0x0000001900008810 */ /* 0x000fe40007ffe0ff */
[-C--:B------:R-:W-:Y:S01]  /*57b0*/  @!P0 ISETP.GE.AND P2, PT, R6, R9.reuse, PT ;  /* 0x000000090600820c */ /* 0x080fe20003f46270 */
[--C-:B-1----:R-:W-:Y:S01]  /*57c0*/  FFMA.FTZ R14, R7, c[0x0][0x23c], -R4.reuse ;  /* 0x00008f00070e7a23 */ /* 0x102fe20000010804 */
[----:B------:R-:W-:Y:S02]  /*57d0*/  MOV R7, R252 ;  /* 0x000000fc00077202 */ /* 0x000fe40000000f00 */
[----:B------:R-:W-:Y:S03]  /*57e0*/  @!P0 FSEL R7, R252, -INF , !P1 ;  /* 0xff800000fc078808 */ /* 0x000fe60004800000 */
[----:B------:R1:W-:Y:S01]  /*57f0*/  MUFU.EX2 R38, R14 ;  /* 0x0000000e00267308 */ /* 0x0003e20000000800 */
[----:B------:R-:W-:Y:S01]  /*5800*/  @!P0 ISETP.GE.AND P1, PT, R0, R9, PT ;  /* 0x000000090000820c */ /* 0x000fe20003f26270 */
[--C-:B------:R-:W-:Y:S01]  /*5810*/  FFMA.FTZ R15, R7, c[0x0][0x23c], -R4.reuse ;  /* 0x00008f00070f7a23 */ /* 0x100fe20000010804 */
[----:B------:R-:W-:Y:S02]  /*5820*/  MOV R7, R160 ;  /* 0x000000a000077202 */ /* 0x000fe40000000f00 */
[----:B------:R-:W-:Y:S02]  /*5830*/  @!P0 FSEL R7, R160, -INF , !P1 ;  /* 0xff800000a0078808 */ /* 0x000fe40004800000 */
[----:B------:R-:W-:Y:S03]  /*5840*/  @!P0 ISETP.GE.AND P1, PT, R6, R8, PT ;  /* 0x000000080600820c */ /* 0x000fe60003f26270 */
[----:B------:R-:W-:Y:S01]  /*5850*/  MUFU.EX2 R37, R15 ;  /* 0x0000000f00257308 */ /* 0x000fe20000000800 */
[----:B-1----:R-:W-:Y:S02]  /*5860*/  MOV R14, R161 ;  /* 0x000000a1000e7202 */ /* 0x002fe40000000f00 */
[----:B------:R-:W-:Y:S05]  /*5870*/  @!P0 FSEL R14, R161, -INF , !P2 ;  /* 0xff800000a10e8808 */ /* 0x000fea0005000000 */
[--C-:B------:R-:W-:Y:S02]  /*5880*/  FFMA.FTZ R9, R14, c[0x0][0x23c], -R5.reuse ;  /* 0x00008f000e097a23 */ /* 0x100fe40000010805 */
[----:B------:R-:W-:Y:S01]  /*5890*/  FFMA.FTZ R5, R7, c[0x0][0x23c], -R5 ;  /* 0x00008f0007057a23 */ /* 0x000fe20000010805 */
[----:B------:R-:W-:Y:S01]  /*58a0*/  MOV R7, R244 ;  /* 0x000000f400077202 */ /* 0x000fe20000000f00 */
[----:B------:R-:W-:Y:S01]  /*58b0*/  MUFU.EX2 R48, R9 ;  /* 0x0000000900307308 */ /* 0x000fe20000000800 */
[----:B------:R-:W-:Y:S02]  /*58c0*/  @!P0 FSEL R7, R244, -INF , !P1 ;  /* 0xff800000f4078808 */ /* 0x000fe40004800000 */
[-C--:B------:R-:W-:Y:S03]  /*58d0*/  @!P0 ISETP.GE.AND P1, PT, R6, R13.reuse, PT ;  /* 0x0000000d0600820c */ /* 0x080fe60003f26270 */
[----:B------:R-:W-:Y:S04]  /*58e0*/  FFMA.FTZ R7, R7, c[0x0][0x23c], -R4 ;  /* 0x00008f0007077a23 */ /* 0x000fe80000010804 */
[----:B------:R1:W-:Y:S10]  /*58f0*/  MUFU.EX2 R47, R5 ;  /* 0x00000005002f7308 */ /* 0x0003f40000000800 */
[----:B------:R2:W-:Y:S01]  /*5900*/  MUFU.EX2 R36, R7 ;  /* 0x0000000700247308 */ /* 0x0005e20000000800 */
[----:B-1----:R-:W-:Y:S02]  /*5910*/  MOV R5, R148 ;  /* 0x0000009400057202 */ /* 0x002fe40000000f00 */
[----:B------:R-:W-:Y:S02]  /*5920*/  @!P0 FSEL R5, R148, -INF , !P1 ;  /* 0xff80000094058808 */ /* 0x000fe40004800000 */
[----:B------:R-:W-:Y:S03]  /*5930*/  @!P0 ISETP.GE.AND P1, PT, R0, R13, PT ;  /* 0x0000000d0000820c */ /* 0x000fe60003f26270 */
[--C-:B--2---:R-:W-:Y:S01]  /*5940*/  FFMA.FTZ R7, R5, c[0x0][0x23c], -R11.reuse ;  /* 0x00008f0005077a23 */ /* 0x104fe2000001080b */
[----:B------:R-:W-:Y:S02]  /*5950*/  MOV R5, R147 ;  /* 0x0000009300057202 */ /* 0x000fe40000000f00 */
[----:B------:R-:W-:Y:S01]  /*5960*/  @!P0 FSEL R5, R147, -INF , !P1 ;  /* 0xff80000093058808 */ /* 0x000fe20004800000 */
[----:B------:R1:W-:Y:S01]  /*5970*/  MUFU.EX2 R152, R7 ;  /* 0x0000000700987308 */ /* 0x0003e20000000800 */
[----:B------:R-:W-:Y:S03]  /*5980*/  @!P0 ISETP.GE.AND P1, PT, R6, R12, PT ;  /* 0x0000000c0600820c */ /* 0x000fe60003f26270 */
[----:B------:R-:W-:Y:S01]  /*5990*/  FFMA.FTZ R11, R5, c[0x0][0x23c], -R11 ;  /* 0x00008f00050b7a23 */ /* 0x000fe2000001080b */
[----:B------:R-:W-:Y:S02]  /*59a0*/  MOV R5, R150 ;  /* 0x0000009600057202 */ /* 0x000fe40000000f00 */
[----:B------:R-:W-:Y:S02]  /*59b0*/  @!P0 FSEL R5, R150, -INF , !P1 ;  /* 0xff80000096058808 */ /* 0x000fe40004800000 */
[C---:B------:R-:W-:Y:S01]  /*59c0*/  @!P0 ISETP.GE.AND P1, PT, R0.reuse, R12, PT ;  /* 0x0000000c0000820c */ /* 0x040fe20003f26270 */
[----:B------:R-:W4:Y:S02]  /*59d0*/  MUFU.EX2 R151, R11 ;  /* 0x0000000b00977308 */ /* 0x000f240000000800 */
[--C-:B------:R-:W-:Y:S01]  /*59e0*/  FFMA.FTZ R6, R5, c[0x0][0x23c], -R10.reuse ;  /* 0x00008f0005067a23 */ /* 0x100fe2000001080a */
[----:B------:R-:W-:Y:S02]  /*59f0*/  MOV R5, R149 ;  /* 0x0000009500057202 */ /* 0x000fe40000000f00 */
[----:B------:R-:W-:Y:S02]  /*5a00*/  @!P0 FSEL R5, R149, -INF , !P1 ;  /* 0xff80000095058808 */ /* 0x000fe40004800000 */
[----:B------:R-:W-:Y:S02]  /*5a10*/  @!P0 ISETP.GE.AND P1, PT, R0, R8, PT ;  /* 0x000000080000820c */ /* 0x000fe40003f26270 */
[----:B------:R-:W-:Y:S01]  /*5a20*/  F2FP.PACK_AB R0, R146, R249 ;  /* 0x000000f99200723e */ /* 0x000fe200000000ff */
[----:B------:R-:W-:Y:S01]  /*5a30*/  FFMA.FTZ R10, R5, c[0x0][0x23c], -R10 ;  /* 0x00008f00050a7a23 */ /* 0x000fe2000001080a */
[----:B----4-:R-:W-:Y:S01]  /*5a40*/  MOV R5, R243 ;  /* 0x000000f300057202 */ /* 0x010fe20000000f00 */
[----:B------:R3:W-:Y:S01]  /*5a50*/  MUFU.EX2 R167, R6 ;  /* 0x0000000600a77308 */ /* 0x0007e20000000800 */
[----:B------:R-:W-:Y:S01]  /*5a60*/  @!P0 FSEL R5, R243, -INF , !P1 ;  /* 0xff800000f3058808 */ /* 0x000fe20004800000 */
[----:B------:R4:W-:Y:S01]  /*5a70*/  STS [R236+0x13000], R0 ;  /* 0x01300000ec007388 */ /* 0x0009e20000000800 */
[----:B-1----:R-:W-:Y:S02]  /*5a80*/  F2FP.PACK_AB R7, R57, R58 ;  /* 0x0000003a3907723e */ /* 0x002fe400000000ff */
[----:B------:R-:W-:Y:S01]  /*5a90*/  IADD3 R142, P0, R142, UR10, RZ ;  /* 0x0000000a8e8e7c10 */ /* 0x000fe2000ff1e0ff */
[----:B------:R-:W-:Y:S01]  /*5aa0*/  FFMA.FTZ R4, R5, c[0x0][0x23c], -R4 ;  /* 0x00008f0005047a23 */ /* 0x000fe20000010804 */
[----:B------:R-:W-:Y:S01]  /*5ab0*/  F2FP.PACK_AB R5, R45, R46 ;  /* 0x0000002e2d05723e */ /* 0x000fe200000000ff */
[----:B------:R1:W-:Y:S01]  /*5ac0*/  STS [R236+0x13400], R7 ;  /* 0x01340007ec007388 */ /* 0x0003e20000000800 */
[----:B------:R-:W-:Y:S01]  /*5ad0*/  IADD3.X R143, R140, UR9, RZ, P0, !PT ;  /* 0x000000098c8f7c10 */ /* 0x000fe200087fe4ff */
[----:B------:R4:W-:Y:S01]  /*5ae0*/  MUFU.EX2 R3, R4 ;  /* 0x0000000400037308 */ /* 0x0009e20000000800 */
[----:B------:R-:W-:Y:S03]  /*5af0*/  PLOP3.LUT P0, PT, PT, PT, UP3, 0x80, 0x0 ;  /* 0x000000000000781c */ /* 0x000fe60003f0f038 */
[----:B------:R-:W2:Y:S06]  /*5b00*/  LDG.E R140, [R142.64] ;  /* 0x0000000c8e8c7981 */ /* 0x000eac000c1e1900 */
[----:B------:R-:W4:Y:S01]  /*5b10*/  MUFU.EX2 R166, R10 ;  /* 0x0000000a00a67308 */ /* 0x000f220000000800 */
[----:B---3--:R-:W-:Y:S02]  /*5b20*/  F2FP.PACK_AB R6, R55, R56 ;  /* 0x000000383706723e */ /* 0x008fe400000000ff */
[----:B----4-:R-:W-:Y:S05]  /*5b30*/  F2FP.PACK_AB R0, R247, R248 ;  /* 0x000000f8f700723e */ /* 0x010fea00000000ff */
[----:B------:R3:W-:Y:S01]  /*5b40*/  STS [R235+0x13400], R0 ;  /* 0x01340000eb007388 */ /* 0x0007e20000000800 */
[----:B-1----:R-:W-:Y:S02]  /*5b50*/  F2FP.PACK_AB R7, R53, R54 ;  /* 0x000000363507723e */ /* 0x002fe400000000ff */
[----:B------:R-:W-:Y:S05]  /*5b60*/  F2FP.PACK_AB R4, R158, R159 ;  /* 0x0000009f9e04723e */ /* 0x000fea00000000ff */
[----:B------:R1:W-:Y:S04]  /*5b70*/  STS [R235+0x13000], R4 ;  /* 0x01300004eb007388 */ /* 0x0003e80000000800 */
[----:B------:R4:W-:Y:S04]  /*5b80*/  STS [R236+0x14000], R6 ;  /* 0x01400006ec007388 */ /* 0x0009e80000000800 */
[----:B------:R4:W-:Y:S04]  /*5b90*/  STS [R236+0x14400], R5 ;  /* 0x01440005ec007388 */ /* 0x0009e80000000800 */
[----:B------:R4:W-:Y:S01]  /*5ba0*/  STS [R235+0x14000], R7 ;  /* 0x01400007eb007388 */ /* 0x0009e20000000800 */
[----:B---3--:R-:W-:Y:S02]  /*5bb0*/  F2FP.PACK_AB R0, R151, R152 ;  /* 0x000000989700723e */ /* 0x008fe400000000ff */
[----:B-1----:R-:W-:Y:S02]  /*5bc0*/  F2FP.PACK_AB R4, R245, R246 ;  /* 0x000000f6f504723e */ /* 0x002fe400000000ff */
[----:B----4-:R-:W-:Y:S02]  /*5bd0*/  F2FP.PACK_AB R6, R43, R44 ;  /* 0x0000002c2b06723e */ /* 0x010fe400000000ff */
[----:B------:R-:W-:Y:S03]  /*5be0*/  F2FP.PACK_AB R5, R156, R157 ;  /* 0x0000009d9c05723e */ /* 0x000fe600000000ff */
[----:B------:R1:W-:Y:S01]  /*5bf0*/  STS [R235+0x14400], R6 ;  /* 0x01440006eb007388 */ /* 0x0003e20000000800 */
[----:B------:R-:W-:Y:S03]  /*5c00*/  F2FP.PACK_AB R7, R49, R50 ;  /* 0x000000323107723e */ /* 0x000fe600000000ff */
[----:B------:R3:W-:Y:S04]  /*5c10*/  STS [R234+0x13000], R5 ;  /* 0x01300005ea007388 */ /* 0x0007e80000000800 */
[----:B------:R4:W-:Y:S04]  /*5c20*/  STS [R234+0x13400], R4 ;  /* 0x01340004ea007388 */ /* 0x0009e80000000800 */
[----:B------:R4:W-:Y:S01]  /*5c30*/  STS [R233+0x13000], R0 ;  /* 0x01300000e9007388 */ /* 0x0009e20000000800 */
[----:B-1----:R-:W-:Y:S02]  /*5c40*/  F2FP.PACK_AB R6, R37, R38 ;  /* 0x000000262506723e */ /* 0x002fe400000000ff */
[----:B---3--:R-:W-:Y:S02]  /*5c50*/  F2FP.PACK_AB R5, R166, R167 ;  /* 0x000000a7a605723e */ /* 0x008fe400000000ff */
[----:B----4-:R-:W-:Y:S03]  /*5c60*/  F2FP.PACK_AB R4, R47, R48 ;  /* 0x000000302f04723e */ /* 0x010fe600000000ff */
[----:B------:R-:W-:Y:S01]  /*5c70*/  STS [R233+0x13400], R5 ;  /* 0x01340005e9007388 */ /* 0x000fe20000000800 */
[----:B------:R-:W-:Y:S03]  /*5c80*/  F2FP.PACK_AB R0, R3, R36 ;  /* 0x000000240300723e */ /* 0x000fe600000000ff */
[----:B------:R-:W-:Y:S04]  /*5c90*/  STS [R234+0x14000], R7 ;  /* 0x01400007ea007388 */ /* 0x000fe80000000800 */
[----:B------:R-:W-:Y:S04]  /*5ca0*/  STS [R234+0x14400], R6 ;  /* 0x01440006ea007388 */ /* 0x000fe80000000800 */
[----:B------:R-:W-:Y:S04]  /*5cb0*/  STS [R233+0x14000], R4 ;  /* 0x01400004e9007388 */ /* 0x000fe80000000800 */
[----:B------:R1:W-:Y:S04]  /*5cc0*/  STS [R233+0x14400], R0 ;  /* 0x01440000e9007388 */ /* 0x0003e80000000800 */
[----:B------:R-:W3:Y:S08]  /*5cd0*/  LDSM.16.M88.4 R32, [R223+0x6000] ;  /* 0x00600000df20783b */ /* 0x000ef00000000200 */
[----:B------:R-:W4:Y:S08]  /*5ce0*/  LDSM.16.M88.4 R28, [R223+0x6800] ;  /* 0x00680000df1c783b */ /* 0x000f300000000200 */
[----:B------:R-:W4:Y:S01]  /*5cf0*/  LDSM.16.M88.4 R132, [R224+0x6000] ;  /* 0x00600000e084783b */ /* 0x000f220000000200 */
[----:B-1----:R-:W-:Y:S07]  /*5d00*/  FFMA.FTZ R0, -R141, R141, 1 ;  /* 0x3f8000008d007423 */ /* 0x002fee000001018d */
[----:B------:R-:W1:Y:S01]  /*5d10*/  LDSM.16.M88.4 R136, [R224+0x6800] ;  /* 0x00680000e088783b */ /* 0x000e620000000200 */
[----:B------:R-:W-:Y:S01]  /*5d20*/  FMUL.FTZ R0, R0, c[0x0][0x2ec] ;  /* 0x0000bb0000007a20 */ /* 0x000fe20000410000 */
        /* <DEDUP_REMOVED lines=51> */
[----:B--2---:R-:W-:Y:S01]  /*6060*/  FADD.FTZ R5, -R140, R5 ;  /* 0x000000058c057221 */ /* 0x004fe20000010100 */
[C---:B------:R-:W-:Y:S03]  /*6070*/  HMMA.16816.F32 R16, R132.reuse, R214, R16 ;  /* 0x000000d68410723c */ /* 0x040fe60000001810 */
[----:B------:R-:W-:Y:S02]  /*6080*/  FMUL.FTZ R141, R146, R5 ;  /* 0x00000005928d7220 */ /* 0x000fe40000410000 */
[----:B------:R-:W-:Y:S01]  /*6090*/  FADD.FTZ R4, -R140, R4 ;  /* 0x000000048c047221 */ /* 0x000fe20000010100 */
[----:B------:R1:W2:Y:S02]  /*60a0*/  LDG.E R5, [R142.64+0x20] ;  /* 0x0000200c8e057981 */ /* 0x0002a4000c1e1900 */
[-C--:B------:R-:W-:Y:S01]  /*60b0*/  HMMA.16816.F32 R20, R132, R216.reuse, R20 ;  /* 0x000000d88414723c */ /* 0x080fe20000001814 */
[----:B------:R-:W-:Y:S04]  /*60c0*/  FMUL.FTZ R4, R249, R4 ;  /* 0x00000004f9047220 */ /* 0x000fe80000410000 */
[----:B------:R-:W-:Y:S02]  /*60d0*/  FMUL.FTZ R146, R4, R0 ;  /* 0x0000000004927220 */ /* 0x000fe40000410000 */
[----:B------:R1:W3:Y:S01]  /*60e0*/  LDG.E R4, [R142.64+0x80] ;  /* 0x0000800c8e047981 */ /* 0x0002e2000c1e1900 */
[C---:B------:R-:W-:Y:S03]  /*60f0*/  HMMA.16816.F32 R24, R136.reuse, R216, R24 ;  /* 0x000000d88818723c */ /* 0x040fe60000001818 */
[----:B------:R1:W4:Y:S05]  /*6100*/  LDG.E R0, [R142.64+0xa0] ;  /* 0x0000a00c8e007981 */ /* 0x00032a000c1e1900 */
[C---:B------:R-:W-:Y:S01]  /*6110*/  FADD.FTZ R16, -R140.reuse, R16 ;  /* 0x000000108c107221 */ /* 0x040fe20000010100 */
[-C--:B------:R-:W-:Y:S03]  /*6120*/  HMMA.16816.F32 R28, R136, R218.reuse, R28 ;  /* 0x000000da881c723c */ /* 0x080fe6000000181c */
[C---:B------:R-:W-:Y:S04]  /*6130*/  FADD.FTZ R17, -R140.reuse, R17 ;  /* 0x000000118c117221 */ /* 0x040fe80000010100 */
[C---:B------:R-:W-:Y:S01]  /*6140*/  FADD.FTZ R20, -R140.reuse, R20 ;  /* 0x000000148c147221 */ /* 0x040fe20000010100 */
[----:B------:R-:W-:Y:S01]  /*6150*/  HMMA.16816.F32 R32, R132, R218, R32 ;  /* 0x000000da8420723c */ /* 0x000fe20000001820 */
[----:B------:R-:W-:Y:S03]  /*6160*/  FADD.FTZ R21, -R140, R21 ;  /* 0x000000158c157221 */ /* 0x000fe60000010100 */
[----:B------:R-:W-:Y:S03]  /*6170*/  FFMA.FTZ R136, -R150, R150, 1 ;  /* 0x3f80000096887423 */ /* 0x000fe60000010196 */
[----:B------:R-:W-:Y:S02]  /*6180*/  FFMA.FTZ R132, -R145, R145, 1 ;  /* 0x3f80000091847423 */ /* 0x000fe40000010191 */
[----:B------:R-:W-:Y:S03]  /*6190*/  FMUL.FTZ R133, R159, R16 ;  /* 0x000000109f857220 */ /* 0x000fe60000410000 */
[----:B------:R-:W-:Y:S02]  /*61a0*/  FMUL.FTZ R132, R132, c[0x0][0x2ec] ;  /* 0x0000bb0084847a20 */ /* 0x000fe40000410000 */
[----:B------:R-:W-:Y:S02]  /*61b0*/  FFMA.FTZ R16, -R144, R144, 1 ;  /* 0x3f80000090107423 */ /* 0x000fe40000010190 */
[----:B------:R-:W-:Y:S02]  /*61c0*/  FMUL.FTZ R145, R141, R132 ;  /* 0x000000848d917220 */ /* 0x000fe40000410000 */
[----:B------:R-:W-:Y:S02]  /*61d0*/  FMUL.FTZ R132, R158, R17 ;  /* 0x000000119e847220 */ /* 0x000fe40000410000 */
[----:B------:R-:W-:Y:S02]  /*61e0*/  FFMA.FTZ R17, -R155, R155, 1 ;  /* 0x3f8000009b117423 */ /* 0x000fe4000001019b */
[----:B------:R-:W-:Y:S02]  /*61f0*/  FMUL.FTZ R16, R16, c[0x0][0x2ec] ;  /* 0x0000bb0010107a20 */ /* 0x000fe40000410000 */
[----:B------:R-:W-:Y:S02]  /*6200*/  FMUL.FTZ R17, R17, c[0x0][0x2ec] ;  /* 0x0000bb0011117a20 */ /* 0x000fe40000410000 */
[----:B------:R-:W-:Y:S02]  /*6210*/  FMUL.FTZ R135, R157, R20 ;  /* 0x000000149d877220 */ /* 0x000fe40000410000 */
[C---:B------:R-:W-:Y:S02]  /*6220*/  FADD.FTZ R20, -R140.reuse, R32 ;  /* 0x000000208c147221 */ /* 0x040fe40000010100 */
[----:B------:R-:W-:Y:S02]  /*6230*/  FADD.FTZ R32, -R140, R33 ;  /* 0x000000218c207221 */ /* 0x000fe40000010100 */
[----:B------:R-:W-:Y:S02]  /*6240*/  FMUL.FTZ R144, R133, R17 ;  /* 0x0000001185907220 */ /* 0x000fe40000410000 */
[----:B-1----:R-:W-:Y:S02]  /*6250*/  FMUL.FTZ R143, R132, R16 ;  /* 0x00000010848f7220 */ /* 0x002fe40000410000 */
[----:B------:R-:W-:Y:S01]  /*6260*/  FFMA.FTZ R17, -R148, R148, 1 ;  /* 0x3f80000094117423 */ /* 0x000fe20000010194 */
[----:B------:R-:W-:Y:S01]  /*6270*/  MOV R148, R238 ;  /* 0x000000ee00947202 */ /* 0x000fe20000000f00 */
[----:B------:R-:W-:Y:S02]  /*6280*/  FFMA.FTZ R16, -R147, R147, 1 ;  /* 0x3f80000093107423 */ /* 0x000fe40000010193 */
[----:B------:R-:W-:Y:S02]  /*6290*/  FMUL.FTZ R33, R152, R20 ;  /* 0x0000001498217220 */ /* 0x000fe40000410000 */
[----:B------:R-:W-:Y:S02]  /*62a0*/  FMUL.FTZ R32, R151, R32 ;  /* 0x0000002097207220 */ /* 0x000fe40000410000 */
[----:B------:R-:W-:Y:S02]  /*62b0*/  FMUL.FTZ R17, R17, c[0x0][0x2ec] ;  /* 0x0000bb0011117a20 */ /* 0x000fe40000410000 */
[----:B------:R-:W-:Y:S02]  /*62c0*/  FMUL.FTZ R16, R16, c[0x0][0x2ec] ;  /* 0x0000bb0010107a20 */ /* 0x000fe40000410000 */
[----:B------:R-:W-:Y:S02]  /*62d0*/  FMUL.FTZ R140, R33, R17 ;  /* 0x00000011218c7220 */ /* 0x000fe40000410000 */
[----:B------:R-:W-:Y:S02]  /*62e0*/  FMUL.FTZ R139, R32, R16 ;  /* 0x00000010208b7220 */ /* 0x000fe40000410000 */
[----:B------:R-:W-:Y:S02]  /*62f0*/  FMUL.FTZ R134, R156, R21 ;  /* 0x000000159c867220 */ /* 0x000fe40000410000 */
[----:B------:R-:W-:Y:S02]  /*6300*/  FFMA.FTZ R21, -R154, R154, 1 ;  /* 0x3f8000009a157423 */ /* 0x000fe4000001019a */
[----:B------:R-:W-:Y:S02]  /*6310*/  FMUL.FTZ R136, R136, c[0x0][0x2ec] ;  /* 0x0000bb0088887a20 */ /* 0x000fe40000410000 */
[----:B------:R-:W-:Y:S02]  /*6320*/  FMUL.FTZ R21, R21, c[0x0][0x2ec] ;  /* 0x0000bb0015157a20 */ /* 0x000fe40000410000 */
[----:B------:R-:W-:Y:S02]  /*6330*/  FFMA.FTZ R132, -R163, R163, 1 ;  /* 0x3f800000a3847423 */ /* 0x000fe400000101a3 */
[----:B------:R-:W-:Y:S02]  /*6340*/  FMUL.FTZ R142, R135, R21 ;  /* 0x00000015878e7220 */ /* 0x000fe40000410000 */
[----:B------:R-:W-:Y:S01]  /*6350*/  FFMA.FTZ R135, -R149, R149, 1 ;  /* 0x3f80000095877423 */ /* 0x000fe20000010195 */
[----:B------:R-:W-:Y:S01]  /*6360*/  MOV R149, R237 ;  /* 0x000000ed00957202 */ /* 0x000fe20000000f00 */
[----:B------:R-:W-:Y:S02]  /*6370*/  FMUL.FTZ R132, R132, c[0x0][0x2ec] ;  /* 0x0000bb0084847a20 */ /* 0x000fe40000410000 */
[----:B------:R-:W-:Y:S02]  /*6380*/  FMUL.FTZ R135, R135, c[0x0][0x2ec] ;  /* 0x0000bb0087877a20 */ /* 0x000fe40000410000 */
[----:B------:R-:W-:Y:S02]  /*6390*/  FFMA.FTZ R32, -R52, R52, 1 ;  /* 0x3f80000034207423 */ /* 0x000fe40000010134 */
[----:B------:R-:W-:Y:S02]  /*63a0*/  FFMA.FTZ R20, -R153, R153, 1 ;  /* 0x3f80000099147423 */ /* 0x000fe40000010199 */
[----:B------:R-:W-:Y:S02]  /*63b0*/  FMUL.FTZ R32, R32, c[0x0][0x2ec] ;  /* 0x0000bb0020207a20 */ /* 0x000fe40000410000 */
[----:B------:R-:W-:Y:S02]  /*63c0*/  FMUL.FTZ R20, R20, c[0x0][0x2ec] ;  /* 0x0000bb0014147a20 */ /* 0x000fe40000410000 */
[----:B------:R-:W-:Y:S02]  /*63d0*/  FFMA.FTZ R133, -R164, R164, 1 ;  /* 0x3f800000a4857423 */ /* 0x000fe400000101a4 */
[----:B------:R-:W-:Y:S02]  /*63e0*/  FMUL.FTZ R141, R134, R20 ;  /* 0x00000014868d7220 */ /* 0x000fe40000410000 */
[----:B------:R-:W-:Y:S02]  /*63f0*/  FFMA.FTZ R134, -R165, R165, 1 ;  /* 0x3f800000a5867423 */ /* 0x000fe400000101a5 */
[----:B------:R-:W-:Y:S02]  /*6400*/  FMUL.FTZ R133, R133, c[0x0][0x2ec] ;  /* 0x0000bb0085857a20 */ /* 0x000fe40000410000 */
[----:B------:R-:W-:Y:S02]  /*6410*/  FMUL.FTZ R134, R134, c[0x0][0x2ec] ;  /* 0x0000bb0086867a20 */ /* 0x000fe40000410000 */
[----:B------:R-:W-:Y:S02]  /*6420*/  FFMA.FTZ R20, -R2, R2, 1 ;  /* 0x3f80000002147423 */ /* 0x000fe40000010102 */
[----:B------:R-:W-:Y:S02]  /*6430*/  FFMA.FTZ R33, -R250, R250, 1 ;  /* 0x3f800000fa217423 */ /* 0x000fe400000101fa */
[----:B------:R-:W-:Y:S02]  /*6440*/  FFMA.FTZ R21, -R243, R243, 1 ;  /* 0x3f800000f3157423 */ /* 0x000fe400000101f3 */
[----:B------:R-:W-:Y:S02]  /*6450*/  FMUL.FTZ R33, R33, c[0x0][0x2ec] ;  /* 0x0000bb0021217a20 */ /* 0x000fe40000410000 */
[----:B------:R-:W-:Y:S02]  /*6460*/  FMUL.FTZ R20, R20, c[0x0][0x2ec] ;  /* 0x0000bb0014147a20 */ /* 0x000fe40000410000 */
[----:B------:R-:W-:Y:S02]  /*6470*/  FMUL.FTZ R21, R21, c[0x0][0x2ec] ;  /* 0x0000bb0015157a20 */ /* 0x000fe40000410000 */
[C---:B--2---:R-:W-:Y:S02]  /*6480*/  FADD.FTZ R17, -R5.reuse, R6 ;  /* 0x0000000605117221 */ /* 0x044fe40000010100 */
[----:B------:R-:W-:Y:S02]  /*6490*/  FADD.FTZ R16, -R5, R7 ;  /* 0x0000000705107221 */ /* 0x000fe40000010100 */
[----:B------:R-:W-:Y:S02]  /*64a0*/  FFMA.FTZ R6, -R170, R170, 1 ;  /* 0x3f800000aa067423 */ /* 0x000fe400000101aa */
[----:B------:R-:W-:Y:S02]  /*64b0*/  FFMA.FTZ R7, -R171, R171, 1 ;  /* 0x3f800000ab077423 */ /* 0x000fe400000101ab */
[----:B------:R-:W-:Y:S02]  /*64c0*/  FMUL.FTZ R16, R57, R16 ;  /* 0x0000001039107220 */ /* 0x000fe40000410000 */
[----:B------:R-:W-:Y:S02]  /*64d0*/  FMUL.FTZ R6, R6, c[0x0][0x2ec] ;  /* 0x0000bb0006067a20 */ /* 0x000fe40000410000 */
[----:B------:R-:W-:Y:S02]  /*64e0*/  FMUL.FTZ R17, R58, R17 ;  /* 0x000000113a117220 */ /* 0x000fe40000410000 */
[----:B------:R-:W-:Y:S01]  /*64f0*/  FMUL.FTZ R7, R7, c[0x0][0x2ec] ;  /* 0x0000bb0007077a20 */ /* 0x000fe20000410000 */
[----:B------:R1:W5:Y:S01]  /*6500*/  LDL.LU R58, [R1+0xc0] ;  /* 0x0000c000013a7983 */ /* 0x0003620000300800 */
[C---:B------:R-:W-:Y:S02]  /*6510*/  FADD.FTZ R18, -R5.reuse, R18 ;  /* 0x0000001205127221 */ /* 0x040fe40000010100 */
[C---:B------:R-:W-:Y:S01]  /*6520*/  FADD.FTZ R19, -R5.reuse, R19 ;  /* 0x0000001305137221 */ /* 0x040fe20000010100 */
[----:B------:R1:W5:Y:S01]  /*6530*/  LDL.LU R57, [R1+0xbc] ;  /* 0x0000bc0001397983 */ /* 0x0003620000300800 */
[----:B------:R-:W-:Y:S02]  /*6540*/  FMUL.FTZ R137, R16, R6 ;  /* 0x0000000610897220 */ /* 0x000fe40000410000 */
[----:B------:R-:W-:Y:S02]  /*6550*/  FFMA.FTZ R6, -R162, R162, 1 ;  /* 0x3f800000a2067423 */ /* 0x000fe400000101a2 */
[----:B------:R-:W-:Y:S02]  /*6560*/  FADD.FTZ R34, -R5, R34 ;  /* 0x0000002205227221 */ /* 0x000fe40000010100 */
[----:B------:R-:W-:Y:S02]  /*6570*/  FMUL.FTZ R138, R17, R7 ;  /* 0x00000007118a7220 */ /* 0x000fe40000410000 */
[----:B------:R-:W-:Y:S02]  /*6580*/  FMUL.FTZ R7, R248, R18 ;  /* 0x00000012f8077220 */ /* 0x000fe40000410000 */
[----:B------:R-:W-:Y:S02]  /*6590*/  FMUL.FTZ R16, R247, R19 ;  /* 0x00000013f7107220 */ /* 0x000fe40000410000 */
[C---:B------:R-:W-:Y:S02]  /*65a0*/  FADD.FTZ R17, -R5.reuse, R22 ;  /* 0x0000001605117221 */ /* 0x040fe40000010100 */
[C---:B------:R-:W-:Y:S02]  /*65b0*/  FADD.FTZ R18, -R5.reuse, R23 ;  /* 0x0000001705127221 */ /* 0x040fe40000010100 */
[----:B------:R-:W-:Y:S02]  /*65c0*/  FMUL.FTZ R6, R6, c[0x0][0x2ec] ;  /* 0x0000bb0006067a20 */ /* 0x000fe40000410000 */
[----:B------:R-:W-:Y:S02]  /*65d0*/  FADD.FTZ R19, -R5, R35 ;  /* 0x0000002305137221 */ /* 0x000fe40000010100 */
[----:B------:R-:W-:Y:S02]  /*65e0*/  FMUL.FTZ R5, R167, R34 ;  /* 0x00000022a7057220 */ /* 0x000fe40000410000 */
[----:B------:R-:W-:Y:S02]  /*65f0*/  FMUL.FTZ R35, R16, R6 ;  /* 0x0000000610237220 */ /* 0x000fe40000410000 */
[----:B------:R-:W-:Y:S02]  /*6600*/  FMUL.FTZ R6, R166, R19 ;  /* 0x00000013a6067220 */ /* 0x000fe40000410000 */
[----:B------:R-:W-:Y:S02]  /*6610*/  FMUL.FTZ R136, R5, R136 ;  /* 0x0000008805887220 */ /* 0x000fe40000410000 */
[----:B---3--:R-:W-:Y:S02]  /*6620*/  FADD.FTZ R5, -R4, R8 ;  /* 0x0000000804057221 */ /* 0x008fe40000010100 */
[----:B------:R-:W-:Y:S02]  /*6630*/  FMUL.FTZ R135, R6, R135 ;  /* 0x0000008706877220 */ /* 0x000fe40000410000 */
[----:B------:R-:W-:Y:S02]  /*6640*/  FADD.FTZ R6, -R4, R9 ;  /* 0x0000000904067221 */ /* 0x000fe40000010100 */
[----:B------:R-:W-:Y:S02]  /*6650*/  FMUL.FTZ R5, R56, R5 ;  /* 0x0000000538057220 */ /* 0x000fe40000410000 */
[----:B------:R-:W-:Y:S01]  /*6660*/  FMUL.FTZ R132, R7, R132 ;  /* 0x0000008407847220 */ /* 0x000fe20000410000 */
[----:B------:R1:W5:Y:S01]  /*6670*/  LDL.LU R56, [R1+0xb8] ;  /* 0x0000b80001387983 */ /* 0x0003620000300800 */
[C---:B------:R-:W-:Y:S02]  /*6680*/  FADD.FTZ R7, -R4.reuse, R12 ;  /* 0x0000000c04077221 */ /* 0x040fe40000010100 */
[----:B------:R-:W-:Y:S02]  /*6690*/  FMUL.FTZ R6, R55, R6 ;  /* 0x0000000637067220 */ /* 0x000fe40000410000 */
[----:B------:R-:W-:Y:S01]  /*66a0*/  FADD.FTZ R8, -R4, R13 ;  /* 0x0000000d04087221 */ /* 0x000fe20000010100 */
[----:B------:R1:W5:Y:S01]  /*66b0*/  LDL.LU R55, [R1+0xb4] ;  /* 0x0000b40001377983 */ /* 0x0003620000300800 */
[----:B------:R-:W-:Y:S02]  /*66c0*/  FMUL.FTZ R7, R54, R7 ;  /* 0x0000000736077220 */ /* 0x000fe40000410000 */
[----:B------:R-:W-:Y:S01]  /*66d0*/  FMUL.FTZ R8, R53, R8 ;  /* 0x0000000835087220 */ /* 0x000fe20000410000 */
[----:B------:R1:W5:Y:S01]  /*66e0*/  LDL.LU R54, [R1+0xb0] ;  /* 0x0000b00001367983 */ /* 0x0003620000300800 */
[----:B------:R-:W-:Y:S02]  /*66f0*/  FFMA.FTZ R23, -R51, R51, 1 ;  /* 0x3f80000033177423 */ /* 0x000fe40000010133 */
[----:B------:R-:W-:Y:S01]  /*6700*/  FFMA.FTZ R34, -R251, R251, 1 ;  /* 0x3f800000fb227423 */ /* 0x000fe200000101fb */
[----:B------:R1:W5:Y:S01]  /*6710*/  LDL.LU R53, [R1+0xac] ;  /* 0x0000ac0001357983 */ /* 0x0003620000300800 */
[----:B------:R-:W-:Y:S02]  /*6720*/  FMUL.FTZ R23, R23, c[0x0][0x2ec] ;  /* 0x0000bb0017177a20 */ /* 0x000fe40000410000 */
[----:B------:R-:W-:Y:S01]  /*6730*/  FMUL.FTZ R34, R34, c[0x0][0x2ec] ;  /* 0x0000bb0022227a20 */ /* 0x000fe20000410000 */
[----:B------:R1:W5:Y:S01]  /*6740*/  LDL.LU R52, [R1+0xa8] ;  /* 0x0000a80001347983 */ /* 0x0003620000300800 */
[----:B------:R-:W-:Y:S02]  /*6750*/  FADD.FTZ R24, -R4, R24 ;  /* 0x0000001804187221 */ /* 0x000fe40000010100 */
[----:B------:R-:W-:Y:S01]  /*6760*/  FMUL.FTZ R32, R5, R32 ;  /* 0x0000002005207220 */ /* 0x000fe20000410000 */
[----:B------:R1:W5:Y:S01]  /*6770*/  LDL.LU R51, [R1+0xa4] ;  /* 0x0000a40001337983 */ /* 0x0003620000300800 */
[----:B------:R-:W-:Y:S02]  /*6780*/  FMUL.FTZ R23, R6, R23 ;  /* 0x0000001706177220 */ /* 0x000fe40000410000 */
[----:B------:R-:W-:Y:S02]  /*6790*/  FMUL.FTZ R34, R7, R34 ;  /* 0x0000002207227220 */ /* 0x000fe40000410000 */
[C---:B------:R-:W-:Y:S02]  /*67a0*/  FADD.FTZ R5, -R4.reuse, R25 ;  /* 0x0000001904057221 */ /* 0x040fe40000010100 */
[C---:B------:R-:W-:Y:S02]  /*67b0*/  FADD.FTZ R6, -R4.reuse, R28 ;  /* 0x0000001c04067221 */ /* 0x040fe40000010100 */
[----:B------:R-:W-:Y:S02]  /*67c0*/  FADD.FTZ R7, -R4, R29 ;  /* 0x0000001d04077221 */ /* 0x000fe40000010100 */
[----:B------:R-:W-:Y:S02]  /*67d0*/  FMUL.FTZ R4, R50, R24 ;  /* 0x0000001832047220 */ /* 0x000fe40000410000 */
[----:B------:R-:W-:Y:S01]  /*67e0*/  FMUL.FTZ R5, R49, R5 ;  /* 0x0000000531057220 */ /* 0x000fe20000410000 */
[----:B------:R1:W5:Y:S01]  /*67f0*/  LDL.LU R50, [R1+0xa0] ;  /* 0x0000a00001327983 */ /* 0x0003620000300800 */
[----:B------:R-:W-:Y:S02]  /*6800*/  FFMA.FTZ R25, -R169, R169, 1 ;  /* 0x3f800000a9197423 */ /* 0x000fe400000101a9 */
[----:B------:R-:W-:Y:S01]  /*6810*/  FMUL.FTZ R6, R48, R6 ;  /* 0x0000000630067220 */ /* 0x000fe20000410000 */
[----:B------:R1:W5:Y:S01]  /*6820*/  LDL.LU R49, [R1+0x9c] ;  /* 0x00009c0001317983 */ /* 0x0003620000300800 */
[----:B------:R-:W-:Y:S02]  /*6830*/  FFMA.FTZ R24, -R168, R168, 1 ;  /* 0x3f800000a8187423 */ /* 0x000fe400000101a8 */
[----:B------:R-:W-:Y:S01]  /*6840*/  FMUL.FTZ R25, R25, c[0x0][0x2ec] ;  /* 0x0000bb0019197a20 */ /* 0x000fe20000410000 */
[----:B------:R1:W5:Y:S01]  /*6850*/  LDL.LU R48, [R1+0x98] ;  /* 0x0000980001307983 */ /* 0x0003620000300800 */
[----:B------:R-:W-:Y:S02]  /*6860*/  FMUL.FTZ R7, R47, R7 ;  /* 0x000000072f077220 */ /* 0x000fe40000410000 */
[----:B------:R-:W-:Y:S01]  /*6870*/  FFMA.FTZ R29, -R161, R161, 1 ;  /* 0x3f800000a11d7423 */ /* 0x000fe200000101a1 */
[----:B------:R1:W5:Y:S01]  /*6880*/  LDL.LU R47, [R1+0x94] ;  /* 0x00009400012f7983 */ /* 0x0003620000300800 */
[----:B------:R-:W-:Y:S02]  /*6890*/  FMUL.FTZ R24, R24, c[0x0][0x2ec] ;  /* 0x0000bb0018187a20 */ /* 0x000fe40000410000 */
[----:B------:R-:W-:Y:S02]  /*68a0*/  FMUL.FTZ R25, R4, R25 ;  /* 0x0000001904197220 */ /* 0x000fe40000410000 */
[----:B----4-:R-:W-:Y:S02]  /*68b0*/  FADD.FTZ R4, -R0, R10 ;  /* 0x0000000a00047221 */ /* 0x010fe40000010100 */
[----:B------:R-:W-:Y:S02]  /*68c0*/  FFMA.FTZ R28, -R160, R160, 1 ;  /* 0x3f800000a01c7423 */ /* 0x000fe400000101a0 */
[----:B------:R-:W-:Y:S02]  /*68d0*/  FMUL.FTZ R29, R29, c[0x0][0x2ec] ;  /* 0x0000bb001d1d7a20 */ /* 0x000fe40000410000 */
[----:B------:R-:W-:Y:S02]  /*68e0*/  FMUL.FTZ R24, R5, R24 ;  /* 0x0000001805187220 */ /* 0x000fe40000410000 */
[----:B------:R-:W-:Y:S02]  /*68f0*/  FADD.FTZ R5, -R0, R11 ;  /* 0x0000000b00057221 */ /* 0x000fe40000010100 */
[----:B------:R-:W-:Y:S02]  /*6900*/  FMUL.FTZ R4, R46, R4 ;  /* 0x000000042e047220 */ /* 0x000fe40000410000 */
[----:B------:R-:W-:Y:S01]  /*6910*/  FMUL.FTZ R28, R28, c[0x0][0x2ec] ;  /* 0x0000bb001c1c7a20 */ /* 0x000fe20000410000 */
[----:B------:R1:W5:Y:S01]  /*6920*/  LDL.LU R46, [R1+0x90] ;  /* 0x00009000012e7983 */ /* 0x0003620000300800 */
[----:B------:R-:W-:Y:S02]  /*6930*/  FMUL.FTZ R29, R6, R29 ;  /* 0x0000001d061d7220 */ /* 0x000fe40000410000 */
[C---:B------:R-:W-:Y:S02]  /*6940*/  FADD.FTZ R6, -R0.reuse, R14 ;  /* 0x0000000e00067221 */ /* 0x040fe40000010100 */
[----:B------:R-:W-:Y:S02]  /*6950*/  FMUL.FTZ R5, R45, R5 ;  /* 0x000000052d057220 */ /* 0x000fe40000410000 */
[----:B------:R-:W-:Y:S01]  /*6960*/  FMUL.FTZ R28, R7, R28 ;  /* 0x0000001c071c7220 */ /* 0x000fe20000410000 */
[----:B------:R1:W5:Y:S01]  /*6970*/  LDL.LU R45, [R1+0x8c] ;  /* 0x00008c00012d7983 */ /* 0x0003620000300800 */
        /* <DEDUP_REMOVED lines=8> */
[----:B------:R-:W-:Y:S01]  /*6a00*/  FMUL.FTZ R17, R246, R17 ;  /* 0x00000011f6117220 */ /* 0x000fe20000410000 */
[----:B------:R1:W5:Y:S01]  /*6a10*/  LDL.LU R42, [R1+0x80] ;  /* 0x00008000012a7983 */ /* 0x0003620000300800 */
[----:B------:R-:W-:Y:S02]  /*6a20*/  FMUL.FTZ R133, R18, R133 ;  /* 0x0000008512857220 */ /* 0x000fe40000410000 */
[----:B------:R-:W-:Y:S01]  /*6a30*/  FFMA.FTZ R18, -R40, R40, 1 ;  /* 0x3f80000028127423 */ /* 0x000fe20000010128 */
[----:B------:R1:W5:Y:S01]  /*6a40*/  LDL.LU R41, [R1+0x7c] ;  /* 0x00007c0001297983 */ /* 0x0003620000300800 */
[----:B------:R-:W-:Y:S02]  /*6a50*/  FMUL.FTZ R134, R17, R134 ;  /* 0x0000008611867220 */ /* 0x000fe40000410000 */
[----:B------:R-:W-:Y:S01]  /*6a60*/  FFMA.FTZ R17, -R39, R39, 1 ;  /* 0x3f80000027117423 */ /* 0x000fe20000010127 */
[----:B------:R1:W5:Y:S01]  /*6a70*/  LDL.LU R40, [R1+0x78] ;  /* 0x0000780001287983 */ /* 0x0003620000300800 */
[----:B------:R-:W-:Y:S02]  /*6a80*/  FMUL.FTZ R10, R10, c[0x0][0x2ec] ;  /* 0x0000bb000a0a7a20 */ /* 0x000fe40000410000 */
[----:B------:R-:W-:Y:S01]  /*6a90*/  FMUL.FTZ R13, R13, c[0x0][0x2ec] ;  /* 0x0000bb000d0d7a20 */ /* 0x000fe20000410000 */
[----:B------:R1:W5:Y:S01]  /*6aa0*/  LDL.LU R39, [R1+0x74] ;  /* 0x0000740001277983 */ /* 0x0003620000300800 */
[----:B------:R-:W-:Y:S02]  /*6ab0*/  FMUL.FTZ R18, R18, c[0x0][0x2ec] ;  /* 0x0000bb0012127a20 */ /* 0x000fe40000410000 */
[----:B------:R-:W-:Y:S02]  /*6ac0*/  FADD.FTZ R26, -R0, R26 ;  /* 0x0000001a001a7221 */ /* 0x000fe40000010100 */
[----:B------:R-:W-:Y:S02]  /*6ad0*/  FMUL.FTZ R10, R4, R10 ;  /* 0x0000000a040a7220 */ /* 0x000fe40000410000 */
[----:B------:R-:W-:Y:S02]  /*6ae0*/  FMUL.FTZ R13, R5, R13 ;  /* 0x0000000d050d7220 */ /* 0x000fe40000410000 */
[----:B------:R-:W-:Y:S02]  /*6af0*/  FMUL.FTZ R18, R6, R18 ;  /* 0x0000001206127220 */ /* 0x000fe40000410000 */
[C---:B------:R-:W-:Y:S02]  /*6b00*/  FADD.FTZ R4, -R0.reuse, R27 ;  /* 0x0000001b00047221 */ /* 0x040fe40000010100 */
[C---:B------:R-:W-:Y:S02]  /*6b10*/  FADD.FTZ R5, -R0.reuse, R30 ;  /* 0x0000001e00057221 */ /* 0x040fe40000010100 */
[----:B------:R-:W-:Y:S02]  /*6b20*/  FADD.FTZ R6, -R0, R31 ;  /* 0x0000001f00067221 */ /* 0x000fe40000010100 */
[----:B------:R-:W-:Y:S02]  /*6b30*/  FMUL.FTZ R0, R38, R26 ;  /* 0x0000001a26007220 */ /* 0x000fe40000410000 */
[----:B------:R1:W5:Y:S01]  /*6b40*/  LDL.LU R38, [R1+0x70] ;  /* 0x0000700001267983 */ /* 0x0003620000300800 */
[----:B------:R-:W-:Y:S02]  /*6b50*/  FMUL.FTZ R4, R37, R4 ;  /* 0x0000000425047220 */ /* 0x000fe40000410000 */
[----:B------:R-:W-:Y:S01]  /*6b60*/  FMUL.FTZ R5, R36, R5 ;  /* 0x0000000524057220 */ /* 0x000fe20000410000 */
[----:B------:R1:W5:Y:S01]  /*6b70*/  LDL.LU R37, [R1+0x6c] ;  /* 0x00006c0001257983 */ /* 0x0003620000300800 */
[----:B------:R-:W-:Y:S02]  /*6b80*/  FMUL.FTZ R6, R3, R6 ;  /* 0x0000000603067220 */ /* 0x000fe40000410000 */
[----:B------:R-:W-:Y:S01]  /*6b90*/  FFMA.FTZ R19, -R252, R252, 1 ;  /* 0x3f800000fc137423 */ /* 0x000fe200000101fc */
[----:B------:R1:W5:Y:S01]  /*6ba0*/  LDL.LU R36, [R1+0x68] ;  /* 0x0000680001247983 */ /* 0x0003620000300800 */
[----:B------:R-:W-:Y:S02]  /*6bb0*/  FFMA.FTZ R22, -R244, R244, 1 ;  /* 0x3f800000f4167423 */ /* 0x000fe400000101f4 */
[----:B------:R-:W-:Y:S01]  /*6bc0*/  FMUL.FTZ R17, R17, c[0x0][0x2ec] ;  /* 0x0000bb0011117a20 */ /* 0x000fe20000410000 */
[----:B------:R1:W5:Y:S01]  /*6bd0*/  LDL.LU R3, [R1+0x64] ;  /* 0x0000640001037983 */ /* 0x0003620000300800 */
[----:B------:R-:W-:Y:S02]  /*6be0*/  FMUL.FTZ R19, R19, c[0x0][0x2ec] ;  /* 0x0000bb0013137a20 */ /* 0x000fe40000410000 */
[----:B------:R-:W-:Y:S01]  /*6bf0*/  FMUL.FTZ R22, R22, c[0x0][0x2ec] ;  /* 0x0000bb0016167a20 */ /* 0x000fe20000410000 */
[----:B------:R1:W5:Y:S01]  /*6c00*/  LDL.LU R2, [R1+0x60] ;  /* 0x0000600001027983 */ /* 0x0003620000300800 */
[----:B------:R-:W-:Y:S02]  /*6c10*/  FMUL.FTZ R33, R8, R33 ;  /* 0x0000002108217220 */ /* 0x000fe40000410000 */
[----:B------:R-:W-:Y:S01]  /*6c20*/  FMUL.FTZ R17, R7, R17 ;  /* 0x0000001107117220 */ /* 0x000fe20000410000 */
[----:B------:R1:W5:Y:S01]  /*6c30*/  LDL.64 R152, [R1+0x8] ;  /* 0x0000080001987983 */ /* 0x0003620000100a00 */
[----:B------:R-:W-:Y:S02]  /*6c40*/  FMUL.FTZ R20, R0, R20 ;  /* 0x0000001400147220 */ /* 0x000fe40000410000 */
[----:B------:R-:W-:Y:S02]  /*6c50*/  FMUL.FTZ R19, R4, R19 ;  /* 0x0000001304137220 */ /* 0x000fe40000410000 */
[----:B------:R-:W-:Y:S01]  /*6c60*/  FMUL.FTZ R22, R5, R22 ;  /* 0x0000001605167220 */ /* 0x000fe20000410000 */
[----:B------:R1:W5:Y:S01]  /*6c70*/  LDL R150, [R1+0x20] ;  /* 0x0000200001967983 */ /* 0x0003620000100800 */
[----:B------:R-:W-:Y:S03]  /*6c80*/  FMUL.FTZ R21, R6, R21 ;  /* 0x0000001506157220 */ /* 0x000fe60000410000 */
[----:B------:R1:W5:Y:S01]  /*6c90*/  LDL R147, [R1+0x24] ;  /* 0x0000240001937983 */ /* 0x0003620000100800 */
[----:B------:R-:W-:-:S05]  /*6ca0*/  @!P0 BRA `(.L_x_201) ;  /* 0x0000031000008947 */ /* 0x000fca0003800000 */
[----:B------:R-:W2:Y:S01]  /*6cb0*/  LDL.LU R7, [R1] ;  /* 0x0000000001077983 */ /* 0x000ea20000300800 */
[----:B------:R-:W-:Y:S01]  /*6cc0*/  ULOP3.LUT UR4, UR5, 0x1, URZ, 0xc0, !UPT ;  /* 0x0000000105047892 */ /* 0x000fe2000f8ec03f */
[----:B------:R-:W-:Y:S01]  /*6cd0*/  IMAD.MOV.U32 R0, RZ, RZ, c[0x0][0x190] ;  /* 0x00006400ff007624 */ /* 0x000fe200078e00ff */
[----:B-----5:R-:W-:Y:S02]  /*6ce0*/  ISETP.GE.AND P3, PT, R152, c[0x0][0x220], PT ;  /* 0x0000880098007a0c */ /* 0x020fe40003f66270 */
[----:B------:R-:W-:Y:S01]  /*6cf0*/  UISETP.NE.U32.AND UP0, UPT, UR4, 0x1, UPT ;  /* 0x000000010400788c */ /* 0x000fe2000bf05070 */
[----:B------:R-:W-:Y:S01]  /*6d00*/  IMAD.U32 R0, R0, -0x40, RZ ;  /* 0xffffffc000007824 */ /* 0x000fe200078e00ff */
[----:B------:R-:W-:Y:S02]  /*6d10*/  ISETP.GE.AND P2, PT, R150, c[0x0][0x220], PT ;  /* 0x0000880096007a0c */ /* 0x000fe40003f46270 */
[----:B------:R-:W-:Y:S01]  /*6d20*/  USEL UR4, UR40, 0x3000, !UP0 ;  /* 0x0000300028047887 */ /* 0x000fe2000c000000 */
[----:B------:R-:W-:Y:S02]  /*6d30*/  ISETP.GE.AND P1, PT, R147, c[0x0][0x220], PT ;  /* 0x0000880093007a0c */ /* 0x000fe40003f26270 */
[----:B------:R-:W-:Y:S02]  /*6d40*/  LEA R241, P4, R0, R241, 0x1 ;  /* 0x000000f100f17211 */ /* 0x000fe400078808ff */
[----:B------:R-:W-:Y:S02]  /*6d50*/  SHF.R.S32.HI R4, RZ, 0x1f, R0 ;  /* 0x0000001fff047819 */ /* 0x000fe40000011400 */
[----:B------:R-:W-:Y:S02]  /*6d60*/  IADD3 R232, R232, UR4, RZ ;  /* 0x00000004e8e87c10 */ /* 0x000fe4000fffe0ff */
[----:B------:R-:W-:Y:S01]  /*6d70*/  LEA.HI.X R239, R0, R239, R4, 0x1, P4 ;  /* 0x000000ef00ef7211 */ /* 0x000fe200020f0c04 */
[--C-:B------:R-:W-:Y:S01]  /*6d80*/  @!P3 IMAD.MOV.U32 R4, RZ, RZ, R241.reuse ;  /* 0x000000ffff04b224 */ /* 0x100fe200078e00f1 */
[----:B------:R-:W-:Y:S01]  /*6d90*/  IADD3 R220, R220, UR4, RZ ;  /* 0x00000004dcdc7c10 */ /* 0x000fe2000fffe0ff */
[----:B------:R3:W-:Y:S01]  /*6da0*/  @P3 STS [R232], RZ ;  /* 0x000000ffe8003388 */ /* 0x0007e20000000800 */
[----:B------:R-:W-:Y:S02]  /*6db0*/  @!P2 IMAD.MOV.U32 R6, RZ, RZ, R241 ;  /* 0x000000ffff06a224 */ /* 0x000fe400078e00f1 */
[--C-:B------:R-:W-:Y:S01]  /*6dc0*/  @!P3 IMAD.MOV.U32 R5, RZ, RZ, R239.reuse ;  /* 0x000000ffff05b224 */ /* 0x100fe200078e00ef */
[----:B------:R3:W-:Y:S04]  /*6dd0*/  @P3 STS [R232+0x4], RZ ;  /* 0x000004ffe8003388 */ /* 0x0007e80000000800 */
[----:B------:R3:W-:Y:S04]  /*6de0*/  @P3 STS [R232+0x8], RZ ;  /* 0x000008ffe8003388 */ /* 0x0007e80000000800 */
[----:B------:R3:W-:Y:S01]  /*6df0*/  @P3 STS [R232+0xc], RZ ;  /* 0x00000cffe8003388 */ /* 0x0007e20000000800 */
[C---:B--2---:R-:W-:Y:S02]  /*6e00*/  IADD3 R0, R7.reuse, UR4, RZ ;  /* 0x0000000407007c10 */ /* 0x044fe4000fffe0ff */
[C---:B------:R-:W-:Y:S02]  /*6e10*/  @!P2 IADD3 R9, R7.reuse, UR4, RZ ;  /* 0x000000040709ac10 */ /* 0x040fe4000fffe0ff */
[----:B------:R-:W-:Y:S01]  /*6e20*/  @!P1 IADD3 R8, R7, UR4, RZ ;  /* 0x0000000407089c10 */ /* 0x000fe2000fffe0ff */
[----:B------:R-:W-:Y:S01]  /*6e30*/  @!PT LDS RZ, [RZ] ;  /* 0x00000000fffff984 */ /* 0x000fe20000000800 */
[----:B------:R-:W-:Y:S01]  /*6e40*/  @!PT LDS RZ, [RZ] ;  /* 0x00000000fffff984 */ /* 0x000fe20000000800 */
[----:B------:R-:W-:Y:S01]  /*6e50*/  @!PT LDS RZ, [RZ] ;  /* 0x00000000fffff984 */ /* 0x000fe20000000800 */
[----:B------:R2:W-:Y:S01]  /*6e60*/  @!P3 LDGSTS.E.BYPASS.LTC128B.128 [R0], [R4.64] ;  /* 0x000000000400bfae */ /* 0x0005e2000b901d4c */
[----:B------:R-:W-:Y:S03]  /*6e70*/  @!P2 IMAD.MOV.U32 R7, RZ, RZ, R239 ;  /* 0x000000ffff07a224 */ /* 0x000fe600078e00ef */
        /* <DEDUP_REMOVED lines=18> */
[----:B------:R-:W0:Y:S04]  /*6fa0*/  LDGDEPBAR ;  /* 0x00000000000079af */ /* 0x000e280000000000 */
[----:B------:R3:W-:Y:S02]  /*6fb0*/  STL [R1], R0 ;  /* 0x0000000001007387 */ /* 0x0007e40000100800 */
.L_x_201:
        /* <DEDUP_REMOVED lines=11> */
[----:B---3--:R-:W-:Y:S02]  /*7070*/  F2FP.PACK_AB R9, R17, R18 ;  /* 0x000000121109723e */ /* 0x008fe400000000ff */
        /* <DEDUP_REMOVED lines=22> */
[----:B---3--:R-:W-:Y:S05]  /*71e0*/  IMAD.SHL.U32 R0, R229, 0x2, RZ ;  /* 0x00000002e5007824 */ /* 0x008fea00078e00ff */
[----:B-----5:R-:W-:Y:S04]  /*71f0*/  LDSM.16.MT88.4 R4, [R2+0x13000] ;  /* 0x013000000204783b */ /* 0x020fe80000004200 */
        /* <DEDUP_REMOVED lines=102> */
.L_x_202:
        /* <DEDUP_REMOVED lines=115> */
[----:B------:R-:W-:Y:S03]  /*7f90*/  IMAD.SHL.U32 R145, R145, 0x8, RZ ;  /* 0x0000000891917824 */ /* 0x000fe600078e00ff */
        /* <DEDUP_REMOVED lines=37> */
[----:B------:R-:W-:Y:S02]  /*81f0*/  IMAD.MOV.U32 R142, RZ, RZ, c[0x0][0x22c] ;  /* 0x00008b00ff8e7624 */ /* 0x000fe400078e00ff */
[----:B------:R-:W-:Y:S01]  /*8200*/  IMAD R144, R144, 0x38, RZ ;  /* 0x0000003890907824 */ /* 0x000fe200078e02ff */
[----:B------:R5:W-:Y:S01]  /*8210*/  RED.E.ADD.F32.FTZ.RN.STRONG.GPU [R30.64], R8 ;  /* 0x000000081e00798e */ /* 0x000be2000c10e78c */
[----:B------:R-:W-:Y:S02]  /*8220*/  IMAD R142, R142, c[0x0][0x1c0], RZ ;  /* 0x000070008e8e7a24 */ /* 0x000fe400078e02ff */
[----:B------:R-:W-:Y:S01]  /*8230*/  IMAD.MOV.U32 R143, RZ, RZ, c[0x0][0x22c] ;  /* 0x00008b00ff8f7624 */ /* 0x000fe200078e00ff */
[----:B------:R5:W-:Y:S01]  /*8240*/  RED.E.ADD.F32.FTZ.RN.STRONG.GPU [R28.64], R9 ;  /* 0x000000091c00798e */ /* 0x000be2000c10e78c */
[-C--:B-1----:R-:W-:Y:S01]  /*8250*/  LEA R6, P0, R144, R32.reuse, 0x2 ;  /* 0x0000002090067211 */ /* 0x082fe200078010ff */
[----:B------:R-:W-:Y:S02]  /*8260*/  IMAD.SHL.U32 R142, R142, 0x10, RZ ;  /* 0x000000108e8e7824 */ /* 0x000fe400078e00ff */
[----:B------:R1:W-:Y:S01]  /*8270*/  RED.E.ADD.F32.FTZ.RN.STRONG.GPU [R4.64], R10 ;  /* 0x0000000a0400798e */ /* 0x0003e2000c10e78c */
[----:B------:R-:W-:Y:S02]  /*8280*/  IMAD R143, R143, c[0x0][0x1c0], RZ ;  /* 0x000070008f8f7a24 */ /* 0x000fe400078e02ff */
[----:B------:R-:W-:Y:S02]  /*8290*/  IADD3 R142, R142, 0x20, RZ ;  /* 0x000000208e8e7810 */ /* 0x000fe40007ffe0ff */
[----:B------:R-:W-:Y:S01]  /*82a0*/  IMAD.SHL.U32 R143, R143, 0x10, RZ ;  /* 0x000000108f8f7824 */ /* 0x000fe200078e00ff */
[----:B---3--:R-:W3:Y:S01]  /*82b0*/  LDL R132, [R1+0x28] ;  /* 0x0000280001847983 */ /* 0x008ee20000100800 */
[-C--:B------:R-:W-:Y:S03]  /*82c0*/  LEA.HI.X.SX32 R7, R144, R33.reuse, 0x2, P0 ;  /* 0x0000002190077211 */ /* 0x080fe600000f16ff */
[----:B------:R-:W-:Y:S02]  /*82d0*/  IADD3 R144, R143, 0x20, RZ ;  /* 0x000000208f907810 */ /* 0x000fe40007ffe0ff */
[----:B------:R-:W-:Y:S01]  /*82e0*/  IADD3 R133, R141, 0x40, RZ ;  /* 0x000000408d857810 */ /* 0x000fe20007ffe0ff */
[----:B------:R-:W-:Y:S02]  /*82f0*/  RED.E.ADD.F32.FTZ.RN.STRONG.GPU [R6.64], R11 ;  /* 0x0000000b0600798e */ /* 0x000fe4000c10e78c */
[----:B------:R-:W-:Y:S01]  /*8300*/  IMAD.IADD R144, R145, 0x1, R144 ;  /* 0x0000000191907824 */ /* 0x000fe200078e0290 */
[C---:B-----5:R-:W-:Y:S01]  /*8310*/  IADD3 R30, R141.reuse, 0x40, RZ ;  /* 0x000000408d1e7810 */ /* 0x060fe20007ffe0ff */
[----:B------:R5:W-:Y:S01]  /*8320*/  RED.E.ADD.F32.FTZ.RN.STRONG.GPU [R32.64+0x80], R12 ;  /* 0x0000800c2000798e */ /* 0x000be2000c10e78c */
[----:B------:R-:W-:Y:S01]  /*8330*/  IADD3 R31, R141, 0x40, RZ ;  /* 0x000000408d1f7810 */ /* 0x000fe20007ffe0ff */
[----:B------:R-:W-:Y:S01]  /*8340*/  IMAD.IADD R133, R140, 0x1, R133 ;  /* 0x000000018c857824 */ /* 0x000fe200078e0285 */
[-C--:B------:R-:W-:Y:S01]  /*8350*/  LEA R28, P1, R144, R32.reuse, 0x2 ;  /* 0x00000020901c7211 */ /* 0x080fe200078210ff */
[----:B------:R5:W-:Y:S01]  /*8360*/  RED.E.ADD.F32.FTZ.RN.STRONG.GPU [R34.64+0x80], R13 ;  /* 0x0000800d2200798e */ /* 0x000be2000c10e78c */
[----:B------:R-:W-:Y:S01]  /*8370*/  IMAD.IADD R30, R140, 0x1, R30 ;  /* 0x000000018c1e7824 */ /* 0x000fe200078e021e */
[-C--:B-1----:R-:W-:Y:S01]  /*8380*/  LEA R4, P0, R142, R32.reuse, 0x2 ;  /* 0x000000208e047211 */ /* 0x082fe200078010ff */
[----:B------:R-:W-:Y:S01]  /*8390*/  IMAD.IADD R31, R140, 0x1, R31 ;  /* 0x000000018c1f7824 */ /* 0x000fe200078e021f */
[-C--:B------:R-:W-:Y:S01]  /*83a0*/  LEA.HI.X.SX32 R29, R144, R33.reuse, 0x2, P1 ;  /* 0x00000021901d7211 */ /* 0x080fe200008f16ff */
[----:B------:R-:W-:Y:S01]  /*83b0*/  IMAD.IADD R133, R140, 0x1, R133 ;  /* 0x000000018c857824 */ /* 0x000fe200078e0285 */
[-C--:B------:R-:W-:Y:S01]  /*83c0*/  LEA.HI.X.SX32 R5, R142, R33.reuse, 0x2, P0 ;  /* 0x000000218e057211 */ /* 0x080fe200000f16ff */
[C---:B------:R-:W-:Y:S01]  /*83d0*/  IMAD.IADD R30, R140.reuse, 0x1, R30 ;  /* 0x000000018c1e7824 */ /* 0x040fe200078e021e */
[C---:B------:R-:W-:Y:S01]  /*83e0*/  IADD3 R142, R143.reuse, 0x20, RZ ;  /* 0x000000208f8e7810 */ /* 0x040fe20007ffe0ff */
[----:B------:R-:W-:Y:S01]  /*83f0*/  IMAD.IADD R133, R140, 0x1, R133 ;  /* 0x000000018c857824 */ /* 0x000fe200078e0285 */
[----:B------:R-:W-:Y:S01]  /*8400*/  IADD3 R143, R143, 0x20, RZ ;  /* 0x000000208f8f7810 */ /* 0x000fe20007ffe0ff */
[----:B------:R1:W-:Y:S02]  /*8410*/  RED.E.ADD.F32.FTZ.RN.STRONG.GPU [R4.64], R14 ;  /* 0x0000000e0400798e */ /* 0x0003e4000c10e78c */
[C---:B------:R-:W-:Y:S02]  /*8420*/  IMAD.IADD R142, R145.reuse, 0x1, R142 ;  /* 0x00000001918e7824 */ /* 0x040fe400078e028e */
[C---:B------:R-:W-:Y:S01]  /*8430*/  IMAD.IADD R143, R145.reuse, 0x1, R143 ;  /* 0x00000001918f7824 */ /* 0x040fe200078e028f */
[----:B------:R1:W-:Y:S01]  /*8440*/  RED.E.ADD.F32.FTZ.RN.STRONG.GPU [R28.64], R15 ;  /* 0x0000000f1c00798e */ /* 0x0003e2000c10e78c */
[C---:B------:R-:W-:Y:S02]  /*8450*/  IMAD.IADD R142, R145.reuse, 0x1, R142 ;  /* 0x00000001918e7824 */ /* 0x040fe400078e028e */
[C---:B------:R-:W-:Y:S02]  /*8460*/  IMAD.IADD R143, R145.reuse, 0x1, R143 ;  /* 0x00000001918f7824 */ /* 0x040fe400078e028f */
[----:B------:R-:W-:Y:S01]  /*8470*/  IMAD.IADD R142, R145, 0x1, R142 ;  /* 0x00000001918e7824 */ /* 0x000fe200078e028e */
[-C--:B-----5:R-:W-:Y:S02]  /*8480*/  LEA R12, P4, R31, R32.reuse, 0x2 ;  /* 0x000000201f0c7211 */ /* 0x0a0fe400078810ff */
[CC--:B------:R-:W-:Y:S02]  /*8490*/  LEA R10, P0, R143.reuse, R32.reuse, 0x2 ;  /* 0x000000208f0a7211 */ /* 0x0c0fe400078010ff */
[CC--:B------:R-:W-:Y:S02]  /*84a0*/  LEA R8, P2, R142.reuse, R32.reuse, 0x2 ;  /* 0x000000208e087211 */ /* 0x0c0fe400078410ff */
[-C--:B------:R-:W-:Y:S02]  /*84b0*/  LEA.HI.X.SX32 R11, R143, R33.reuse, 0x2, P0 ;  /* 0x000000218f0b7211 */ /* 0x080fe400000f16ff */
[-C--:B------:R-:W-:Y:S02]  /*84c0*/  LEA.HI.X.SX32 R9, R142, R33.reuse, 0x2, P2 ;  /* 0x000000218e097211 */ /* 0x080fe400010f16ff */
[-C--:B------:R-:W-:Y:S01]  /*84d0*/  LEA.HI.X.SX32 R13, R31, R33.reuse, 0x2, P4 ;  /* 0x000000211f0d7211 */ /* 0x080fe200020f16ff */
[----:B------:R5:W-:Y:S04]  /*84e0*/  RED.E.ADD.F32.FTZ.RN.STRONG.GPU [R10.64], R16 ;  /* 0x000000100a00798e */ /* 0x000be8000c10e78c */
[----:B------:R5:W-:Y:S01]  /*84f0*/  RED.E.ADD.F32.FTZ.RN.STRONG.GPU [R8.64], R17 ;  /* 0x000000110800798e */ /* 0x000be2000c10e78c */
[CC--:B-1----:R-:W-:Y:S03]  /*8500*/  LEA R14, P5, R134.reuse, R32.reuse, 0x2 ;  /* 0x00000020860e7211 */ /* 0x0c2fe600078a10ff */
[----:B------:R-:W-:Y:S01]  /*8510*/  LDSM.16.MT88.4 R140, [R3+0x1c00] ;  /* 0x001c0000038c783b */ /* 0x000fe20000004200 */
[-C--:B------:R-:W-:Y:S02]  /*8520*/  LEA.HI.X.SX32 R15, R134, R33.reuse, 0x2, P5 ;  /* 0x00000021860f7211 */ /* 0x080fe400028f16ff */
[CC--:B-----5:R-:W-:Y:S02]  /*8530*/  LEA R10, P3, R30.reuse, R32.reuse, 0x2 ;  /* 0x000000201e0a7211 */ /* 0x0e0fe400078610ff */
[CC--:B------:R-:W-:Y:S02]  /*8540*/  LEA R8, P2, R133.reuse, R32.reuse, 0x2 ;  /* 0x0000002085087211 */ /* 0x0c0fe400078410ff */
[-C--:B------:R-:W-:Y:S02]  /*8550*/  LEA.HI.X.SX32 R11, R30, R33.reuse, 0x2, P3 ;  /* 0x000000211e0b7211 */ /* 0x080fe400018f16ff */
[-C--:B------:R-:W-:Y:S01]  /*8560*/  LEA.HI.X.SX32 R9, R133, R33.reuse, 0x2, P2 ;  /* 0x0000002185097211 */ /* 0x080fe200010f16ff */
[----:B------:R-:W-:Y:S01]  /*8570*/  LDSM.16.MT88.4 R28, [R3+0x2000] ;  /* 0x00200000031c783b */ /* 0x000fe20000004200 */
        /* <DEDUP_REMOVED lines=71> */
[-C--:B-----5:R-:W-:Y:S08]  /*89f0*/  HMMA.16816.F32 R100, R4, R28.reuse, R100 ;  /* 0x0000001c0464723c */ /* 0x0a0ff00000001864 */
        /* <DEDUP_REMOVED lines=187> */
.L_x_204:
        /* <DEDUP_REMOVED lines=18> */
.L_x_205:
        /* <DEDUP_REMOVED lines=55> */
.L_x_207:
[----:B------:R-:W-:Y:S05]  /*9a40*/  BSYNC B0 ;  /* 0x0000000000007941 */ /* 0x000fea0003800000 */
.L_x_206:
        /* <DEDUP_REMOVED lines=20> */
.L_x_209:
[----:B------:R-:W-:Y:S05]  /*9b90*/  BSYNC B0 ;  /* 0x0000000000007941 */ /* 0x000fea0003800000 */
.L_x_208:
        /* <DEDUP_REMOVED lines=29> */
.L_x_211:
[----:B------:R-:W-:Y:S05]  /*9d70*/  BSYNC B0 ;  /* 0x0000000000007941 */ /* 0x000fea0003800000 */
.L_x_210:
        /* <DEDUP_REMOVED lines=16> */
.L_x_187:
[----:B------:R-:W-:Y:S05]  /*9e80*/  BSYNC B1 ;  /* 0x0000000000017941 */ /* 0x000fea0003800000 */
.L_x_173:
        /* <DEDUP_REMOVED lines=11> */
.L_x_212:
[----:B------:R-:W-:Y:S05]  /*9f40*/  EXIT ;  /* 0x000000000000794d */ /* 0x000fea0003800000 */
.L_x_214:
        /* <DEDUP_REMOVED lines=11> */
.L_x_670:


//--------------------- .text._ZN5flash44flash_bwd_dq_dk_dv_loop_seqk_parallel_kernelI23Flash_bwd_kernel_traitsILi96ELi64ELi128ELi8ELi2ELi4ELi4ELb1ELb0EN7cutlass6half_tE19Flash_kernel_traitsILi96ELi64ELi128ELi8ES3_EELb1ELb1ELb0ELb0ELb1ELb1ELb0EEEvNS_16Flash_bwd_paramsE --------------------------
	.section	.text._ZN5flash44flash_bwd_dq_dk_dv_loop_seqk_parallel_kernelI23Flash_bwd_kernel_traitsILi96ELi64ELi128ELi8ELi2ELi4ELi4ELb1ELb0EN7cutlass6half_tE19Flash_kernel_traitsILi96ELi64ELi128ELi8ES3_EELb1ELb1ELb0ELb0ELb1ELb1ELb0EEEvNS_16Flash_bwd_paramsE,"ax",@progbits
	.sectioninfo	@"SHI_REGISTERS=255"
	.align	128
        .global         _ZN5flash44flash_bwd_dq_dk_dv_loop_seqk_parallel_kernelI23Flash_bwd_kernel_traitsILi96ELi64ELi128ELi8ELi2ELi4ELi4ELb1ELb0EN7cutlass6half_tE19Flash_kernel_traitsILi96ELi64ELi128ELi8ES3_EELb1ELb1ELb0ELb0ELb1ELb1ELb0EEEvNS_16Flash_bwd_paramsE
        .type           _ZN5flash44flash_bwd_dq_dk_dv_loop_seqk_parallel_kernelI23Flash_bwd_kernel_traitsILi96ELi64ELi128ELi8ELi2ELi4ELi4ELb1ELb0EN7cutlass6half_tE19Flash_kernel_traitsILi96ELi64ELi128ELi8ES3_EELb1ELb1ELb0ELb0ELb1ELb1ELb0EEEvNS_16Flash_bwd_paramsE,@function
        .size           _ZN5flash44flash_bwd_dq_dk_dv_loop_seqk_parallel_kernelI23Flash_bwd_kernel_traitsILi96ELi64ELi128ELi8ELi2ELi4ELi4ELb1ELb0EN7cutlass6half_tE19Flash_kernel_traitsILi96ELi64ELi128ELi8ES3_EELb1ELb1ELb0ELb0ELb1ELb1ELb0EEEvNS_16Flash_bwd_paramsE,(.L_x_671 - _ZN5flash44flash_bwd_dq_dk_dv_loop_seqk_parallel_kernelI23Flash_bwd_kernel_traitsILi96ELi64ELi128ELi8ELi2ELi4ELi4ELb1ELb0EN7cutlass6half_tE19Flash_kernel_traitsILi96ELi64ELi128ELi8ES3_EELb1ELb1ELb0ELb0ELb1ELb1ELb0EEEvNS_16Flash_bwd_paramsE)
        .other          _ZN5flash44flash_bwd_dq_dk_dv_loop_seqk_parallel_kernelI23Flash_bwd_kernel_traitsILi96ELi64ELi128ELi8ELi2ELi4ELi4ELb1ELb0EN7cutlass6half_tE19Flash_kernel_traitsILi96ELi64ELi128ELi8ES3_EELb1ELb1ELb0ELb0ELb1ELb1ELb0EEEvNS_16Flash_bwd_paramsE,@"STO_CUDA_ENTRY STV_DEFAULT"
_ZN5flash44flash_bwd_dq_dk_dv_loop_seqk_parallel_kernelI23Flash_bwd_kernel_traitsILi96ELi64ELi128ELi8ELi2ELi4ELi4ELb1ELb0EN7cutlass6half_tE19Flash_kernel_traitsILi96ELi64ELi128ELi8ES3_EELb1ELb1ELb0ELb0ELb1ELb1ELb0EEEvNS_16Flash_bwd_paramsE:
.text._ZN5flash44flash_bwd_dq_dk_dv_loop_seqk_parallel_kernelI23Flash_bwd_kernel_traitsILi96ELi64ELi128ELi8ELi2ELi4ELi4ELb1ELb0EN7cutlass6half_tE19Flash_kernel_traitsILi96ELi64ELi128ELi8ES3_EELb1ELb1ELb0ELb0ELb1ELb1ELb0EEEvNS_16Flash_bwd_paramsE:
        /* <DEDUP_REMOVED lines=16> */
[----:B------:R-:W-:Y:S01]  /*0100*/  IMAD.MOV.U32 R219, RZ, RZ, 0x40 ;  /* 0x00000040ffdb7424 */ /* 0x000fe200078e00ff */
        /* <DEDUP_REMOVED lines=16> */
[----:B------:R-:W-:Y:S01]  /*0210*/  SHF.R.S32.HI R0, RZ, 0x4, R2 ;  /* 0x00000004ff007819 */ /* 0x000fe20000011402 */
[----:B------:R-:W-:Y:S01]  /*0220*/  UMOV UR16, 0x4 ;  /* 0x0000000400107882 */ /* 0x000fe20000000000 */
[CC--:B------:R-:W-:Y:S01]  /*0230*/  LEA.HI R15, R5.reuse, R11.reuse, RZ, 0x6 ;  /* 0x0000000b050f7211 */ /* 0x0c0fe200078f30ff */
[----:B------:R-:W-:Y:S01]  /*0240*/  ULDC.64 UR28, c[0x0][0x200] ;  /* 0x00008000001c7ab9 */ /* 0x000fe20000000a00 */
[CC--:B------:R-:W-:Y:S01]  /*0250*/  LEA.HI R4, R5.reuse, R11.reuse, RZ, 0x2 ;  /* 0x0000000b05047211 */ /* 0x0c0fe200078f10ff */
[----:B------:R-:W-:Y:S01]  /*0260*/  ULDC.64 UR26, c[0x0][0x3c8] ;  /* 0x0000f200001a7ab9 */ /* 0x000fe20000000a00 */
[CC--:B------:R-:W-:Y:S01]  /*0270*/  LEA.HI R3, R5.reuse, R11.reuse, RZ, 0x5 ;  /* 0x0000000b05037211 */ /* 0x0c0fe200078f28ff */
[----:B------:R-:W-:Y:S01]  /*0280*/  ULDC UR13, c[0x0][0x224] ;  /* 0x00008900000d7ab9 */ /* 0x000fe20000000800 */
[----:B------:R-:W-:Y:S01]  /*0290*/  LEA.HI R19, R5, R11, RZ, 0x7 ;  /* 0x0000000b05137211 */ /* 0x000fe200078f38ff */
[----:B------:R-:W-:Y:S01]  /*02a0*/  ULDC UR12, c[0x0][0x22c] ;  /* 0x00008b00000c7ab9 */ /* 0x000fe20000000800 */
[C---:B------:R-:W-:Y:S01]  /*02b0*/  LOP3.LUT R5, R2.reuse, 0xfffffff0, RZ, 0xc0, !PT ;  /* 0xfffffff002057812 */ /* 0x040fe200078ec0ff */
[----:B------:R-:W-:Y:S01]  /*02c0*/  ULDC UR11, c[0x0][0x214] ;  /* 0x00008500000b7ab9 */ /* 0x000fe20000000800 */
[----:B------:R-:W-:Y:S01]  /*02d0*/  LEA.HI R2, R2, R0, RZ, 0x1 ;  /* 0x0000000002027211 */ /* 0x000fe200078f08ff */
[----:B------:R-:W-:Y:S01]  /*02e0*/  ULDC UR10, c[0x0][0x2e8] ;  /* 0x0000ba00000a7ab9 */ /* 0x000fe20000000800 */
[----:B------:R-:W-:Y:S01]  /*02f0*/  LOP3.LUT R10, R13, 0xfffffff8, RZ, 0xc0, !PT ;  /* 0xfffffff80d0a7812 */ /* 0x000fe200078ec0ff */
[C---:B------:R-:W-:Y:S01]  /*0300*/  IMAD.IADD R8, R11.reuse, 0x1, -R5 ;  /* 0x000000010b087824 */ /* 0x040fe200078e0a05 */
[----:B------:R-:W-:Y:S01]  /*0310*/  LOP3.LUT R2, R2, 0xfffffffe, RZ, 0xc0, !PT ;  /* 0xfffffffe02027812 */ /* 0x000fe200078ec0ff */
[----:B------:R-:W-:Y:S01]  /*0320*/  ULDC UR9, c[0x0][0x1c0] ;  /* 0x0000700000097ab9 */ /* 0x000fe20000000800 */
[----:B------:R-:W-:Y:S01]  /*0330*/  LOP3.LUT R7, R4, 0xfffffffc, RZ, 0xc0, !PT ;  /* 0xfffffffc04077812 */ /* 0x000fe200078ec0ff */
[----:B------:R-:W-:Y:S01]  /*0340*/  IMAD.IADD R10, R11, 0x1, -R10 ;  /* 0x000000010b0a7824 */ /* 0x000fe200078e0a0a */
[----:B------:R-:W-:Y:S01]  /*0350*/  LOP3.LUT R6, R3, 0xffffffe0, RZ, 0xc0, !PT ;  /* 0xffffffe003067812 */ /* 0x000fe200078ec0ff */
[----:B------:R-:W-:Y:S01]  /*0360*/  IMAD.IADD R14, R0, 0x1, -R2 ;  /* 0x00000001000e7824 */ /* 0x000fe200078e0a02 */
[--C-:B------:R-:W-:Y:S01]  /*0370*/  SHF.R.S32.HI R2, RZ, 0x2, R4.reuse ;  /* 0x00000002ff027819 */ /* 0x100fe20000011404 */
[C---:B------:R-:W-:Y:S01]  /*0380*/  IMAD.IADD R17, R11.reuse, 0x1, -R7 ;  /* 0x000000010b117824 */ /* 0x040fe200078e0a07 */
[----:B------:R-:W-:Y:S01]  /*0390*/  SHF.R.S32.HI R5, RZ, 0x1f, R4 ;  /* 0x0000001fff057819 */ /* 0x000fe20000011404 */
[----:B------:R-:W-:Y:S01]  /*03a0*/  IMAD.IADD R11, R11, 0x1, -R6 ;  /* 0x000000010b0b7824 */ /* 0x000fe200078e0a06 */
[--C-:B------:R-:W-:Y:S01]  /*03b0*/  SHF.R.S32.HI R0, RZ, 0x5, R3.reuse ;  /* 0x00000005ff007819 */ /* 0x100fe20000011403 */
[----:B------:R-:W-:Y:S01]  /*03c0*/  IMAD.SHL.U32 R22, R17, 0x8, RZ ;  /* 0x0000000811167824 */ /* 0x000fe200078e00ff */
[-C--:B------:R-:W-:Y:S01]  /*03d0*/  LEA.HI R7, R4, R2.reuse, RZ, 0x1 ;  /* 0x0000000204077211 */ /* 0x080fe200078f08ff */
[----:B------:R-:W-:Y:S01]  /*03e0*/  ULDC UR8, c[0x0][0x214] ;  /* 0x0000850000087ab9 */ /* 0x000fe20000000800 */
[----:B------:R-:W-:Y:S01]  /*03f0*/  LEA.HI R5, R5, R2, RZ, 0x3 ;  /* 0x0000000205057211 */ /* 0x000fe200078f18ff */
[----:B------:R-:W-:Y:S01]  /*0400*/  UIMAD UR18, UR4, UR18, URZ ;  /* 0x00000012041272a4 */ /* 0x000fe2000f8e023f */
[----:B------:R-:W-:Y:S01]  /*0410*/  SHF.R.S32.HI R6, RZ, 0x1f, R3 ;  /* 0x0000001fff067819 */ /* 0x000fe20000011403 */
[----:B------:R-:W-:Y:S01]  /*0420*/  USHF.R.S32.HI UR19, URZ, 0x1f, UR20 ;  /* 0x0000001f3f137899 */ /* 0x000fe20008011414 */
[----:B------:R-:W-:Y:S01]  /*0430*/  LEA.HI R4, R3, R0, RZ, 0x1 ;  /* 0x0000000003047211 */ /* 0x000fe200078f08ff */
[----:B------:R-:W-:Y:S01]  /*0440*/  UMOV UR17, 0xffffd000 ;  /* 0xffffd00000117882 */ /* 0x000fe20000000000 */
[----:B------:R-:W-:-:S02]  /*0450*/  LOP3.LUT R7, R7, 0x7fffffe, RZ, 0xc0, !PT ;  /* 0x07fffffe07077812 */ /* 0x000fc400078ec0ff */
[----:B------:R-:W-:Y:S02]  /*0460*/  LOP3.LUT R5, R5, 0xfffffff8, RZ, 0xc0, !PT ;  /* 0xfffffff805057812 */ /* 0x000fe400078ec0ff */
[----:B------:R-:W-:Y:S02]  /*0470*/  SHF.R.S32.HI R12, RZ, 0x3, R13 ;  /* 0x00000003ff0c7819 */ /* 0x000fe4000001140d */
[----:B------:R-:W-:Y:S01]  /*0480*/  LEA.HI R3, R6, R0, RZ, 0x2 ;  /* 0x0000000006037211 */ /* 0x000fe200078f10ff */
[----:B------:R-:W-:Y:S01]  /*0490*/  IMAD.IADD R9, R2, 0x1, -R5 ;  /* 0x0000000102097824 */ /* 0x000fe200078e0a05 */
[----:B------:R-:W-:Y:S01]  /*04a0*/  LOP3.LUT R6, R4, 0xfffffffe, RZ, 0xc0, !PT ;  /* 0xfffffffe04067812 */ /* 0x000fe200078ec0ff */
[----:B------:R-:W-:Y:S01]  /*04b0*/  IMAD.IADD R4, R2, 0x1, -R7 ;  /* 0x0000000102047824 */ /* 0x000fe200078e0a07 */
[----:B------:R-:W-:Y:S01]  /*04c0*/  LOP3.LUT R3, R3, 0xfffffffc, RZ, 0xc0, !PT ;  /* 0xfffffffc03037812 */ /* 0x000fe200078ec0ff */
[----:B------:R-:W-:Y:S01]  /*04d0*/  IMAD.SHL.U32 R2, R12, 0x40, RZ ;  /* 0x000000400c027824 */ /* 0x000fe200078e00ff */
[----:B------:R-:W-:Y:S01]  /*04e0*/  LEA.HI R5, R10, R10, RZ, 0x1 ;  /* 0x0000000a0a057211 */ /* 0x000fe200078f08ff */
[C---:B------:R-:W-:Y:S01]  /*04f0*/  IMAD.IADD R20, R0.reuse, 0x1, -R6 ;  /* 0x0000000100147824 */ /* 0x040fe200078e0a06 */
[----:B------:R-:W-:Y:S01]  /*0500*/  SHF.R.S32.HI R21, RZ, 0x6, R15 ;  /* 0x00000006ff157819 */ /* 0x000fe2000001140f */
[C---:B------:R-:W-:Y:S01]  /*0510*/  IMAD.IADD R12, R0.reuse, 0x1, -R3 ;  /* 0x00000001000c7824 */ /* 0x040fe200078e0a03 */
[----:B------:R-:W-:Y:S01]  /*0520*/  SHF.R.S32.HI R7, RZ, 0x1f, R11 ;  /* 0x0000001fff077819 */ /* 0x000fe2000001140b */
[----:B------:R-:W-:Y:S01]  /*0530*/  IMAD R6, R0, 0x8, R4 ;  /* 0x0000000800067824 */ /* 0x000fe200078e0204 */
[----:B------:R-:W-:Y:S01]  /*0540*/  LOP3.LUT R0, R2, 0xc0, RZ, 0xc0, !PT ;  /* 0x000000c002007812 */ /* 0x000fe200078ec0ff */
[----:B------:R-:W-:Y:S01]  /*0550*/  STL [R1+0x30], R20 ;  /* 0x0000301401007387 */ /* 0x000fe20000100800 */
[----:B------:R-:W-:-:S02]  /*0560*/  LOP3.LUT R2, R5, 0x7fffffe, RZ, 0xc0, !PT ;  /* 0x07fffffe05027812 */ /* 0x000fc400078ec0ff */
[----:B------:R-:W-:Y:S01]  /*0570*/  SHF.R.U32.HI R4, RZ, 0x3, R0 ;  /* 0x00000003ff047819 */ /* 0x000fe20000011600 */
[----:B------:R-:W-:Y:S01]  /*0580*/  STL [R1+0x38], R22 ;  /* 0x0000381601007387 */ /* 0x000fe20000100800 */
[----:B------:R-:W-:Y:S01]  /*0590*/  LOP3.LUT R3, R0, 0x18, R22, 0xf8, !PT ;  /* 0x0000001800037812 */ /* 0x000fe200078ef816 */
[C---:B------:R-:W-:Y:S01]  /*05a0*/  IMAD.IADD R2, R10.reuse, 0x1, -R2 ;  /* 0x000000010a027824 */ /* 0x040fe200078e0a02 */
[----:B------:R-:W-:Y:S01]  /*05b0*/  LEA.HI R248, R7, R11, RZ, 0x2 ;  /* 0x0000000b07f87211 */ /* 0x000fe200078f10ff */
[----:B------:R-:W-:Y:S01]  /*05c0*/  IMAD R0, R21, 0x4, R14 ;  /* 0x0000000415007824 */ /* 0x000fe200078e020e */
[----:B------:R-:W-:Y:S01]  /*05d0*/  LOP3.LUT R3, R3, R4, RZ, 0x3c, !PT ;  /* 0x0000000403037212 */ /* 0x000fe200078e3cff */
[----:B------:R-:W-:Y:S01]  /*05e0*/  IMAD.SHL.U32 R4, R10, 0x40, RZ ;  /* 0x000000400a047824 */ /* 0x000fe200078e00ff */
[----:B------:R-:W-:Y:S01]  /*05f0*/  SHF.R.S32.HI R11, RZ, 0x1f, R8 ;  /* 0x0000001fff0b7819 */ /* 0x000fe20000011408 */
[----:B------:R-:W-:Y:S01]  /*0600*/  IMAD R18, R0, 0x8, R2 ;  /* 0x0000000800127824 */ /* 0x000fe200078e0202 */
[-C--:B------:R-:W-:Y:S01]  /*0610*/  LEA.HI R0, R8, R8.reuse, RZ, 0x1 ;  /* 0x0000000808007211 */ /* 0x080fe200078f08ff */
[----:B------:R-:W-:Y:S01]  /*0620*/  IMAD.U32 R2, R6, 0x20, R3 ;  /* 0x0000002006027824 */ /* 0x000fe200078e0003 */
[----:B------:R-:W-:-:S02]  /*0630*/  LEA.HI R11, R11, R8, RZ, 0x3 ;  /* 0x000000080b0b7211 */ /* 0x000fc400078f18ff */
[----:B------:R-:W-:Y:S02]  /*0640*/  SHF.R.S32.HI R7, RZ, 0x1, R0 ;  /* 0x00000001ff077819 */ /* 0x000fe40000011400 */
[----:B------:R1:W-:Y:S01]  /*0650*/  STL [R1+0x24], R2 ;  /* 0x0000240201007387 */ /* 0x0003e20000100800 */
[----:B------:R-:W-:Y:S02]  /*0660*/  LOP3.LUT R3, R11, 0xfffffff8, RZ, 0xc0, !PT ;  /* 0xfffffff80b037812 */ /* 0x000fe400078ec0ff */
[----:B------:R-:W-:Y:S02]  /*0670*/  LOP3.LUT R6, R4, 0x1c0, RZ, 0xc0, !PT ;  /* 0x000001c004067812 */ /* 0x000fe400078ec0ff */
[----:B------:R-:W-:Y:S01]  /*0680*/  LOP3.LUT P4, RZ, R9, 0x2, RZ, 0xc0, !PT ;  /* 0x0000000209ff7812 */ /* 0x000fe2000788c0ff */
[----:B------:R-:W-:Y:S01]  /*0690*/  IMAD.IADD R15, R8, 0x1, -R3 ;  /* 0x00000001080f7824 */ /* 0x000fe200078e0a03 */
[----:B------:R-:W-:-:S05]  /*06a0*/  SHF.R.S32.HI R248, RZ, 0x2, R248 ;  /* 0x00000002fff87819 */ /* 0x000fca00000114f8 */
[----:B------:R-:W-:Y:S01]  /*06b0*/  IMAD R248, R20, 0x10, R248 ;  /* 0x0000001014f87824 */ /* 0x000fe200078e02f8 */
[----:B-1----:R-:W-:Y:S02]  /*06c0*/  SHF.R.S32.HI R2, RZ, 0x1, R5 ;  /* 0x00000001ff027819 */ /* 0x002fe40000011405 */
[----:B------:R-:W-:Y:S02]  /*06d0*/  LOP3.LUT R5, R0, 0x7fffffe, RZ, 0xc0, !PT ;  /* 0x07fffffe00057812 */ /* 0x000fe400078ec0ff */
[----:B------:R-:W-:Y:S01]  /*06e0*/  SHF.R.S32.HI R0, RZ, 0x1f, R0 ;  /* 0x0000001fff007819 */ /* 0x000fe20000011400 */
[C---:B------:R-:W-:Y:S01]  /*06f0*/  IMAD.SHL.U32 R3, R2.reuse, 0x40, RZ ;  /* 0x0000004002037824 */ /* 0x040fe200078e00ff */
[----:B------:R-:W-:Y:S01]  /*0700*/  LOP3.LUT P6, RZ, R2, 0x2, RZ, 0xc0, !PT ;  /* 0x0000000202ff7812 */ /* 0x000fe200078cc0ff */
[----:B------:R-:W-:Y:S01]  /*0710*/  IMAD.IADD R16, R8, 0x1, -R5 ;  /* 0x0000000108107824 */ /* 0x000fe200078e0a05 */
[----:B------:R-:W-:Y:S01]  /*0720*/  LEA.HI R4, R0, R7, RZ, 0x2 ;  /* 0x0000000700047211 */ /* 0x000fe200078f10ff */
[----:B------:R-:W-:Y:S01]  /*0730*/  IMAD.SHL.U32 R0, R12, 0x10, RZ ;  /* 0x000000100c007824 */ /* 0x000fe200078e00ff */
[----:B------:R-:W-:-:S02]  /*0740*/  LOP3.LUT R5, R9, 0x1, RZ, 0xc0, !PT ;  /* 0x0000000109057812 */ /* 0x000fc400078ec0ff */
[----:B------:R-:W-:Y:S02]  /*0750*/  LOP3.LUT R4, R4, 0xfffffffc, RZ, 0xc0, !PT ;  /* 0xfffffffc04047812 */ /* 0x000fe400078ec0ff */
[----:B------:R-:W-:Y:S02]  /*0760*/  LOP3.LUT R2, R6, 0x30, R0, 0xf8, !PT ;  /* 0x0000003006027812 */ /* 0x000fe400078ef800 */
[----:B------:R-:W-:Y:S01]  /*0770*/  LOP3.LUT R0, R3, 0xc0, RZ, 0xc0, !PT ;  /* 0x000000c003007812 */ /* 0x000fe200078ec0ff */
[----:B------:R-:W-:Y:S01]  /*0780*/  IMAD.IADD R10, R7, 0x1, -R4 ;  /* 0x00000001070a7824 */ /* 0x000fe200078e0a04 */
[----:B------:R-:W-:Y:S02]  /*0790*/  LEA.HI R7, R9, R9, RZ, 0x1 ;  /* 0x0000000909077211 */ /* 0x000fe400078f08ff */
[----:B------:R-:W-:Y:S02]  /*07a0*/  LOP3.LUT R3, R0, 0x8, R13, 0xf8, !PT ;  /* 0x0000000800037812 */ /* 0x000fe400078ef80d */
[----:B------:R-:W-:-:S02]  /*07b0*/  SHF.R.U32.HI R0, RZ, 0x3, R0 ;  /* 0x00000003ff007819 */ /* 0x000fc40000011600 */
[----:B------:R-:W-:Y:S02]  /*07c0*/  ISETP.NE.U32.AND P5, PT, R5, 0x1, PT ;  /* 0x000000010500780c */ /* 0x000fe40003fa5070 */
[----:B------:R-:W-:Y:S01]  /*07d0*/  LOP3.LUT R213, R3, R0, RZ, 0x3c, !PT ;  /* 0x0000000003d57212 */ /* 0x000fe200078e3cff */
[----:B------:R-:W-:Y:S01]  /*07e0*/  IMAD.SHL.U32 R3, R21, 0x20, RZ ;  /* 0x0000002015037824 */ /* 0x000fe200078e00ff */
[----:B------:R-:W-:Y:S02]  /*07f0*/  LOP3.LUT R0, R7, 0x3fffffe, RZ, 0xc0, !PT ;  /* 0x03fffffe07007812 */ /* 0x000fe400078ec0ff */
[----:B------:R-:W-:Y:S01]  /*0800*/  LOP3.LUT R4, R2, 0x8, R13, 0xf8, !PT ;  /* 0x0000000802047812 */ /* 0x000fe200078ef80d */
[----:B------:R-:W-:Y:S01]  /*0810*/  IMAD.U32 R213, R18, 0x20, R213 ;  /* 0x0000002012d57824 */ /* 0x000fe200078e00d5 */
[----:B------:R-:W-:Y:S01]  /*0820*/  SHF.R.U32.HI R2, RZ, 0x3, R6 ;  /* 0x00000003ff027819 */ /* 0x000fe20000011606 */
[----:B------:R-:W-:Y:S01]  /*0830*/  IMAD.IADD R5, R9, 0x1, -R0 ;  /* 0x0000000109057824 */ /* 0x000fe200078e0a00 */
[----:B------:R-:W-:Y:S01]  /*0840*/  SEL R239, R239, 0x10, !P5 ;  /* 0x00000010efef7807 */ /* 0x000fe20006800000 */
[----:B------:R-:W-:Y:S01]  /*0850*/  IMAD.SHL.U32 R0, R9, 0x40, RZ ;  /* 0x0000004009007824 */ /* 0x000fe200078e00ff */
[----:B------:R-:W-:Y:S01]  /*0860*/  LOP3.LUT R13, R4, R2, RZ, 0x3c, !PT ;  /* 0x00000002040d7212 */ /* 0x000fe200078e3cff */
[----:B------:R-:W-:Y:S01]  /*0870*/  IMAD.SHL.U32 R4, R17, 0x2, RZ ;  /* 0x0000000211047824 */ /* 0x000fe200078e00ff */
[----:B------:R-:W-:Y:S01]  /*0880*/  SHF.R.S32.HI R2, RZ, 0x3, R11 ;  /* 0x00000003ff027819 */ /* 0x000fe2000001140b */
[----:B------:R-:W-:Y:S01]  /*0890*/  IMAD.SHL.U32 R213, R213, 0x2, RZ ;  /* 0x00000002d5d57824 */ /* 0x000fe200078e00ff */
[----:B------:R-:W-:-:S02]  /*08a0*/  LOP3.LUT R0, R0, 0x1c0, RZ, 0xc0, !PT ;  /* 0x000001c000007812 */ /* 0x000fc400078ec0ff */
[----:B------:R-:W-:Y:S01]  /*08b0*/  SEL R214, R222, 0xffffffe0, !P6 ;  /* 0xffffffe0ded67807 */ /* 0x000fe20007000000 */
[----:B------:R-:W-:Y:S01]  /*08c0*/  IMAD R16, R2, 0x8, R16 ;  /* 0x0000000802107824 */ /* 0x000fe200078e0210 */
[----:B------:R-:W-:Y:S01]  /*08d0*/  LOP3.LUT R3, R0, 0x20, R3, 0xf8, !PT ;  /* 0x0000002000037812 */ /* 0x000fe200078ef803 */
[C---:B------:R-:W-:Y:S01]  /*08e0*/  IMAD R217, R12.reuse, 0x2, R2 ;  /* 0x000000020cd97824 */ /* 0x040fe200078e0202 */
[----:B------:R-:W-:Y:S01]  /*08f0*/  SHF.R.U32.HI R0, RZ, 0x3, R0 ;  /* 0x00000003ff007819 */ /* 0x000fe20000011600 */
[----:B------:R-:W-:Y:S02]  /*0900*/  IMAD R2, R12, 0x200, R4 ;  /* 0x000002000c027824 */ /* 0x000fe400078e0204 */
[----:B------:R-:W-:Y:S01]  /*0910*/  IMAD.IADD R214, R213, 0x1, R214 ;  /* 0x00000001d5d67824 */ /* 0x000fe200078e02d6 */
[----:B------:R-:W-:Y:S01]  /*0920*/  LOP3.LUT R6, R3, R0, RZ, 0x3c, !PT ;  /* 0x0000000003067212 */ /* 0x000fe200078e3cff */
[----:B------:R-:W-:Y:S01]  /*0930*/  IMAD R9, R5, 0x20, R2 ;  /* 0x0000002005097824 */ /* 0x000fe200078e0202 */
[----:B------:R-:W-:-:S02]  /*0940*/  SHF.R.S32.HI R0, RZ, 0x1, R7 ;  /* 0x00000001ff007819 */ /* 0x000fc40000011407 */
[----:B------:R-:W-:Y:S02]  /*0950*/  SHF.R.S32.HI R2, RZ, 0x7, R19 ;  /* 0x00000007ff027819 */ /* 0x000fe40000011413 */
[C---:B------:R-:W-:Y:S01]  /*0960*/  LOP3.LUT P3, RZ, R0.reuse, 0x2, RZ, 0xc0, !PT ;  /* 0x0000000200ff7812 */ /* 0x040fe2000786c0ff */
[----:B------:R-:W-:Y:S02]  /*0970*/  IMAD.SHL.U32 R0, R0, 0x40, RZ ;  /* 0x0000004000007824 */ /* 0x000fe400078e00ff */
[C---:B------:R-:W-:Y:S01]  /*0980*/  IMAD R3, R2.reuse, 0x1000, R4 ;  /* 0x0000100002037824 */ /* 0x040fe200078e0204 */
[----:B------:R-:W-:Y:S01]  /*0990*/  R2P PR, R15, 0x6 ;  /* 0x000000060f007804 */ /* 0x000fe20000000000 */
[----:B------:R-:W-:Y:S01]  /*09a0*/  IMAD.SHL.U32 R2, R2, 0x8, RZ ;  /* 0x0000000802027824 */ /* 0x000fe200078e00ff */
[----:B------:R-:W-:Y:S01]  /*09b0*/  LOP3.LUT R0, R0, 0xc0, RZ, 0xc0, !PT ;  /* 0x000000c000007812 */ /* 0x000fe200078ec0ff */
[----:B------:R-:W-:Y:S01]  /*09c0*/  IMAD R5, R20, 0x400, R3 ;  /* 0x0000040014057824 */ /* 0x000fe200078e0203 */
[----:B------:R-:W-:Y:S01]  /*09d0*/  LOP3.LUT P0, RZ, R10, 0x2, RZ, 0xc0, !PT ;  /* 0x000000020aff7812 */ /* 0x000fe2000780c0ff */
        /* <DEDUP_REMOVED lines=11> */
[----:B------:R-:W-:Y:S01]  /*0a90*/  SEL R218, R222, 0xffffffe0, !P1 ;  /* 0xffffffe0deda7807 */ /* 0x000fe20004800000 */
        /* <DEDUP_REMOVED lines=14> */
[----:B------:R-:W-:Y:S01]  /*0b80*/  SEL R219, R219, 0xffffffc0, !P2 ;  /* 0xffffffc0dbdb7807 */ /* 0x000fe20005000000 */
[----:B------:R-:W-:Y:S01]  /*0b90*/  IMAD.IADD R221, R0, 0x1, R2 ;  /* 0x0000000100dd7824 */ /* 0x000fe200078e0202 */
[C---:B------:R-:W-:Y:S01]  /*0ba0*/  IADD3 R0, R4.reuse, 0x20, RZ ;  /* 0x0000002004007810 */ /* 0x040fe20007ffe0ff */
[----:B------:R1:W-:Y:S01]  /*0bb0*/  STL [R1+0x1c], R4 ;  /* 0x00001c0401007387 */ /* 0x0003e20000100800 */
[----:B------:R-:W-:Y:S01]  /*0bc0*/  @P3 IADD3 R0, R4, -0x20, RZ ;  /* 0xffffffe004003810 */ /* 0x000fe20007ffe0ff */
[----:B------:R-:W-:Y:S01]  /*0bd0*/  IMAD.IADD R223, R223, 0x1, R5 ;  /* 0x00000001dfdf7824 */ /* 0x000fe200078e0205 */
[----:B------:R-:W-:Y:S01]  /*0be0*/  LEA R217, R217, 0xf000, 0x1 ;  /* 0x0000f000d9d97811 */ /* 0x000fe200078e08ff */
[----:B------:R-:W-:Y:S01]  /*0bf0*/  IMAD.SHL.U32 R2, R3, 0x2, RZ ;  /* 0x0000000203027824 */ /* 0x000fe200078e00ff */
[C---:B------:R-:W-:Y:S01]  /*0c00*/  IADD3 R240, R242.reuse, 0x20, RZ ;  /* 0x00000020f2f07810 */ /* 0x040fe20007ffe0ff */
[----:B------:R1:W-:Y:S01]  /*0c10*/  STL [R1+0x20], R0 ;  /* 0x0000200001007387 */ /* 0x0003e20000100800 */
[----:B------:R-:W-:Y:S01]  /*0c20*/  @P4 IADD3 R240, R242, -0x20, RZ ;  /* 0xffffffe0f2f04810 */ /* 0x000fe20007ffe0ff */
[C---:B------:R-:W-:Y:S01]  /*0c30*/  IMAD.IADD R218, R217.reuse, 0x1, R218 ;  /* 0x00000001d9da7824 */ /* 0x040fe200078e02da */
[----:B------:R-:W-:Y:S01]  /*0c40*/  SEL R222, R222, 0xffffffe0, !P0 ;  /* 0xffffffe0dede7807 */ /* 0x000fe20004000000 */
[----:B------:R-:W-:-:S02]  /*0c50*/  IMAD.IADD R220, R217, 0x1, R219 ;  /* 0x00000001d9dc7824 */ /* 0x000fc400078e02db */
[----:B------:R-:W-:Y:S02]  /*0c60*/  IMAD.IADD R239, R239, 0x1, R240 ;  /* 0x00000001efef7824 */ /* 0x000fe400078e02f0 */
[----:B------:R-:W-:Y:S02]  /*0c70*/  IMAD.IADD R219, R218, 0x1, R219 ;  /* 0x00000001dadb7824 */ /* 0x000fe400078e02db */
.L_x_223:
        /* <DEDUP_REMOVED lines=31> */
[----:B-----5:R-:W-:Y:S05]  /*0e70*/  @P0 BRA `(.L_x_215) ;  /* 0x00006de000000947 */ /* 0x020fea0003800000 */
[----:B------:R-:W-:Y:S01]  /*0e80*/  IABS R6, c[0x0][0x1c8] ;  /* 0x0000720000067a13 */ /* 0x000fe20000000000 */
[----:B------:R-:W1:Y:S01]  /*0e90*/  S2UR UR36, SR_CTAID.Z ;  /* 0x00000000002479c3 */ /* 0x000e620000002700 */
[----:B------:R-:W-:Y:S01]  /*0ea0*/  ULDC UR40, c[0x0][0x1c8] ;  /* 0x0000720000287ab9 */ /* 0x000fe20000000800 */
[----:B------:R-:W-:Y:S01]  /*0eb0*/  ISETP.NE.AND P2, PT, RZ, c[0x0][0x1c8], PT ;  /* 0x00007200ff007a0c */ /* 0x000fe20003f45270 */
[----:B------:R-:W2:Y:S01]  /*0ec0*/  I2F.RP R4, R6 ;  /* 0x0000000600047306 */ /* 0x000ea20000209400 */
[----:B------:R-:W-:Y:S02]  /*0ed0*/  ULDC UR44, c[0x0][0x214] ;  /* 0x00008500002c7ab9 */ /* 0x000fe40000000800 */
[----:B------:R-:W-:Y:S02]  /*0ee0*/  ULDC.U8 UR7, c[0x0][0x328] ;  /* 0x0000ca0000077ab9 */ /* 0x000fe40000000000 */
[----:B------:R-:W3:Y:S01]  /*0ef0*/  S2UR UR31, SR_CTAID.Y ;  /* 0x00000000001f79c3 */ /* 0x000ee20000002600 */
[----:B------:R-:W-:-:S02]  /*0f00*/  UIADD3 UR44, UR44, 0x3f, URZ ;  /* 0x0000003f2c2c7890 */ /* 0x000fc4000fffe03f */
[----:B------:R-:W-:Y:S02]  /*0f10*/  ULDC.64 UR4, c[0x0][0x240] ;  /* 0x0000900000047ab9 */ /* 0x000fe40000000a00 */
[----:B------:R-:W-:Y:S02]  /*0f20*/  UISETP.NE.AND UP0, UPT, UR7, URZ, UPT ;  /* 0x0000003f0700728c */ /* 0x000fe4000bf05270 */
[----:B------:R-:W-:Y:S02]  /*0f30*/  UISETP.NE.U32.AND UP1, UPT, URZ, UR4, UPT ;  /* 0x000000043f00728c */ /* 0x000fe4000bf25070 */
[----:B------:R-:W-:Y:S01]  /*0f40*/  USHF.R.S32.HI UR47, URZ, 0x1f, UR44 ;  /* 0x0000001f3f2f7899 */ /* 0x000fe2000801142c */
[----:B--2---:R-:W2:Y:S01]  /*0f50*/  MUFU.RCP R4, R4 ;  /* 0x0000000400047308 */ /* 0x004ea20000001000 */
[----:B------:R-:W-:Y:S02]  /*0f60*/  UISETP.NE.AND.EX UP1, UPT, URZ, UR5, UPT, UP1 ;  /* 0x000000053f00728c */ /* 0x000fe4000bf25310 */
[----:B------:R-:W-:Y:S01]  /*0f70*/  ULEA.HI UR47, UR47, UR44, URZ, 0x6 ;  /* 0x0000002c2f2f7291 */ /* 0x000fe2000f8f303f */
[----:B-1----:R-:W-:Y:S01]  /*0f80*/  IABS R3, UR36 ;  /* 0x0000002400037c13 */ /* 0x002fe20008000000 */
[----:B------:R-:W-:-:S02]  /*0f90*/  ULOP3.LUT UR40, UR36, UR40, URZ, 0x3c, !UPT ;  /* 0x0000002824287292 */ /* 0x000fc4000f8e3c3f */
[----:B------:R-:W-:Y:S02]  /*0fa0*/  ULDC UR5, c[0x0][0x214] ;  /* 0x0000850000057ab9 */ /* 0x000fe40000000800 */
[----:B------:R-:W-:Y:S02]  /*0fb0*/  ULDC UR46, c[0x0][0x22c] ;  /* 0x00008b00002e7ab9 */ /* 0x000fe40000000800 */
[----:B------:R-:W-:Y:S01]  /*0fc0*/  ISETP.LE.AND P1, PT, RZ, UR40, PT ;  /* 0x00000028ff007c0c */ /* 0x000fe2000bf23270 */
[----:B---3--:R-:W-:Y:S02]  /*0fd0*/  UIMAD.WIDE UR50, UR31, 0x80, URZ ;  /* 0x000000801f3278a5 */ /* 0x008fe4000f8e023f */
[----:B------:R-:W-:Y:S01]  /*0fe0*/  ULDC UR6, c[0x0][0x1c0] ;  /* 0x0000700000067ab9 */ /* 0x000fe20000000800 */
[----:B--2---:R-:W-:Y:S01]  /*0ff0*/  IADD3 R4, R4, 0xffffffe, RZ ;  /* 0x0ffffffe04047810 */ /* 0x004fe20007ffe0ff */
[----:B------:R-:W-:Y:S02]  /*1000*/  USEL UR40, UR50, URZ, UP1 ;  /* 0x0000003f32287287 */ /* 0x000fe40008800000 */
[----:B------:R-:W-:Y:S01]  /*1010*/  ULOP3.LUT UR50, UR47, 0xffffffc0, URZ, 0xc0, !UPT ;  /* 0xffffffc02f327892 */ /* 0x000fe2000f8ec03f */
[----:B------:R-:W1:Y:S01]  /*1020*/  F2I.FTZ.U32.TRUNC.NTZ R5, R4 ;  /* 0x0000000400057305 */ /* 0x000e62000021f000 */
[----:B------:R-:W-:-:S02]  /*1030*/  @UP0 UIMAD UR7, UR31, UR5, URZ ;  /* 0x000000051f0702a4 */ /* 0x000fc4000f8e023f */
[----:B------:R-:W-:Y:S02]  /*1040*/  ULDC.U8 UR39, c[0x0][0x3d0] ;  /* 0x0000f40000277ab9 */ /* 0x000fe40000000000 */
[----:B------:R-:W-:Y:S02]  /*1050*/  UIMAD UR46, UR36, UR46, URZ ;  /* 0x0000002e242e72a4 */ /* 0x000fe4000f8e023f */
[----:B------:R-:W-:Y:S02]  /*1060*/  @!UP0 UIMAD UR6, UR31, UR6, UR36 ;  /* 0x000000061f0682a4 */ /* 0x000fe4000f8e0224 */
[----:B------:R-:W-:Y:S02]  /*1070*/  UIADD3 UR50, UR50, -0x40, URZ ;  /* 0xffffffc032327890 */ /* 0x000fe4000fffe03f */
[----:B------:R-:W-:Y:S02]  /*1080*/  ULDC UR45, c[0x0][0x234] ;  /* 0x00008d00002d7ab9 */ /* 0x000fe40000000800 */
[----:B------:R-:W-:-:S02]  /*1090*/  ULDC UR42, c[0x0][0x1c0] ;  /* 0x00007000002a7ab9 */ /* 0x000fc40000000800 */
        /* <DEDUP_REMOVED lines=10> */
[----:B------:R-:W-:Y:S02]  /*1140*/  USHF.R.S32.HI UR41, URZ, 0x1f, UR46 ;  /* 0x0000001f3f297899 */ /* 0x000fe4000801142e */
[----:B------:R-:W-:Y:S01]  /*1150*/  USHF.R.S32.HI UR47, URZ, 0x6, UR47 ;  /* 0x000000063f2f7899 */ /* 0x000fe2000801142f */
[----:B------:R-:W-:Y:S01]  /*1160*/  IMAD.HI.U32 R0, R0, R3, RZ ;  /* 0x0000000300007227 */ /* 0x000fe200078e00ff */
[----:B------:R-:W-:-:S03]  /*1170*/  @!UP0 UIMAD UR45, UR6, UR5, URZ ;  /* 0x00000005062d82a4 */ /* 0x000fc6000f8e023f */
[----:B------:R-:W-:-:S04]  /*1180*/  IMAD.MOV R4, RZ, RZ, -R0 ;  /* 0x000000ffff047224 */ /* 0x000fc800078e0a00 */
[C---:B------:R-:W-:Y:S02]  /*1190*/  IMAD R3, R6.reuse, R4, R3 ;  /* 0x0000000406037224 */ /* 0x040fe400078e0203 */
[----:B------:R-:W1:Y:S03]  /*11a0*/  S2R R4, SR_CTAID.X ;  /* 0x0000000000047919 */ /* 0x000e660000002500 */
[----:B------:R-:W-:-:S13]  /*11b0*/  ISETP.GT.U32.AND P3, PT, R6, R3, PT ;  /* 0x000000030600720c */ /* 0x000fda0003f64070 */
[----:B------:R-:W-:Y:S01]  /*11c0*/  @!P3 IMAD.IADD R3, R3, 0x1, -R6 ;  /* 0x000000010303b824 */ /* 0x000fe200078e0a06 */
[----:B------:R-:W-:Y:S02]  /*11d0*/  @!P3 IADD3 R0, R0, 0x1, RZ ;  /* 0x000000010000b810 */ /* 0x000fe40007ffe0ff */
[----:B------:R-:W-:Y:S01]  /*11e0*/  ISETP.NE.AND P3, PT, RZ, UR39, PT ;  /* 0x00000027ff007c0c */ /* 0x000fe2000bf65270 */
[----:B------:R-:W-:Y:S01]  /*11f0*/  USEL UR39, UR51, URZ, UP1 ;  /* 0x0000003f33277287 */ /* 0x000fe20008800000 */
[----:B------:R-:W-:Y:S01]  /*1200*/  ISETP.GE.U32.AND P0, PT, R3, R6, PT ;  /* 0x000000060300720c */ /* 0x000fe20003f06070 */
[----:B------:R-:W-:Y:S01]  /*1210*/  USHF.R.S32.HI UR51, URZ, 0x1f, UR50 ;  /* 0x0000001f3f337899 */ /* 0x000fe20008011432 */
[----:B-1----:R-:W-:-:S04]  /*1220*/  IMAD.WIDE.U32 R20, R4, c[0x0][0x3d8], RZ ;  /* 0x0000f60004147a25 */ /* 0x002fc800078e00ff */
[----:B------:R-:W-:Y:S01]  /*1230*/  IMAD R3, R4, c[0x0][0x3dc], R21 ;  /* 0x0000f70004037a24 */ /* 0x000fe200078e0215 */
[----:B------:R-:W-:-:S04]  /*1240*/  SEL R20, R20, RZ, P3 ;  /* 0x000000ff14147207 */ /* 0x000fc80001800000 */
[----:B------:R-:W-:Y:S02]  /*1250*/  SEL R19, R3, RZ, P3 ;  /* 0x000000ff03137207 */ /* 0x000fe40001800000 */
        /* <DEDUP_REMOVED lines=9> */
.L_x_216:
[----:B------:R-:W-:-:S04]  /*12f0*/  UIMAD UR44, UR31, UR15, UR36 ;  /* 0x0000000f1f2c72a4 */ /* 0x000fc8000f8e0224 */
[----:B------:R-:W-:Y:S02]  /*1300*/  UIMAD UR44, UR44, UR14, URZ ;  /* 0x0000000e2c2c72a4 */ /* 0x000fe4000f8e023f */
.L_x_217:
[----:B------:R-:W2:Y:S04]  /*1310*/  LDL.64 R4, [R1+0x38] ;  /* 0x0000380001047983 */ /* 0x000ea80000100a00 */
[----:B------:R1:W2:Y:S01]  /*1320*/  LDL.64 R24, [R1+0x38] ;  /* 0x0000380001187983 */ /* 0x0002a20000100a00 */
[----:B------:R-:W-:Y:S01]  /*1330*/  UIADD3 UR30, UP0, UR37, UR30, URZ ;  /* 0x0000001e251e7290 */ /* 0x000fe2000ff1e03f */
[----:B------:R-:W-:Y:S01]  /*1340*/  IMAD.U32 R8, RZ, RZ, UR31 ;  /* 0x0000001fff087e24 */ /* 0x000fe2000f8e00ff */
[----:B------:R-:W-:Y:S01]  /*1350*/  ULDC.64 UR6, c[0x0][0x368] ;  /* 0x0000da0000067ab9 */ /* 0x000fe20000000a00 */
[----:B------:R-:W3:Y:S01]  /*1360*/  S2R R21, SR_TID.X ;  /* 0x0000000000157919 */ /* 0x000ee20000002100 */
[----:B------:R-:W-:Y:S01]  /*1370*/  UIADD3.X UR25, UR4, UR25, URZ, UP0, !UPT ;  /* 0x0000001904197290 */ /* 0x000fe200087fe43f */
[----:B------:R-:W-:Y:S01]  /*1380*/  MOV R12, UR31 ;  /* 0x0000001f000c7c02 */ /* 0x000fe20008000f00 */
[----:B------:R-:W-:Y:S01]  /*1390*/  UIMAD UR6, UR48, UR6, URZ ;  /* 0x00000006300672a4 */ /* 0x000fe2000f8e023f */
[----:B------:R-:W-:Y:S01]  /*13a0*/  MOV R6, UR30 ;  /* 0x0000001e00067c02 */ /* 0x000fe20008000f00 */
[----:B------:R-:W-:Y:S01]  /*13b0*/  ULDC.64 UR4, c[0x0][0x1a0] ;  /* 0x0000680000047ab9 */ /* 0x000fe20000000a00 */
[----:B------:R-:W-:Y:S01]  /*13c0*/  IMAD.U32 R11, RZ, RZ, UR31 ;  /* 0x0000001fff0b7e24 */ /* 0x000fe2000f8e00ff */
[----:B------:R-:W-:-:S02]  /*13d0*/  UIMAD UR4, UR25, UR4, URZ ;  /* 0x00000004190472a4 */ /* 0x000fc4000f8e023f */
[----:B------:R-:W-:Y:S02]  /*13e0*/  UIMAD UR7, UR31, UR7, UR6 ;  /* 0x000000071f0772a4 */ /* 0x000fe4000f8e0206 */
[----:B------:R-:W-:-:S03]  /*13f0*/  UIMAD UR6, UR30, UR5, UR4 ;  /* 0x000000051e0672a4 */ /* 0x000fc6000f8e0204 */
[----:B------:R-:W-:Y:S02]  /*1400*/  ULDC.64 UR4, c[0x0][0x198] ;  /* 0x0000660000047ab9 */ /* 0x000fe40000000a00 */
[----:B------:R-:W-:-:S04]  /*1410*/  UIMAD UR4, UR25, UR4, URZ ;  /* 0x00000004190472a4 */ /* 0x000fc8000f8e023f */
[----:B------:R-:W-:Y:S01]  /*1420*/  UIMAD UR4, UR30, UR5, UR4 ;  /* 0x000000051e0472a4 */ /* 0x000fe2000f8e0204 */
[----:B---3--:R-:W-:-:S04]  /*1430*/  SHF.R.S32.HI R22, RZ, 0x1f, R21 ;  /* 0x0000001fff167819 */ /* 0x008fc80000011415 */
[----:B------:R-:W-:-:S04]  /*1440*/  LEA.HI R16, R22, R21, RZ, 0x2 ;  /* 0x0000001516107211 */ /* 0x000fc800078f10ff */
[----:B------:R-:W-:-:S04]  /*1450*/  SHF.R.S32.HI R16, RZ, 0x2, R16 ;  /* 0x00000002ff107819 */ /* 0x000fc80000011410 */
[----:B------:R-:W-:Y:S02]  /*1460*/  SHF.R.S32.HI R17, RZ, 0x1f, R16 ;  /* 0x0000001fff117819 */ /* 0x000fe40000011410 */
[----:B------:R-:W-:-:S04]  /*1470*/  IADD3 R3, P0, R16, UR50, RZ ;  /* 0x0000003210037c10 */ /* 0x000fc8000ff1e0ff */
[----:B------:R-:W-:-:S05]  /*1480*/  IADD3.X R10, R17, UR51, RZ, P0, !PT ;  /* 0x00000033110a7c10 */ /* 0x000fca00087fe4ff */
[----:B------:R-:W-:Y:S02]  /*1490*/  IMAD R13, R10, c[0x0][0x190], RZ ;  /* 0x000064000a0d7a24 */ /* 0x000fe400078e02ff */
[----:B------:R-:W-:Y:S01]  /*14a0*/  IMAD.U32 R18, RZ, RZ, UR36 ;  /* 0x00000024ff127e24 */ /* 0x000fe2000f8e00ff */
[----:B------:R-:W-:Y:S01]  /*14b0*/  UIADD3 UR45, UR50, UR45, URZ ;  /* 0x0000002d322d7290 */ /* 0x000fe2000fffe03f */
[----:B------:R-:W-:Y:S01]  /*14c0*/  @P3 BAR.SYNC.DEFER_BLOCKING 0x0 ;  /* 0x0000000000003b1d */ /* 0x000fe20000010000 */
[----:B--2---:R-:W-:Y:S02]  /*14d0*/  IMAD.MOV.U32 R24, RZ, RZ, R4 ;  /* 0x000000ffff187224 */ /* 0x004fe400078e0004 */
[----:B------:R-:W-:-:S03]  /*14e0*/  IMAD.U32 R4, RZ, RZ, UR30 ;  /* 0x0000001eff047e24 */ /* 0x000fc6000f8e00ff */
[----:B------:R-:W-:-:S05]  /*14f0*/  SHF.R.S32.HI R25, RZ, 0x1f, R24 ;  /* 0x0000001fff197819 */ /* 0x000fca0000011418 */
[----:B------:R1:W-:Y:S01]  /*1500*/  STL [R1+0x3c], R25 ;  /* 0x00003c1901007387 */ /* 0x0003e20000100800 */
[----:B------:R-:W-:-:S03]  /*1510*/  IMAD.WIDE.U32 R4, R4, c[0x0][0x198], R24 ;  /* 0x0000660004047a25 */ /* 0x000fc600078e0018 */
[----:B------:R-:W2:Y:S01]  /*1520*/  LDL R23, [R1+0x24] ;  /* 0x0000240001177983 */ /* 0x000ea20000100800 */
[--C-:B------:R-:W-:Y:S01]  /*1530*/  IMAD.WIDE.U32 R8, R8, c[0x0][0x368], R24.reuse ;  /* 0x0000da0008087a25 */ /* 0x100fe200078e0018 */
[----:B------:R-:W-:Y:S01]  /*1540*/  IADD3 R5, R5, UR4, RZ ;  /* 0x0000000405057c10 */ /* 0x000fe2000fffe0ff */
[----:B------:R-:W-:Y:S02]  /*1550*/  ULDC.64 UR4, c[0x0][0x180] ;  /* 0x0000600000047ab9 */ /* 0x000fe40000000a00 */
[----:B------:R-:W-:Y:S01]  /*1560*/  IMAD.WIDE.U32 R6, R6, c[0x0][0x1a0], R24 ;  /* 0x0000680006067a25 */ /* 0x000fe200078e0018 */
[----:B------:R-:W-:Y:S01]  /*1570*/  UIMAD UR4, UR48, UR4, URZ ;  /* 0x00000004300472a4 */ /* 0x000fe2000f8e023f */
[----:B------:R-:W-:Y:S02]  /*1580*/  IADD3 R9, R9, UR7, RZ ;  /* 0x0000000709097c10 */ /* 0x000fe4000fffe0ff */
[----:B------:R-:W-:Y:S01]  /*1590*/  IMAD.WIDE.U32 R4, R12, c[0x0][0x180], R4 ;  /* 0x000060000c047a25 */ /* 0x000fe200078e0004 */
[----:B------:R-:W-:Y:S01]  /*15a0*/  UIMAD UR4, UR31, UR5, UR4 ;  /* 0x000000051f0472a4 */ /* 0x000fe2000f8e0204 */
[----:B------:R-:W-:Y:S01]  /*15b0*/  IADD3 R7, R7, UR6, RZ ;  /* 0x0000000607077c10 */ /* 0x000fe2000fffe0ff */
[----:B------:R-:W-:Y:S01]  /*15c0*/  ULDC.64 UR6, c[0x0][0x188] ;  /* 0x0000620000067ab9 */ /* 0x000fe20000000a00 */
[----:B------:R-:W-:Y:S01]  /*15d0*/  IMAD R12, R10, c[0x0][0x370], RZ ;  /* 0x0000dc000a0c7a24 */ /* 0x000fe200078e02ff */
[----:B------:R-:W-:-:S02]  /*15e0*/  UIMAD UR6, UR48, UR6, URZ ;  /* 0x00000006300672a4 */ /* 0x000fc4000f8e023f */
[----:B------:R-:W-:Y:S01]  /*15f0*/  IADD3 R5, R5, UR4, RZ ;  /* 0x0000000405057c10 */ /* 0x000fe2000fffe0ff */
[----:B------:R-:W-:Y:S01]  /*1600*/  ULDC.64 UR4, c[0x0][0x378] ;  /* 0x0000de0000047ab9 */ /* 0x000fe20000000a00 */
[----:B------:R-:W-:Y:S01]  /*1610*/  IMAD.WIDE.U32 R6, R11, c[0x0][0x188], R6 ;  /* 0x000062000b067a25 */ /* 0x000fe200078e0006 */
[----:B------:R-:W-:Y:S02]  /*1620*/  UIMAD UR6, UR31, UR7, UR6 ;  /* 0x000000071f0672a4 */ /* 0x000fe4000f8e0206 */
[----:B------:R-:W-:Y:S01]  /*1630*/  UIMAD UR4, UR43, UR4, URZ ;  /* 0x000000042b0472a4 */ /* 0x000fe2000f8e023f */
[----:B------:R-:W-:-:S04]  /*1640*/  IMAD.WIDE.U32 R10, R3, c[0x0][0x190], R24 ;  /* 0x00006400030a7a25 */ /* 0x000fc800078e0018 */
[C---:B------:R-:W-:Y:S02]  /*1650*/  IMAD R13, R3.reuse, c[0x0][0x194], R13 ;  /* 0x00006500030d7a24 */ /* 0x040fe400078e020d */
[----:B------:R-:W-:Y:S01]  /*1660*/  IMAD.WIDE.U32 R8, R3, c[0x0][0x370], R8 ;  /* 0x0000dc0003087a25 */ /* 0x000fe200078e0008 */
[----:B------:R-:W-:-:S03]  /*1670*/  IADD3 R7, R7, UR6, RZ ;  /* 0x0000000607077c10 */ /* 0x000fc6000fffe0ff */
[----:B------:R-:W-:Y:S01]  /*1680*/  IMAD R12, R3, c[0x0][0x374], R12 ;  /* 0x0000dd00030c7a24 */ /* 0x000fe200078e020c */
[----:B------:R-:W-:Y:S01]  /*1690*/  UIMAD UR6, UR36, UR5, UR4 ;  /* 0x00000005240672a4 */ /* 0x000fe2000f8e0204 */
[----:B------:R-:W-:Y:S02]  /*16a0*/  IMAD.IADD R11, R11, 0x1, R13 ;  /* 0x000000010b0b7824 */ /* 0x000fe400078e020d */
[----:B------:R-:W-:Y:S01]  /*16b0*/  IMAD.IADD R9, R9, 0x1, R12 ;  /* 0x0000000109097824 */ /* 0x000fe200078e020c */
[----:B------:R-:W-:Y:S01]  /*16c0*/  ULDC.64 UR4, c[0x0][0x178] ;  /* 0x00005e0000047ab9 */ /* 0x000fe20000000a00 */
[----:B------:R-:W-:Y:S01]  /*16d0*/  IMAD.U32 R13, RZ, RZ, UR36 ;  /* 0x00000024ff0d7e24 */ /* 0x000fe2000f8e00ff */
[----:B------:R-:W-:Y:S01]  /*16e0*/  UIMAD UR4, UR48, UR4, URZ ;  /* 0x00000004300472a4 */ /* 0x000fe2000f8e023f */
[C---:B------:R-:W-:Y:S02]  /*16f0*/  IMAD R12, R14.reuse, c[0x0][0x1b8], RZ ;  /* 0x00006e000e0c7a24 */ /* 0x040fe400078e02ff */
[----:B------:R-:W-:Y:S01]  /*1700*/  IMAD R3, R14, c[0x0][0x1b0], RZ ;  /* 0x00006c000e037a24 */ /* 0x000fe200078e02ff */
[----:B------:R-:W-:Y:S01]  /*1710*/  MOV R14, UR31 ;  /* 0x0000001f000e7c02 */ /* 0x000fe20008000f00 */
[----:B------:R-:W-:Y:S01]  /*1720*/  IMAD.WIDE.U32 R8, R13, c[0x0][0x378], R8 ;  /* 0x0000de000d087a25 */ /* 0x000fe200078e0008 */
[----:B------:R-:W-:-:S03]  /*1730*/  UIMAD UR4, UR31, UR5, UR4 ;  /* 0x000000051f0472a4 */ /* 0x000fc6000f8e0204 */
[C---:B------:R-:W-:Y:S02]  /*1740*/  IMAD R3, R0.reuse, c[0x0][0x1b4], R3 ;  /* 0x00006d0000037a24 */ /* 0x040fe400078e0203 */
[----:B------:R-:W-:Y:S01]  /*1750*/  IMAD.WIDE.U32 R4, R0, c[0x0][0x1b0], R4 ;  /* 0x00006c0000047a25 */ /* 0x000fe200078e0004 */
[----:B------:R-:W-:-:S03]  /*1760*/  LEA R246, P0, R8, c[0x0][0x330], 0x1 ;  /* 0x0000cc0008f67a11 */ /* 0x000fc600078008ff */
[C---:B------:R-:W-:Y:S02]  /*1770*/  IMAD R12, R0.reuse, c[0x0][0x1bc], R12 ;  /* 0x00006f00000c7a24 */ /* 0x040fe400078e020c */
[----:B------:R-:W-:Y:S01]  /*1780*/  IMAD.WIDE.U32 R6, R0, c[0x0][0x1b8], R6 ;  /* 0x00006e0000067a25 */ /* 0x000fe200078e0006 */
[----:B------:R-:W-:-:S03]  /*1790*/  IADD3 R0, R9, UR6, RZ ;  /* 0x0000000609007c10 */ /* 0x000fc6000fffe0ff */
[----:B------:R-:W-:Y:S01]  /*17a0*/  IMAD.WIDE.U32 R14, R14, c[0x0][0x178], R10 ;  /* 0x00005e000e0e7a25 */ /* 0x000fe200078e000a */
[----:B------:R-:W-:Y:S02]  /*17b0*/  IADD3 R5, R5, R3, RZ ;  /* 0x0000000305057210 */ /* 0x000fe40007ffe0ff */
[----:B------:R-:W-:Y:S01]  /*17c0*/  LEA.HI.X R247, R8, c[0x0][0x334], R0, 0x1, P0 ;  /* 0x0000cd0008f77a11 */ /* 0x000fe200000f0c00 */
[----:B------:R-:W-:Y:S01]  /*17d0*/  IMAD.IADD R7, R7, 0x1, R12 ;  /* 0x0000000107077824 */ /* 0x000fe200078e020c */
[----:B------:R-:W-:Y:S01]  /*17e0*/  IADD3 R9, R15, UR4, RZ ;  /* 0x000000040f097c10 */ /* 0x000fe2000fffe0ff */
[C---:B------:R-:W-:Y:S01]  /*17f0*/  IMAD R3, R17.reuse, c[0x0][0x1a0], RZ ;  /* 0x0000680011037a24 */ /* 0x040fe200078e02ff */
[----:B------:R-:W-:Y:S01]  /*1800*/  ULDC.64 UR4, c[0x0][0x1a8] ;  /* 0x00006a0000047ab9 */ /* 0x000fe20000000a00 */
[----:B------:R-:W-:Y:S01]  /*1810*/  IMAD R0, R17, c[0x0][0x198], RZ ;  /* 0x0000660011007a24 */ /* 0x000fe200078e02ff */
[----:B------:R-:W-:Y:S01]  /*1820*/  UIMAD UR4, UR43, UR4, URZ ;  /* 0x000000042b0472a4 */ /* 0x000fe2000f8e023f */
[C---:B------:R-:W-:Y:S01]  /*1830*/  IMAD R3, R16.reuse, c[0x0][0x1a4], R3 ;  /* 0x0000690010037a24 */ /* 0x040fe200078e0203 */
[----:B------:R-:W-:Y:S01]  /*1840*/  UIADD3 UR6, UR47, -0x1, URZ ;  /* 0xffffffff2f067890 */ /* 0x000fe2000fffe03f */
[----:B------:R-:W-:Y:S01]  /*1850*/  IMAD.WIDE.U32 R12, R16, c[0x0][0x1a0], R6 ;  /* 0x00006800100c7a25 */ /* 0x000fe200078e0006 */
[----:B------:R-:W-:-:S03]  /*1860*/  UIMAD UR4, UR36, UR5, UR4 ;  /* 0x00000005240472a4 */ /* 0x000fc6000f8e0204 */
[C---:B------:R-:W-:Y:S02]  /*1870*/  IMAD R17, R16.reuse, c[0x0][0x19c], R0 ;  /* 0x0000670010117a24 */ /* 0x040fe400078e0200 */
[----:B------:R-:W-:Y:S01]  /*1880*/  IMAD.WIDE.U32 R10, R16, c[0x0][0x198], R4 ;  /* 0x00006600100a7a25 */ /* 0x000fe200078e0004 */
[----:B------:R-:W-:Y:S01]  /*1890*/  IADD3 R0, R13, R3, RZ ;  /* 0x000000030d007210 */ /* 0x000fe20007ffe0ff */
[----:B------:R-:W-:Y:S02]  /*18a0*/  ULEA.HI UR5, UR6, UR6, URZ, 0x1 ;  /* 0x0000000606057291 */ /* 0x000fe4000f8f083f */
[----:B------:R-:W-:Y:S01]  /*18b0*/  IMAD.IADD R3, R11, 0x1, R17 ;  /* 0x000000010b037824 */ /* 0x000fe200078e0211 */
[C---:B------:R-:W-:Y:S01]  /*18c0*/  LEA R4, P0, R10.reuse, c[0x0][0x168], 0x1 ;  /* 0x00005a000a047a11 */ /* 0x040fe200078008ff */
[----:B------:R-:W-:Y:S01]  /*18d0*/  IMAD.MOV.U32 R8, RZ, RZ, R14 ;  /* 0x000000ffff087224 */ /* 0x000fe200078e000e */
[----:B------:R-:W-:Y:S02]  /*18e0*/  ULOP3.LUT UR5, UR5, 0xfffffffe, URZ, 0xc0, !UPT ;  /* 0xfffffffe05057892 */ /* 0x000fe4000f8ec03f */
[----:B------:R-:W-:Y:S01]  /*18f0*/  LEA.HI.X R5, R10, c[0x0][0x16c], R3, 0x1, P0 ;  /* 0x00005b000a057a11 */ /* 0x000fe200000f0c03 */
[----:B------:R-:W-:Y:S01]  /*1900*/  IMAD.MOV.U32 R3, RZ, RZ, c[0x0][0x198] ;  /* 0x00006600ff037624 */ /* 0x000fe200078e00ff */
[----:B------:R-:W-:Y:S01]  /*1910*/  LEA R6, P1, R12, c[0x0][0x170], 0x1 ;  /* 0x00005c000c067a11 */ /* 0x000fe200078208ff */
[----:B------:R-:W-:Y:S01]  /*1920*/  IMAD.WIDE.U32 R14, R18, c[0x0][0x1a8], R8 ;  /* 0x00006a00120e7a25 */ /* 0x000fe200078e0008 */
[----:B------:R-:W-:-:S02]  /*1930*/  UIADD3 UR5, UR6, -UR5, URZ ;  /* 0x8000000506057290 */ /* 0x000fc4000fffe03f */
[----:B------:R-:W-:Y:S01]  /*1940*/  LEA.HI.X R7, R12, c[0x0][0x174], R0, 0x1, P1 ;  /* 0x00005d000c077a11 */ /* 0x000fe200008f0c00 */
[----:B------:R-:W-:Y:S01]  /*1950*/  IMAD.MOV.U32 R9, RZ, RZ, c[0x0][0x1a0] ;  /* 0x00006800ff097624 */ /* 0x000fe200078e00ff */
[----:B------:R-:W-:Y:S01]  /*1960*/  LEA R10, P0, R3, R4, 0x7 ;  /* 0x00000004030a7211 */ /* 0x000fe200078038ff */
[----:B------:R-:W-:Y:S01]  /*1970*/  IMAD.MOV.U32 R11, RZ, RZ, c[0x0][0x19c] ;  /* 0x00006700ff0b7624 */ /* 0x000fe200078e00ff */
[----:B------:R-:W-:Y:S01]  /*1980*/  UISETP.NE.AND UP0, UPT, UR5, 0x1, UPT ;  /* 0x000000010500788c */ /* 0x000fe2000bf05270 */
[----:B------:R-:W-:Y:S02]  /*1990*/  IADD3 R0, R15, UR4, RZ ;  /* 0x000000040f007c10 */ /* 0x000fe4000fffe0ff */
[----:B------:R-:W-:Y:S02]  /*19a0*/  LEA R244, P2, R14, c[0x0][0x160], 0x1 ;  /* 0x000058000ef47a11 */ /* 0x000fe400078408ff */
[----:B------:R-:W-:Y:S02]  /*19b0*/  MOV R12, c[0x0][0x1a4] ;  /* 0x00006900000c7a02 */ /* 0x000fe40000000f00 */
[----:B------:R-:W-:-:S02]  /*19c0*/  LEA R8, P1, R9, R6, 0x7 ;  /* 0x0000000609087211 */ /* 0x000fc400078238ff */
[----:B------:R-:W-:Y:S02]  /*19d0*/  LEA.HI.X R11, R3, R5, R11, 0x7, P0 ;  /* 0x00000005030b7211 */ /* 0x000fe400000f3c0b */
[----:B------:R-:W-:Y:S02]  /*19e0*/  LEA.HI.X R245, R14, c[0x0][0x164], R0, 0x1, P2 ;  /* 0x000059000ef57a11 */ /* 0x000fe400010f0c00 */
[----:B------:R-:W-:Y:S02]  /*19f0*/  PLOP3.LUT P0, PT, PT, PT, UP0, 0x80, 0x0 ;  /* 0x000000000000781c */ /* 0x000fe40003f0f008 */
[----:B------:R-:W-:Y:S01]  /*1a00*/  LEA.HI.X R9, R9, R7, R12, 0x7, P1 ;  /* 0x0000000709097211 */ /* 0x000fe200008f3c0c */
[----:B------:R-:W-:Y:S02]  /*1a10*/  UIMAD.WIDE UR4, UR45, UR16, UR28 ;  /* 0x000000102d0472a5 */ /* 0x000fe4000f8e021c */
[----:B------:R-:W-:Y:S02]  /*1a20*/  UIMAD.WIDE UR48, UR31, UR13, UR50 ;  /* 0x0000000d1f3072a5 */ /* 0x000fe4000f8e0232 */
[----:B------:R-:W-:-:S02]  /*1a30*/  UIMAD UR42, UR42, UR12, UR18 ;  /* 0x0000000c2a2a72a4 */ /* 0x000fc4000f8e0212 */
[----:B------:R-:W-:Y:S02]  /*1a40*/  UIADD3 UR40, UP0, UR48, UR40, URZ ;  /* 0x0000002830287290 */ /* 0x000fe4000ff1e03f */
[----:B------:R-:W-:Y:S02]  /*1a50*/  UIADD3 UR42, UR33, UR42, URZ ;  /* 0x0000002a212a7290 */ /* 0x000fe4000fffe03f */
[----:B------:R-:W-:Y:S02]  /*1a60*/  UIADD3.X UR39, UR49, UR39, URZ, UP0, !UPT ;  /* 0x0000002731277290 */ /* 0x000fe400087fe43f */
[----:B------:R-:W-:-:S04]  /*1a70*/  UIMAD UR42, UR42, UR40, URZ ;  /* 0x000000282a2a72a4 */ /* 0x000fc8000f8e023f */
[----:B------:R-:W-:Y:S02]  /*1a80*/  UIMAD UR39, UR39, UR32, UR42 ;  /* 0x00000020272772a4 */ /* 0x000fe4000f8e022a */
[----:B------:R-:W-:Y:S01]  /*1a90*/  UIADD3 UR44, UR50, UR44, URZ ;  /* 0x0000002c322c7290 */ /* 0x000fe2000fffe03f */
[----:B------:R-:W-:-:S03]  /*1aa0*/  CS2R R126, SRZ ;  /* 0x00000000007e7805 */ /* 0x000fc6000001ff00 */
[----:B------:R-:W-:Y:S01]  /*1ab0*/  UIMAD.WIDE UR42, UR44, UR16, UR26 ;  /* 0x000000102c2a72a5 */ /* 0x000fe2000f8e021a */
        /* <DEDUP_REMOVED lines=47> */
[----:B--2---:R-:W-:-:S02]  /*1db0*/  SHF.L.U32 R3, R23, 0x1, RZ ;  /* 0x0000000117037819 */ /* 0x004fc400000006ff */
[----:B------:R-:W-:-:S03]  /*1dc0*/  IADD3 R0, R23, 0x1800, RZ ;  /* 0x0000180017007810 */ /* 0x000fc60007ffe0ff */
[----:B------:R-:W-:Y:S01]  /*1dd0*/  @!PT LDS RZ, [RZ] ;  /* 0x00000000fffff984 */ /* 0x000fe20000000800 */
[----:B------:R-:W-:Y:S01]  /*1de0*/  @!PT LDS RZ, [RZ] ;  /* 0x00000000fffff984 */ /* 0x000fe20000000800 */
[----:B------:R-:W-:Y:S01]  /*1df0*/  @!PT LDS RZ, [RZ] ;  /* 0x00000000fffff984 */ /* 0x000fe20000000800 */
[----:B------:R2:W-:Y:S01]  /*1e00*/  LDGSTS.E.BYPASS.LTC128B.128 [R3+0xf000], [R6.64] ;  /* 0x0f00000006037fae */ /* 0x0005e2000b901d62 */
[----:B------:R-:W-:-:S03]  /*1e10*/  SEL R0, R0, R23, !P0 ;  /* 0x0000001700007207 */ /* 0x000fc60004000000 */
[----:B------:R2:W-:Y:S04]  /*1e20*/  LDGSTS.E.BYPASS.LTC128B.128 [R3+0x11000], [R6.64+0x40] ;  /* 0x1100004006037fae */ /* 0x0005e8000b901d62 */
[----:B------:R2:W-:Y:S01]  /*1e30*/  LDGSTS.E.BYPASS.LTC128B.128 [R3+0x13000], [R6.64+0x80] ;  /* 0x1300008006037fae */ /* 0x0005e2000b901d62 */
[----:B------:R-:W-:-:S03]  /*1e40*/  IMAD.SHL.U32 R243, R0, 0x2, RZ ;  /* 0x0000000200f37824 */ /* 0x000fc600078e00ff */
[----:B------:R3:W-:Y:S04]  /*1e50*/  LDGSTS.E.BYPASS.LTC128B.128 [R3+0x10000], [R8.64] ;  /* 0x1000000008037fae */ /* 0x0007e8000b901d62 */
[----:B------:R3:W-:Y:S04]  /*1e60*/  LDGSTS.E.BYPASS.LTC128B.128 [R3+0x12000], [R8.64+0x40] ;  /* 0x1200004008037fae */ /* 0x0007e8000b901d62 */
[----:B------:R3:W-:Y:S04]  /*1e70*/  LDGSTS.E.BYPASS.LTC128B.128 [R3+0x14000], [R8.64+0x80] ;  /* 0x1400008008037fae */ /* 0x0007e8000b901d62 */
[----:B------:R-:W0:Y:S04]  /*1e80*/  LDGDEPBAR ;  /* 0x00000000000079af */ /* 0x000e280000000000 */
[----:B------:R3:W-:Y:S04]  /*1e90*/  LDGSTS.E.BYPASS.LTC128B.128 [R3+0x6000], [R246.64] ;  /* 0x06000000f6037fae */ /* 0x0007e8000b901d62 */
[----:B------:R3:W-:Y:S04]  /*1ea0*/  LDGSTS.E.BYPASS.LTC128B.128 [R3+0x7000], [R246.64+0x40] ;  /* 0x07000040f6037fae */ /* 0x0007e8000b901d62 */
[----:B------:R3:W-:Y:S04]  /*1eb0*/  LDGSTS.E.BYPASS.LTC128B.128 [R3+0x8000], [R246.64+0x80] ;  /* 0x08000080f6037fae */ /* 0x0007e8000b901d62 */
[----:B------:R1:W-:Y:S04]  /*1ec0*/  LDGSTS.E.BYPASS.LTC128B.128 [R243], [R244.64] ;  /* 0x00000000f4f37fae */ /* 0x0003e8000b901d62 */
[----:B------:R1:W-:Y:S01]  /*1ed0*/  LDGSTS.E.BYPASS.LTC128B.128 [R243+0x1000], [R244.64+0x40] ;  /* 0x01000040f4f37fae */ /* 0x0003e2000b901d62 */
[----:B------:R-:W-:-:S03]  /*1ee0*/  LEA.HI R0, R22, R21, RZ, 0x5 ;  /* 0x0000001516007211 */ /* 0x000fc600078f28ff */
[----:B------:R1:W-:Y:S04]  /*1ef0*/  LDGSTS.E.BYPASS.LTC128B.128 [R243+0x2000], [R244.64+0x80] ;  /* 0x02000080f4f37fae */ /* 0x0003e8000b901d62 */
[----:B------:R4:W-:Y:S04]  /*1f00*/  LDGSTS.E.BYPASS.LTC128B.128 [R3+0x9000], [R4.64] ;  /* 0x0900000004037fae */ /* 0x0009e8000b901d62 */
[----:B------:R4:W-:Y:S04]  /*1f10*/  LDGSTS.E.BYPASS.LTC128B.128 [R3+0xb000], [R4.64+0x40] ;  /* 0x0b00004004037fae */ /* 0x0009e8000b901d62 */
[----:B------:R4:W-:Y:S04]  /*1f20*/  LDGSTS.E.BYPASS.LTC128B.128 [R3+0xd000], [R4.64+0x80] ;  /* 0x0d00008004037fae */ /* 0x0009e8000b901d62 */
[----:B------:R3:W-:Y:S04]  /*1f30*/  LDGSTS.E.BYPASS.LTC128B.128 [R3+0xa000], [R10.64] ;  /* 0x0a0000000a037fae */ /* 0x0007e8000b901d62 */
[----:B------:R3:W-:Y:S04]  /*1f40*/  LDGSTS.E.BYPASS.LTC128B.128 [R3+0xc000], [R10.64+0x40] ;  /* 0x0c0000400a037fae */ /* 0x0007e8000b901d62 */
[----:B------:R3:W-:Y:S01]  /*1f50*/  LDGSTS.E.BYPASS.LTC128B.128 [R3+0xe000], [R10.64+0x80] ;  /* 0x0e0000800a037fae */ /* 0x0007e2000b901d62 */
[----:B--2---:R-:W-:-:S03]  /*1f60*/  IMAD.MOV.U32 R6, RZ, RZ, 0x4 ;  /* 0x00000004ff067424 */ /* 0x004fc600078e00ff */
[----:B------:R-:W0:Y:S01]  /*1f70*/  LDGDEPBAR ;  /* 0x00000000000079af */ /* 0x000e220000000000 */
[----:B------:R-:W-:-:S05]  /*1f80*/  IMAD.WIDE R6, R248, R6, UR4 ;  /* 0x00000004f8067e25 */ /* 0x000fca000f8e0206 */
[----:B------:R2:W5:Y:S04]  /*1f90*/  LDG.E R252, [R6.64] ;  /* 0x0000002206fc7981 */ /* 0x000568000c1e1900 */
[----:B------:R2:W5:Y:S01]  /*1fa0*/  LDG.E R251, [R6.64+0x20] ;  /* 0x0000202206fb7981 */ /* 0x000562000c1e1900 */
[----:B----4-:R-:W-:-:S03]  /*1fb0*/  IMAD.U32 R4, RZ, RZ, UR46 ;  /* 0x0000002eff047e24 */ /* 0x010fc6000f8e00ff */
[----:B------:R2:W5:Y:S04]  /*1fc0*/  LDG.E R250, [R6.64+0x80] ;  /* 0x0000802206fa7981 */ /* 0x000568000c1e1900 */
[----:B------:R2:W5:Y:S01]  /*1fd0*/  LDG.E R249, [R6.64+0xa0] ;  /* 0x0000a02206f97981 */ /* 0x000562000c1e1900 */
[----:B---3--:R-:W-:Y:S01]  /*1fe0*/  LOP3.LUT R3, R0, 0xffffffe0, RZ, 0xc0, !PT ;  /* 0xffffffe000037812 */ /* 0x008fe200078ec0ff */
[----:B------:R-:W-:-:S04]  /*1ff0*/  DEPBAR.LE SB0, 0x1 ;  /* 0x000080400000791a */ /* 0x000fc80000000000 */
[----:B------:R-:W-:Y:S02]  /*2000*/  IADD3 R8, -R3, R21, RZ ;  /* 0x0000001503087210 */ /* 0x000fe40007ffe1ff */
[----:B------:R-:W-:Y:S01]  /*2010*/  SHF.R.S32.HI R0, RZ, 0x5, R0 ;  /* 0x00000005ff007819 */ /* 0x000fe20000011400 */
[----:B------:R-:W-:Y:S04]  /*2020*/  BAR.SYNC.DEFER_BLOCKING 0x0 ;  /* 0x0000000000007b1d */ /* 0x000fe80000010000 */
[----:B------:R-:W-:Y:S02]  /*2030*/  IMAD R0, R0, UR21, R8 ;  /* 0x0000001500007c24 */ /* 0x000fe4000f8e0208 */
[----:B------:R-:W-:-:S03]  /*2040*/  IMAD.U32 R3, RZ, RZ, UR41 ;  /* 0x00000029ff037e24 */ /* 0x000fc6000f8e00ff */
[----:B------:R-:W-:Y:S02]  /*2050*/  IADD3 R4, P2, P1, R0, UR20, R4 ;  /* 0x0000001400047c10 */ /* 0x000fe4000f95e004 */
[----:B------:R-:W-:-:S04]  /*2060*/  SHF.R.S32.HI R0, RZ, 0x1f, R0 ;  /* 0x0000001fff007819 */ /* 0x000fc80000011400 */
[----:B------:R-:W-:Y:S02]  /*2070*/  IADD3.X R0, R0, UR19, R3, P2, P1 ;  /* 0x0000001300007c10 */ /* 0x000fe400097e2403 */
[----:B------:R-:W-:Y:S01]  /*2080*/  IADD3 R4, P1, R4, R20, RZ ;  /* 0x0000001404047210 */ /* 0x000fe20007f3e0ff */
[----:B--2---:R-:W-:-:S03]  /*2090*/  IMAD.U32 R6, RZ, RZ, UR32 ;  /* 0x00000020ff067e24 */ /* 0x004fc6000f8e00ff */
[----:B------:R-:W-:Y:S02]  /*20a0*/  IADD3.X R5, R0, R19, RZ, P1, !PT ;  /* 0x0000001300057210 */ /* 0x000fe40000ffe4ff */
[----:B------:R-:W-:Y:S01]  /*20b0*/  MOV R7, UR33 ;  /* 0x0000002100077c02 */ /* 0x000fe20008000f00 */
[----:B------:R1:W2:Y:S02]  /*20c0*/  LDSM.16.M88.4 R164, [R213+0xf000] ;  /* 0x00f00000d5a4783b */ /* 0x0002a40000000200 */
[----:B------:R-:W-:Y:S02]  /*20d0*/  IMAD.WIDE.U32 R4, R6, UR40, R4 ;  /* 0x0000002806047c25 */ /* 0x000fe4000f8e0004 */
[----:B------:R1:W3:Y:S03]  /*20e0*/  LDSM.16.M88.4 R168, [R213+0xf400] ;  /* 0x00f40000d5a8783b */ /* 0x0002e60000000200 */
[----:B------:R-:W-:Y:S01]  /*20f0*/  IADD3 R0, R5, UR39, RZ ;  /* 0x0000002705007c10 */ /* 0x000fe2000fffe0ff */
[----:B------:R-:W-:Y:S01]  /*2100*/  UIADD3 UR39, -UR38, UR11, UR37 ;  /* 0x0000000b26277290 */ /* 0x000fe2000fffe125 */
[----:B------:R1:W4:Y:S03]  /*2110*/  LDSM.16.M88.4 R172, [R214+0xf000] ;  /* 0x00f00000d6ac783b */ /* 0x0003260000000200 */
[----:B------:R-:W-:Y:S01]  /*2120*/  UIADD3 UR39, UR39, -UR10, URZ ;  /* 0x8000000a27277290 */ /* 0x000fe2000fffe03f */
[----:B------:R1:W1:Y:S03]  /*2130*/  LDSM.16.M88.4 R176, [R214+0xf400] ;  /* 0x00f40000d6b0783b */ /* 0x0002660000000200 */
[----:B------:R-:W-:Y:S01]  /*2140*/  USHF.R.S32.HI UR7, URZ, 0x1f, UR39 ;  /* 0x0000001f3f077899 */ /* 0x000fe20008011427 */
[----:B------:R1:W1:Y:S03]  /*2150*/  LDSM.16.M88.4 R180, [R213+0x11000] ;  /* 0x01100000d5b4783b */ /* 0x0002660000000200 */
[----:B------:R-:W-:Y:S01]  /*2160*/  ULEA.HI UR7, UR7, UR39, URZ, 0x6 ;  /* 0x0000002707077291 */ /* 0x000fe2000f8f303f */
[----:B------:R1:W1:Y:S03]  /*2170*/  LDSM.16.M88.4 R184, [R213+0x11400] ;  /* 0x01140000d5b8783b */ /* 0x0002660000000200 */
[----:B------:R-:W-:Y:S01]  /*2180*/  USHF.R.S32.HI UR7, URZ, 0x6, UR7 ;  /* 0x000000063f077899 */ /* 0x000fe20008011407 */
[----:B------:R1:W1:Y:S03]  /*2190*/  LDSM.16.M88.4 R188, [R214+0x11000] ;  /* 0x01100000d6bc783b */ /* 0x0002660000000200 */
[----:B------:R-:W-:Y:S01]  /*21a0*/  UISETP.LT.AND UP0, UPT, URZ, UR7, UPT ;  /* 0x000000073f00728c */ /* 0x000fe2000bf01270 */
[----:B------:R1:W1:Y:S03]  /*21b0*/  LDSM.16.M88.4 R192, [R214+0x11400] ;  /* 0x01140000d6c0783b */ /* 0x0002660000000200 */
[----:B------:R-:W-:Y:S01]  /*21c0*/  USEL UR7, URZ, UR7, !UP0 ;  /* 0x000000073f077287 */ /* 0x000fe2000c000000 */
[C---:B------:R-:W-:Y:S01]  /*21d0*/  LEA R224, P1, R4.reuse, c[0x0][0x350], 0x2 ;  /* 0x0000d40004e07a11 */ /* 0x040fe200078210ff */
[----:B------:R1:W1:Y:S02]  /*21e0*/  LDSM.16.M88.4 R196, [R213+0x13000] ;  /* 0x01300000d5c4783b */ /* 0x0002640000000200 */
[----:B------:R-:W-:Y:S01]  /*21f0*/  UISETP.GT.AND UP0, UPT, UR47, UR7, UPT ;  /* 0x000000072f00728c */ /* 0x000fe2000bf04270 */
[----:B------:R-:W-:Y:S01]  /*2200*/  LEA.HI.X R225, R4, c[0x0][0x354], R0, 0x2, P1 ;  /* 0x0000d50004e17a11 */ /* 0x000fe200008f1400 */
[----:B------:R1:W1:Y:S04]  /*2210*/  LDSM.16.M88.4 R200, [R213+0x13400] ;  /* 0x01340000d5c8783b */ /* 0x0002680000000200 */
[----:B------:R-:W-:Y:S01]  /*2220*/  PLOP3.LUT P1, PT, PT, PT, UP0, 0x80, 0x0 ;  /* 0x000000000000781c */ /* 0x000fe20003f2f008 */
[----:B------:R1:W1:Y:S04]  /*2230*/  LDSM.16.M88.4 R204, [R214+0x13000] ;  /* 0x01300000d6cc783b */ /* 0x0002680000000200 */
[----:B------:R1:W1:Y:S08]  /*2240*/  LDSM.16.M88.4 R208, [R214+0x13400] ;  /* 0x01340000d6d0783b */ /* 0x0002700000000200 */
[----:B------:R-:W-:Y:S05]  /*2250*/  @!P1 BRA `(.L_x_218) ;  /* 0x0000486000009947 */ /* 0x000fea0003800000 */
[----:B--234-:R-:W-:Y:S02]  /*2260*/  IMAD.MOV.U32 R4, RZ, RZ, c[0x0][0x308] ;  /* 0x0000c200ff047624 */ /* 0x01cfe400078e00ff */
[----:B------:R-:W-:-:S05]  /*2270*/  IMAD.MOV.U32 R5, RZ, RZ, c[0x0][0x30c] ;  /* 0x0000c300ff057624 */ /* 0x000fca00078e00ff */
[----:B------:R2:W3:Y:S04]  /*2280*/  LDG.E.64 R6, [R4.64] ;  /* 0x0000002204067981 */ /* 0x0004e8000c1e1b00 */
[----:B--2---:R-:W2:Y:S01]  /*2290*/  LDG.E.64 R4, [R4.64+0x8] ;  /* 0x0000082204047981 */ /* 0x004ea2000c1e1b00 */
[----:B------:R-:W-:Y:S01]  /*22a0*/  UIMAD UR40, UR31, UR9, UR36 ;  /* 0x000000091f2872a4 */ /* 0x000fe2000f8e0224 */
[----:B------:R-:W-:Y:S01]  /*22b0*/  SHF.R.S32.HI R0, RZ, 0x1f, R8 ;  /* 0x0000001fff007819 */ /* 0x000fe20000011408 */
[----:B------:R-:W-:Y:S01]  /*22c0*/  IMAD.MOV.U32 R127, RZ, RZ, RZ ;  /* 0x000000ffff7f7224 */ /* 0x000fe200078e00ff */
[----:B------:R-:W4:Y:S01]  /*22d0*/  S2R R12, SR_TID.X ;  /* 0x00000000000c7919 */ /* 0x000f220000002100 */
[----:B------:R-:W-:Y:S01]  /*22e0*/  USHF.L.U32 UR40, UR40, 0x5, URZ ;  /* 0x0000000528287899 */ /* 0x000fe2000800063f */
[----:B------:R-:W-:-:S02]  /*22f0*/  IADD3 R3, R223, 0x1800, RZ ;  /* 0x00001800df037810 */ /* 0x000fc40007ffe0ff */
[----:B------:R-:W1:Y:S01]  /*2300*/  S2R R13, SR_TID.X ;  /* 0x00000000000d7919 */ /* 0x000e620000002100 */
[----:B------:R-:W-:Y:S01]  /*2310*/  USHF.R.S32.HI UR36, URZ, 0x1f, UR40 ;  /* 0x0000001f3f247899 */ /* 0x000fe20008011428 */
[----:B------:R-:W-:-:S05]  /*2320*/  SEL R212, R3, R223, !P0 ;  /* 0x000000df03d47207 */ /* 0x000fca0004000000 */
[----:B------:R-:W-:Y:S01]  /*2330*/  IMAD.SHL.U32 R212, R212, 0x2, RZ ;  /* 0x00000002d4d47824 */ /* 0x000fe200078e00ff */
[----:B----4-:R-:W-:-:S04]  /*2340*/  SHF.R.S32.HI R12, RZ, 0x1f, R12 ;  /* 0x0000001fff0c7819 */ /* 0x010fc8000001140c */
[----:B-1----:R-:W-:-:S04]  /*2350*/  LEA.HI R12, R12, R13, RZ, 0x6 ;  /* 0x0000000d0c0c7211 */ /* 0x002fc800078f30ff */
[----:B------:R-:W-:Y:S01]  /*2360*/  SHF.R.S32.HI R12, RZ, 0x6, R12 ;  /* 0x00000006ff0c7819 */ /* 0x000fe2000001140c */
[----:B---3--:R-:W1:Y:S08]  /*2370*/  R2UR UR39, R6 ;  /* 0x00000000062773c2 */ /* 0x008e7000000e0000 */
[----:B------:R-:W3:Y:S01]  /*2380*/  R2UR UR31, R7 ;  /* 0x00000000071f73c2 */ /* 0x000ee200000e0000 */
[----:B--2---:R-:W-:Y:S01]  /*2390*/  IADD3 R8, P2, P1, R4, UR40, R8 ;  /* 0x0000002804087c10 */ /* 0x004fe2000f95e008 */
[----:B------:R-:W-:Y:S01]  /*23a0*/  UIADD3 UR40, UR37, UR8, URZ ;  /* 0x0000000825287290 */ /* 0x000fe2000fffe03f */
[----:B------:R-:W-:-:S02]  /*23b0*/  IADD3 R4, R221, 0x1800, RZ ;  /* 0x00001800dd047810 */ /* 0x000fc40007ffe0ff */
[----:B------:R-:W-:Y:S01]  /*23c0*/  IADD3.X R5, R5, UR36, R0, P2, P1 ;  /* 0x0000002405057c10 */ /* 0x000fe200097e2400 */
[----:B------:R-:W-:Y:S01]  /*23d0*/  IMAD.U32 R0, RZ, RZ, UR24 ;  /* 0x00000018ff007e24 */ /* 0x000fe2000f8e00ff */
[----:B------:R-:W-:Y:S01]  /*23e0*/  SEL R4, R4, R221, !P0 ;  /* 0x000000dd04047207 */ /* 0x000fe20004000000 */
[----:B------:R-:W-:Y:S02]  /*23f0*/  UMOV UR36, UR42 ;  /* 0x0000002a00247c82 */ /* 0x000fe40008000000 */
[----:B------:R-:W-:Y:S01]  /*2400*/  IMAD R0, R0, 0x4, R12 ;  /* 0x0000000400007824 */ /* 0x000fe200078e020c */
[----:B------:R-:W-:Y:S01]  /*2410*/  UIADD3 UR40, -UR38, 0x80, UR40 ;  /* 0x0000008026287890 */ /* 0x000fe2000fffe128 */
[----:B------:R-:W-:Y:S01]  /*2420*/  IMAD.SHL.U32 R3, R4, 0x2, RZ ;  /* 0x0000000204037824 */ /* 0x000fe200078e00ff */
[----:B-1----:R-:W-:Y:S02]  /*2430*/  LOP3.LUT R4, R5, UR39, RZ, 0x3c, !PT ;  /* 0x0000002705047c12 */ /* 0x002fe4000f8e3cff */
[----:B---3--:R-:W-:-:S03]  /*2440*/  LOP3.LUT R0, R0, UR31, RZ, 0x3c, !PT ;  /* 0x0000001f00007c12 */ /* 0x008fc6000f8e3cff */
[----:B------:R1:W-:Y:S04]  /*2450*/  STL [R1+0x18], R4 ;  /* 0x0000180401007387 */ /* 0x0003e80000100800 */
[----:B-1----:R-:W-:Y:S01]  /*2460*/  IMAD.MOV.U32 R4, RZ, RZ, c[0x0][0x1c0] ;  /* 0x00007000ff047624 */ /* 0x002fe200078e00ff */
[----:B------:R-:W-:Y:S01]  /*2470*/  SHF.L.U32 R5, R12, 0x5, RZ ;  /* 0x000000050c057819 */ /* 0x000fe200000006ff */
[----:B------:R-:W-:-:S04]  /*2480*/  IMAD.WIDE.U32 R8, R8, -0x2daee0ad, RZ ;  /* 0xd2511f5308087825 */ /* 0x000fc800078e00ff */
[----:B------:R-:W-:Y:S01]  /*2490*/  IMAD R4, R4, c[0x0][0x22c], RZ ;  /* 0x00008b0004047a24 */ /* 0x000fe200078e02ff */
[----:B------:R1:W-:Y:S01]  /*24a0*/  STL.64 [R1+0x28], R8 ;  /* 0x0000280801007387 */ /* 0x0003e20000100a00 */
[----:B------:R-:W-:Y:S01]  /*24b0*/  LOP3.LUT R0, R9, R0, RZ, 0x3c, !PT ;  /* 0x0000000009007212 */ /* 0x000fe200078e3cff */
[----:B------:R-:W-:Y:S02]  /*24c0*/  IMAD.SHL.U32 R215, R223, 0x2, RZ ;  /* 0x00000002dfd77824 */ /* 0x000fe400078e00ff */
[----:B------:R-:W-:Y:S01]  /*24d0*/  IMAD.SHL.U32 R7, R4, 0x10, RZ ;  /* 0x0000001004077824 */ /* 0x000fe200078e00ff */
[----:B------:R2:W-:Y:S01]  /*24e0*/  STL [R1+0x40], R5 ;  /* 0x0000400501007387 */ /* 0x0005e20000100800 */
[----:B------:R-:W-:-:S03]  /*24f0*/  IMAD.IADD R216, R215, 0x1, R222 ;  /* 0x00000001d7d87824 */ /* 0x000fc600078e02de */
[C---:B------:R-:W-:Y:S01]  /*2500*/  IADD3 R6, R7.reuse, 0x20, RZ ;  /* 0x0000002007067810 */ /* 0x040fe20007ffe0ff */
[----:B-1----:R-:W-:Y:S01]  /*2510*/  IMAD.WIDE.U32 R8, R0, -0x326172a9, RZ ;  /* 0xcd9e8d5700087825 */ /* 0x002fe200078e00ff */
[----:B--2---:R-:W-:Y:S02]  /*2520*/  SHF.L.U32 R5, R4, 0x3, RZ ;  /* 0x0000000304057819 */ /* 0x004fe400000006ff */
[----:B------:R-:W-:-:S03]  /*2530*/  IADD3 R4, R7, 0x40, RZ ;  /* 0x0000004007047810 */ /* 0x000fc60007ffe0ff */
[C---:B------:R-:W-:Y:S01]  /*2540*/  IMAD.IADD R7, R5.reuse, 0x1, R6 ;  /* 0x0000000105077824 */ /* 0x040fe200078e0206 */
[----:B------:R-:W-:-:S04]  /*2550*/  IADD3 R6, R5, R4, RZ ;  /* 0x0000000405067210 */ /* 0x000fc80007ffe0ff */
[C---:B------:R-:W-:Y:S01]  /*2560*/  IADD3 R7, R5.reuse, R7, RZ ;  /* 0x0000000705077210 */ /* 0x040fe20007ffe0ff */
[----:B------:R-:W-:-:S03]  /*2570*/  IMAD.IADD R6, R5, 0x1, R6 ;  /* 0x0000000105067824 */ /* 0x000fc600078e0206 */
[C---:B------:R-:W-:Y:S01]  /*2580*/  IADD3 R7, R5.reuse, R7, RZ ;  /* 0x0000000705077210 */ /* 0x040fe20007ffe0ff */
[----:B------:R-:W-:-:S03]  /*2590*/  IMAD.IADD R6, R5, 0x1, R6 ;  /* 0x0000000105067824 */ /* 0x000fc600078e0206 */
[C---:B------:R-:W-:Y:S01]  /*25a0*/  IADD3 R7, R5.reuse, R7, RZ ;  /* 0x0000000705077210 */ /* 0x040fe20007ffe0ff */
[----:B------:R-:W-:-:S03]  /*25b0*/  IMAD.IADD R6, R5, 0x1, R6 ;  /* 0x0000000105067824 */ /* 0x000fc600078e0206 */
[C---:B------:R-:W-:Y:S01]  /*25c0*/  IADD3 R4, R5.reuse, R7, RZ ;  /* 0x0000000705047210 */ /* 0x040fe20007ffe0ff */
[----:B------:R1:W-:Y:S01]  /*25d0*/  STL [R1+0xc], R7 ;  /* 0x00000c0701007387 */ /* 0x0003e20000100800 */
[----:B------:R-:W-:-:S03]  /*25e0*/  IADD3 R0, R5, R6, RZ ;  /* 0x0000000605007210 */ /* 0x000fc60007ffe0ff */
[----:B------:R1:W-:Y:S04]  /*25f0*/  STL.64 [R1], R8 ;  /* 0x0000000801007387 */ /* 0x0003e80000100a00 */
[----:B------:R1:W-:Y:S04]  /*2600*/  STL [R1+0x8], R6 ;  /* 0x0000080601007387 */ /* 0x0003e80000100800 */
[----:B------:R1:W-:Y:S04]  /*2610*/  STL [R1+0x14], R4 ;  /* 0x0000140401007387 */ /* 0x0003e80000100800 */
[----:B------:R1:W-:Y:S02]  /*2620*/  STL [R1+0x10], R0 ;  /* 0x0000100001007387 */ /* 0x0003e40000100800 */
.L_x_221:
[----:B------:R-:W0:Y:S01]  /*2630*/  LDGDEPBAR ;  /* 0x00000000000079af */ /* 0x000e220000000000 */
[----:B-1----:R-:W-:Y:S01]  /*2640*/  IMAD.IADD R0, R222, 0x1, R212 ;  /* 0x00000001de007824 */ /* 0x002fe200078e02d4 */
[----:B------:R-:W-:Y:S01]  /*2650*/  USHF.L.U32 UR37, UR6, 0x6, URZ ;  /* 0x0000000606257899 */ /* 0x000fe2000800063f */
[----:B-----5:R-:W-:Y:S01]  /*2660*/  FSETP.NEU.FTZ.AND P1, PT, R252, -INF , PT ;  /* 0xff800000fc00780b */ /* 0x020fe20003f3d000 */
[----:B------:R-:W-:Y:S02]  /*2670*/  UIADD3 UR41, UR39, -0x61c88647, URZ ;  /* 0x9e3779b927297890 */ /* 0x000fe4000fffe03f */
[----:B------:R-:W-:Y:S02]  /*2680*/  UISETP.GE.AND UP0, UPT, UR37, UR40, UPT ;  /* 0x000000282500728c */ /* 0x000fe4000bf06270 */
[----:B------:R-:W2:Y:S01]  /*2690*/  LDL R232, [R1+0x30] ;  /* 0x0000300001e87983 */ /* 0x000ea20000100800 */
[----:B------:R-:W-:Y:S02]  /*26a0*/  UIADD3 UR42, UR31, -0x4498517b, URZ ;  /* 0xbb67ae851f2a7890 */ /* 0x000fe4000fffe03f */
[----:B------:R-:W-:Y:S01]  /*26b0*/  UIADD3 UR44, UR31, 0x76cf5d0a, URZ ;  /* 0x76cf5d0a1f2c7890 */ /* 0x000fe2000fffe03f */
[----:B------:R-:W3:Y:S01]  /*26c0*/  LDL.64 R226, [R1] ;  /* 0x0000000001e27983 */ /* 0x000ee20000100a00 */
[----:B------:R-:W-:Y:S01]  /*26d0*/  PLOP3.LUT P0, PT, PT, PT, UP0, 0x80, 0x0 ;  /* 0x000000000000781c */ /* 0x000fe20003f0f008 */
[----:B------:R-:W-:Y:S04]  /*26e0*/  UISETP.GT.AND UP3, UPT, UR6, UR7, UPT ;  /* 0x000000070600728c */ /* 0x000fe8000bf64270 */
[----:B------:R-:W4:Y:S04]  /*26f0*/  LDL R229, [R1+0x18] ;  /* 0x0000180001e57983 */ /* 0x000f280000100800 */
[----:B------:R-:W2:Y:S04]  /*2700*/  LDL R228, [R1+0x40] ;  /* 0x0000400001e47983 */ /* 0x000ea80000100800 */
[----:B------:R-:W2:Y:S01]  /*2710*/  LDL.64 R230, [R1+0x28] ;  /* 0x0000280001e67983 */ /* 0x000ea20000100a00 */
[----:B------:R-:W-:Y:S05]  /*2720*/  DEPBAR.LE SB0, 0x0 ;  /* 0x000080000000791a */ /* 0x000fea0000000000 */
        /* <DEDUP_REMOVED lines=17> */
[C---:B------:R-:W-:Y:S08]  /*2840*/  HMMA.16816.F32 R24, R28.reuse, R132, RZ ;  /* 0x000000841c18723c */ /* 0x040ff000000018ff */
[-C--:B------:R-:W-:Y:S08]  /*2850*/  HMMA.16816.F32 R28, R28, R134.reuse, RZ ;  /* 0x000000861c1c723c */ /* 0x080ff000000018ff */
[----:B------:R-:W-:Y:S01]  /*2860*/  HMMA.16816.F32 R32, R32, R134, RZ ;  /* 0x000000862020723c */ /* 0x000fe200000018ff */
[----:B------:R-:W1:Y:S07]  /*2870*/  LDSM.16.M88.4 R132, [R212+0x1800] ;  /* 0x00180000d484783b */ /* 0x000e6e0000000200 */
[-C--:B------:R-:W-:Y:S08]  /*2880*/  HMMA.16816.F32 R4, R136, R140.reuse, R4 ;  /* 0x0000008c8804723c */ /* 0x080ff00000001804 */
[C---:B-1----:R-:W-:Y:S08]  /*2890*/  HMMA.16816.F32 R8, R144.reuse, R140, R8 ;  /* 0x0000008c9008723c */ /* 0x042ff00000001808 */
[-C--:B------:R-:W-:Y:S08]  /*28a0*/  HMMA.16816.F32 R12, R144, R142.reuse, R12 ;  /* 0x0000008e900c723c */ /* 0x080ff0000000180c */
[C---:B------:R-:W-:Y:S01]  /*28b0*/  HMMA.16816.F32 R16, R136.reuse, R142, R16 ;  /* 0x0000008e8810723c */ /* 0x040fe20000001810 */
[----:B------:R-:W-:Y:S07]  /*28c0*/  LDSM.16.M88.4 R140, [R214+0xb000] ;  /* 0x00b00000d68c783b */ /* 0x000fee0000000200 */
        /* <DEDUP_REMOVED lines=11> */
[----:B------:R-:W-:Y:S07]  /*2980*/  LDSM.16.M88.4 R156, [R213+0xd000] ;  /* 0x00d00000d59c783b */ /* 0x000fee0000000200 */
[-C--:B------:R-:W-:Y:S08]  /*2990*/  HMMA.16816.F32 R20, R152, R160.reuse, R20 ;  /* 0x000000a09814723c */ /* 0x080ff00000001814 */
[C---:B------:R-:W-:Y:S08]  /*29a0*/  HMMA.16816.F32 R24, R132.reuse, R160, R24 ;  /* 0x000000a08418723c */ /* 0x040ff00000001818 */
[-C--:B------:R-:W-:Y:S01]  /*29b0*/  HMMA.16816.F32 R28, R132, R162.reuse, R28 ;  /* 0x000000a2841c723c */ /* 0x080fe2000000181c */
[----:B------:R-:W2:Y:S07]  /*29c0*/  LDSM.16.M88.4 R132, [R212+0x2000] ;  /* 0x00200000d484783b */ /* 0x000eae0000000200 */
[----:B------:R-:W-:Y:S01]  /*29d0*/  HMMA.16816.F32 R32, R152, R162, R32 ;  /* 0x000000a29820723c */ /* 0x000fe20000001820 */
[----:B------:R-:W2:Y:S07]  /*29e0*/  LDSM.16.M88.4 R152, [R212+0x2800] ;  /* 0x00280000d498783b */ /* 0x000eae0000000200 */
[-C--:B-1----:R-:W-:Y:S01]  /*29f0*/  HMMA.16816.F32 R4, R136, R140.reuse, R4 ;  /* 0x0000008c8804723c */ /* 0x082fe20000001804 */
[----:B------:R-:W1:Y:S07]  /*2a00*/  LDSM.16.M88.4 R160, [R213+0xd400] ;  /* 0x00d40000d5a0783b */ /* 0x000e6e0000000200 */
[C---:B------:R-:W-:Y:S08]  /*2a10*/  HMMA.16816.F32 R8, R144.reuse, R140, R8 ;  /* 0x0000008c9008723c */ /* 0x040ff00000001808 */
[-C--:B------:R-:W-:Y:S08]  /*2a20*/  HMMA.16816.F32 R12, R144, R142.reuse, R12 ;  /* 0x0000008e900c723c */ /* 0x080ff0000000180c */
[C---:B------:R-:W-:Y:S01]  /*2a30*/  HMMA.16816.F32 R16, R136.reuse, R142, R16 ;  /* 0x0000008e8810723c */ /* 0x040fe20000001810 */
[----:B------:R-:W-:Y:S07]  /*2a40*/  LDSM.16.M88.4 R140, [R214+0xd000] ;  /* 0x00d00000d68c783b */ /* 0x000fee0000000200 */
[-C--:B------:R-:W-:Y:S08]  /*2a50*/  HMMA.16816.F32 R20, R136, R148.reuse, R20 ;  /* 0x000000948814723c */ /* 0x080ff00000001814 */
[C---:B------:R-:W-:Y:S07]  /*2a60*/  HMMA.16816.F32 R24, R144.reuse, R148, R24 ;  /* 0x000000949018723c */ /* 0x040fee0000001818 */
[----:B------:R-:W-:Y:S01]  /*2a70*/  IMAD.U32 R148, RZ, RZ, UR6 ;  /* 0x00000006ff947e24 */ /* 0x000fe2000f8e00ff */
[-C--:B------:R-:W-:Y:S01]  /*2a80*/  HMMA.16816.F32 R28, R144, R150.reuse, R28 ;  /* 0x00000096901c723c */ /* 0x080fe2000000181c */
[----:B------:R-:W-:Y:S07]  /*2a90*/  LDSM.16.M88.4 R144, [R0+0x2800] ;  /* 0x002800000090783b */ /* 0x000fee0000000200 */
[----:B------:R-:W-:Y:S01]  /*2aa0*/  HMMA.16816.F32 R32, R136, R150, R32 ;  /* 0x000000968820723c */ /* 0x000fe20000001820 */
[----:B------:R1:W4:Y:S07]  /*2ab0*/  LDSM.16.M88.4 R136, [R0+0x2000] ;  /* 0x002000000088783b */ /* 0x00032e0000000200 */
[-C--:B--2---:R-:W-:Y:S01]  /*2ac0*/  HMMA.16816.F32 R4, R132, R156.reuse, R4 ;  /* 0x0000009c8404723c */ /* 0x084fe20000001804 */
[----:B------:R-:W2:Y:S07]  /*2ad0*/  @!P0 S2R R151, SR_TID.X ;  /* 0x0000000000978919 */ /* 0x000eae0000002100 */
[C---:B------:R-:W-:Y:S08]  /*2ae0*/  HMMA.16816.F32 R8, R152.reuse, R156, R8 ;  /* 0x0000009c9808723c */ /* 0x040ff00000001808 */
[-C--:B------:R-:W-:Y:S01]  /*2af0*/  HMMA.16816.F32 R12, R152, R158.reuse, R12 ;  /* 0x0000009e980c723c */ /* 0x080fe2000000180c */
[----:B-1----:R-:W-:Y:S04]  /*2b00*/  IMAD R0, R148, 0x4, R232 ;  /* 0x0000000494007824 */ /* 0x002fe800078e02e8 */
[C---:B------:R-:W-:Y:S01]  /*2b10*/  IMAD.WIDE.U32 R148, R0.reuse, -0x326172a9, RZ ;  /* 0xcd9e8d5700947825 */ /* 0x040fe200078e00ff */
[----:B------:R-:W-:Y:S02]  /*2b20*/  IADD3 R150, R0, 0x2, RZ ;  /* 0x0000000200967810 */ /* 0x000fe40007ffe0ff */
[C---:B------:R-:W-:Y:S04]  /*2b30*/  HMMA.16816.F32 R16, R132.reuse, R158, R16 ;  /* 0x0000009e8410723c */ /* 0x040fe80000001810 */
[----:B---3--:R-:W-:Y:S04]  /*2b40*/  LOP3.LUT R148, R227, UR41, R148, 0x96, !PT ;  /* 0x00000029e3947c12 */ /* 0x008fe8000f8e9694 */
[-C--:B------:R-:W-:Y:S08]  /*2b50*/  HMMA.16816.F32 R20, R132, R160.reuse, R20 ;  /* 0x000000a08414723c */ /* 0x080ff00000001814 */
[C---:B------:R-:W-:Y:S08]  /*2b60*/  HMMA.16816.F32 R24, R152.reuse, R160, R24 ;  /* 0x000000a09818723c */ /* 0x040ff00000001818 */
[-C--:B------:R-:W-:Y:S08]  /*2b70*/  HMMA.16816.F32 R28, R152, R162.reuse, R28 ;  /* 0x000000a2981c723c */ /* 0x080ff0000000181c */
[----:B------:R-:W-:Y:S07]  /*2b80*/  HMMA.16816.F32 R32, R132, R162, R32 ;  /* 0x000000a28420723c */ /* 0x000fee0000001820 */
[----:B------:R-:W-:Y:S01]  /*2b90*/  LOP3.LUT R134, R230, UR42, RZ, 0x3c, !PT ;  /* 0x0000002ae6867c12 */ /* 0x000fe2000f8e3cff */
[----:B------:R-:W-:Y:S01]  /*2ba0*/  IMAD.WIDE.U32 R132, R150, -0x326172a9, RZ ;  /* 0xcd9e8d5796847825 */ /* 0x000fe200078e00ff */
[-C--:B----4-:R-:W-:Y:S01]  /*2bb0*/  LOP3.LUT R150, R149, R229.reuse, RZ, 0x3c, !PT ;  /* 0x000000e595967212 */ /* 0x090fe200078e3cff */
[-C--:B------:R-:W-:Y:S01]  /*2bc0*/  HMMA.16816.F32 R4, R136, R140.reuse, R4 ;  /* 0x0000008c8804723c */ /* 0x080fe20000001804 */
[----:B------:R-:W-:Y:S01]  /*2bd0*/  UIADD3 UR42, UR31, -0x126145ec, URZ ;  /* 0xed9eba141f2a7890 */ /* 0x000fe2000fffe03f */
[----:B--2---:R-:W-:Y:S01]  /*2be0*/  @!P0 IMAD.SHL.U32 R135, R151, 0x2, RZ ;  /* 0x0000000297878824 */ /* 0x004fe200078e00ff */
[----:B------:R-:W-:Y:S01]  /*2bf0*/  LOP3.LUT R152, R227, UR41, R132, 0x96, !PT ;  /* 0x00000029e3987c12 */ /* 0x000fe2000f8e9684 */
[----:B------:R-:W-:Y:S01]  /*2c00*/  @!UP0 UMOV UR41, 0x1 ;  /* 0x0000000100298882 */ /* 0x000fe20000000000 */
[----:B------:R-:W-:Y:S01]  /*2c10*/  LOP3.LUT R153, R133, R229, RZ, 0x3c, !PT ;  /* 0x000000e585997212 */ /* 0x000fe200078e3cff */
[----:B------:R-:W-:Y:S01]  /*2c20*/  IMAD.U32 R0, RZ, RZ, UR41 ;  /* 0x00000029ff007e24 */ /* 0x000fe2000f8e00ff */
[----:B------:R-:W-:Y:S01]  /*2c30*/  UIADD3 UR41, UR39, -0x255992d5, URZ ;  /* 0xdaa66d2b27297890 */ /* 0x000fe2000fffe03f */
[----:B------:R-:W-:Y:S01]  /*2c40*/  IMAD.U32 R149, RZ, RZ, UR37 ;  /* 0x00000025ff957e24 */ /* 0x000fe2000f8e00ff */
[C---:B------:R-:W-:Y:S01]  /*2c50*/  HMMA.16816.F32 R8, R144.reuse, R140, R8 ;  /* 0x0000008c9008723c */ /* 0x040fe20000001808 */
[----:B------:R-:W-:Y:S02]  /*2c60*/  UIADD3 UR37, UR39, 0x3c6ef372, URZ ;  /* 0x3c6ef37227257890 */ /* 0x000fe4000fffe03f */
[----:B------:R-:W-:Y:S01]  /*2c70*/  @!P0 IADD3 R151, R248, -c[0x0][0x214], R0 ;  /* 0x80008500f8978a10 */ /* 0x000fe20007ffe000 */
[----:B------:R-:W-:Y:S01]  /*2c80*/  IMAD.WIDE.U32 R132, R150, -0x2daee0ad, RZ ;  /* 0xd2511f5396847825 */ /* 0x000fe200078e00ff */
[----:B------:R-:W-:Y:S02]  /*2c90*/  @!P0 LOP3.LUT R0, R228, 0x6, R135, 0xf8, !PT ;  /* 0x00000006e4008812 */ /* 0x000fe400078ef887 */
[----:B------:R-:W-:Y:S01]  /*2ca0*/  LOP3.LUT R156, R226, UR37, RZ, 0x3c, !PT ;  /* 0x00000025e29c7c12 */ /* 0x000fe2000f8e3cff */
[----:B------:R-:W-:Y:S01]  /*2cb0*/  IMAD.WIDE.U32 R162, R148, -0x2daee0ad, RZ ;  /* 0xd2511f5394a27825 */ /* 0x000fe200078e00ff */
[----:B------:R-:W-:Y:S01]  /*2cc0*/  @!P0 IADD3 R151, R149, UR38, R151 ;  /* 0x0000002695978c10 */ /* 0x000fe2000fffe097 */
[-C--:B------:R-:W-:Y:S01]  /*2cd0*/  HMMA.16816.F32 R12, R144, R142.reuse, R12 ;  /* 0x0000008e900c723c */ /* 0x080fe2000000180c */
[----:B------:R-:W-:Y:S01]  /*2ce0*/  UIADD3 UR37, UR31, 0x32370b8f, URZ ;  /* 0x32370b8f1f257890 */ /* 0x000fe2000fffe03f */
[----:B------:R-:W-:Y:S01]  /*2cf0*/  LOP3.LUT R135, R134, R133, RZ, 0x3c, !PT ;  /* 0x0000008586877212 */ /* 0x000fe200078e3cff */
[----:B------:R-:W-:Y:S01]  /*2d00*/  IMAD.U32 R148, RZ, RZ, UR24 ;  /* 0x00000018ff947e24 */ /* 0x000fe2000f8e00ff */
[C---:B------:R-:W-:Y:S01]  /*2d10*/  @!P0 IMNMX R149, R151.reuse, UR38, PT ;  /* 0x0000002697958c17 */ /* 0x040fe2000b800200 */
[----:B------:R-:W-:Y:S01]  /*2d20*/  IMAD.WIDE.U32 R160, R152, -0x2daee0ad, RZ ;  /* 0xd2511f5398a07825 */ /* 0x000fe200078e00ff */
[----:B------:R-:W-:Y:S02]  /*2d30*/  @!P0 IADD3 R140, R151, 0x8, RZ ;  /* 0x00000008978c8810 */ /* 0x000fe40007ffe0ff */
[----:B------:R-:W-:Y:S01]  /*2d40*/  LOP3.LUT R154, R163, UR44, R132, 0x96, !PT ;  /* 0x0000002ca39a7c12 */ /* 0x000fe2000f8e9684 */
[----:B------:R-:W-:Y:S01]  /*2d50*/  @!P0 IMAD R0, R148, 0x80, R0 ;  /* 0x0000008094008824 */ /* 0x000fe200078e0200 */
[C---:B------:R-:W-:Y:S02]  /*2d60*/  HMMA.16816.F32 R16, R136.reuse, R142, R16 ;  /* 0x0000008e8810723c */ /* 0x040fe40000001810 */
[----:B------:R-:W-:Y:S01]  /*2d70*/  @!P0 IMNMX R140, R140, UR38, PT ;  /* 0x000000268c8c8c17 */ /* 0x000fe2000b800200 */
[----:B------:R-:W-:Y:S01]  /*2d80*/  IMAD.WIDE.U32 R132, R153, -0x2daee0ad, RZ ;  /* 0xd2511f5399847825 */ /* 0x000fe200078e00ff */
[CC--:B------:R-:W-:Y:S02]  /*2d90*/  @!P0 ISETP.GE.AND P2, PT, R0.reuse, R149.reuse, PT ;  /* 0x000000950000820c */ /* 0x0c0fe40003f46270 */
[----:B------:R-:W-:Y:S01]  /*2da0*/  @!P0 IADD3 R150, R0, 0x1, RZ ;  /* 0x0000000100968810 */ /* 0x000fe20007ffe0ff */
[----:B------:R-:W-:Y:S01]  /*2db0*/  FMUL.FTZ R148, R252, 1.4426950216293334961 ;  /* 0x3fb8aa3bfc947820 */ /* 0x000fe20000410000 */
[----:B------:R-:W-:Y:S01]  /*2dc0*/  @!P0 FSEL R4, R4, -INF , !P2 ;  /* 0xff80000004048808 */ /* 0x000fe20005000000 */
[----:B------:R-:W-:Y:S01]  /*2dd0*/  IMAD.WIDE.U32 R152, R135, -0x326172a9, RZ ;  /* 0xcd9e8d5787987825 */ /* 0x000fe200078e00ff */
[----:B------:R-:W-:Y:S02]  /*2de0*/  @!P0 ISETP.GE.AND P2, PT, R150, R149, PT ;  /* 0x000000959600820c */ /* 0x000fe40003f46270 */
[----:B------:R-:W-:Y:S01]  /*2df0*/  FSEL R148, R148, RZ, P1 ;  /* 0x000000ff94947208 */ /* 0x000fe20000800000 */
[C---:B------:R-:W-:Y:S01]  /*2e00*/  FMUL.FTZ R141, R251.reuse, 1.4426950216293334961 ;  /* 0x3fb8aa3bfb8d7820 */ /* 0x040fe20000410000 */
[----:B------:R-:W-:Y:S01]  /*2e10*/  FSETP.NEU.FTZ.AND P1, PT, R251, -INF , PT ;  /* 0xff800000fb00780b */ /* 0x000fe20003f3d000 */
[----:B------:R-:W-:Y:S01]  /*2e20*/  IMAD.WIDE.U32 R154, R154, -0x326172a9, RZ ;  /* 0xcd9e8d579a9a7825 */ /* 0x000fe200078e00ff */
[----:B------:R-:W-:Y:S02]  /*2e30*/  @!P0 FSEL R5, R5, -INF , !P2 ;  /* 0xff80000005058808 */ /* 0x000fe40005000000 */
[-C--:B------:R-:W-:Y:S01]  /*2e40*/  @!P0 ISETP.GE.AND P2, PT, R0, R140.reuse, PT ;  /* 0x0000008c0000820c */ /* 0x080fe20003f46270 */
[--C-:B------:R-:W-:Y:S01]  /*2e50*/  FFMA.FTZ R4, R4, c[0x0][0x23c], -R148.reuse ;  /* 0x00008f0004047a23 */ /* 0x100fe20000010894 */
[----:B------:R-:W-:Y:S01]  /*2e60*/  FSEL R141, R141, RZ, P1 ;  /* 0x000000ff8d8d7208 */ /* 0x000fe20000800000 */
[----:B------:R-:W-:Y:S01]  /*2e70*/  FFMA.FTZ R5, R5, c[0x0][0x23c], -R148 ;  /* 0x00008f0005057a23 */ /* 0x000fe20000010894 */
[-C--:B------:R-:W-:Y:S01]  /*2e80*/  @!P0 ISETP.GE.AND P1, PT, R150, R140.reuse, PT ;  /* 0x0000008c9600820c */ /* 0x080fe20003f26270 */
[----:B------:R1:W2:Y:S01]  /*2e90*/  MUFU.EX2 R228, R4 ;  /* 0x0000000400e47308 */ /* 0x0002a20000000800 */
[----:B------:R-:W-:Y:S02]  /*2ea0*/  @!P0 FSEL R6, R6, -INF , !P2 ;  /* 0xff80000006068808 */ /* 0x000fe40005000000 */
[----:B------:R-:W-:Y:S02]  /*2eb0*/  LOP3.LUT R152, R155, UR41, R152, 0x96, !PT ;  /* 0x000000299b987c12 */ /* 0x000fe4000f8e9698 */
[----:B------:R-:W-:Y:S01]  /*2ec0*/  LOP3.LUT R158, R134, R133, RZ, 0x3c, !PT ;  /* 0x00000085869e7212 */ /* 0x000fe200078e3cff */
[--C-:B------:R-:W-:Y:S01]  /*2ed0*/  FFMA.FTZ R6, R6, c[0x0][0x23c], -R141.reuse ;  /* 0x00008f0006067a23 */ /* 0x100fe2000001088d */
[----:B------:R-:W-:Y:S01]  /*2ee0*/  LOP3.LUT R157, R161, UR44, R132, 0x96, !PT ;  /* 0x0000002ca19d7c12 */ /* 0x000fe2000f8e9684 */
[----:B------:R-:W-:Y:S01]  /*2ef0*/  UIADD3 UR44, UR39, 0x1715609d, URZ ;  /* 0x1715609d272c7890 */ /* 0x000fe2000fffe03f */
[----:B------:R-:W-:Y:S01]  /*2f00*/  @!P0 FSEL R7, R7, -INF , !P1 ;  /* 0xff80000007078808 */ /* 0x000fe20004800000 */
[----:B------:R3:W4:Y:S01]  /*2f10*/  MUFU.EX2 R226, R6 ;  /* 0x0000000600e27308 */ /* 0x0007220000000800 */
[----:B------:R-:W-:Y:S01]  /*2f20*/  FSETP.NEU.FTZ.AND P1, PT, R250, -INF , PT ;  /* 0xff800000fa00780b */ /* 0x000fe20003f3d000 */
[----:B------:R-:W2:Y:S01]  /*2f30*/  LDSM.16.M88.4 R132, [R214+0xd400] ;  /* 0x00d40000d684783b */ /* 0x000ea20000000200 */
[----:B------:R-:W-:Y:S01]  /*2f40*/  FSETP.NEU.FTZ.AND P2, PT, R249, -INF , PT ;  /* 0xff800000f900780b */ /* 0x000fe20003f5d000 */
[--C-:B------:R-:W-:Y:S01]  /*2f50*/  FFMA.FTZ R233, R7, c[0x0][0x23c], -R141.reuse ;  /* 0x00008f0007e97a23 */ /* 0x100fe2000001088d */
[----:B------:R-:W-:Y:S02]  /*2f60*/  @!P0 IADD3 R7, R151, 0x20, RZ ;  /* 0x0000002097078810 */ /* 0x000fe40007ffe0ff */
[----:B------:R-:W-:Y:S02]  /*2f70*/  @!P0 IADD3 R142, R0, 0x9, RZ ;  /* 0x00000009008e8810 */ /* 0x000fe40007ffe0ff */
[----:B------:R-:W-:Y:S01]  /*2f80*/  @!P0 IMNMX R7, R7, UR38, PT ;  /* 0x0000002607078c17 */ /* 0x000fe2000b800200 */
[----:B------:R4:W2:Y:S01]  /*2f90*/  MUFU.EX2 R227, R5 ;  /* 0x0000000500e37308 */ /* 0x0008a20000000800 */
[----:B------:R-:W-:Y:S02]  /*2fa0*/  LOP3.LUT R153, R156, R153, RZ, 0x3c, !PT ;  /* 0x000000999c997212 */ /* 0x000fe400078e3cff */
[-C--:B------:R-:W-:Y:S01]  /*2fb0*/  @!P0 ISETP.GE.AND P3, PT, R0, R7.reuse, PT ;  /* 0x000000070000820c */ /* 0x080fe20003f66270 */
[----:B-1----:R-:W-:Y:S03]  /*2fc0*/  FMUL.FTZ R4, R249, 1.4426950216293334961 ;  /* 0x3fb8aa3bf9047820 */ /* 0x002fe60000410000 */
[----:B------:R-:W-:Y:S02]  /*2fd0*/  @!P0 FSEL R8, R8, -INF , !P3 ;  /* 0xff80000008088808 */ /* 0x000fe40005800000 */
[----:B------:R-:W-:Y:S01]  /*2fe0*/  FSEL R4, R4, RZ, P2 ;  /* 0x000000ff04047208 */ /* 0x000fe20001000000 */
[----:B------:R-:W1:Y:S01]  /*2ff0*/  MUFU.EX2 R233, R233 ;  /* 0x000000e900e97308 */ /* 0x000e620000000800 */
[----:B---3--:R-:W-:Y:S05]  /*3000*/  FMUL.FTZ R6, R250, 1.4426950216293334961 ;  /* 0x3fb8aa3bfa067820 */ /* 0x008fea0000410000 */
[----:B------:R-:W-:Y:S02]  /*3010*/  FSEL R6, R6, RZ, P1 ;  /* 0x000000ff06067208 */ /* 0x000fe40000800000 */
[----:B------:R-:W-:Y:S02]  /*3020*/  @!P0 ISETP.GE.AND P1, PT, R150, R7, PT ;  /* 0x000000079600820c */ /* 0x000fe40003f26270 */
[----:B----4-:R-:W-:Y:S01]  /*3030*/  @!P0 IADD3 R5, R151, 0x28, RZ ;  /* 0x0000002897058810 */ /* 0x010fe20007ffe0ff */
[--C-:B------:R-:W-:Y:S01]  /*3040*/  FFMA.FTZ R235, R8, c[0x0][0x23c], -R6.reuse ;  /* 0x00008f0008eb7a23 */ /* 0x100fe20000010806 */
[----:B------:R-:W-:Y:S02]  /*3050*/  @!P0 FSEL R9, R9, -INF , !P1 ;  /* 0xff80000009098808 */ /* 0x000fe40004800000 */
[----:B------:R-:W-:Y:S02]  /*3060*/  @!P0 IMNMX R5, R5, UR38, PT ;  /* 0x0000002605058c17 */ /* 0x000fe4000b800200 */
[----:B------:R-:W-:Y:S01]  /*3070*/  @!P0 IADD3 R8, R0, 0x8, RZ ;  /* 0x0000000800088810 */ /* 0x000fe20007ffe0ff */
[----:B------:R-:W-:Y:S01]  /*3080*/  FFMA.FTZ R9, R9, c[0x0][0x23c], -R6 ;  /* 0x00008f0009097a23 */ /* 0x000fe20000010806 */
[-C--:B------:R-:W-:Y:S01]  /*3090*/  @!P0 ISETP.GE.AND P4, PT, R150, R5.reuse, PT ;  /* 0x000000059600820c */ /* 0x080fe20003f86270 */
[-C--:B--2---:R-:W-:Y:S01]  /*30a0*/  HMMA.16816.F32 R20, R136, R132.reuse, R20 ;  /* 0x000000848814723c */ /* 0x084fe20000001814 */
[-C--:B------:R-:W-:Y:S01]  /*30b0*/  @!P0 ISETP.GE.AND P5, PT, R8, R5.reuse, PT ;  /* 0x000000050800820c */ /* 0x080fe20003fa6270 */
[----:B------:R2:W-:Y:S01]  /*30c0*/  MUFU.EX2 R234, R9 ;  /* 0x0000000900ea7308 */ /* 0x0005e20000000800 */
[-C--:B------:R-:W-:Y:S02]  /*30d0*/  @!P0 ISETP.GE.AND P6, PT, R0, R5.reuse, PT ;  /* 0x000000050000820c */ /* 0x080fe40003fc6270 */
[----:B------:R-:W-:Y:S02]  /*30e0*/  @!P0 FSEL R11, R11, -INF , !P4 ;  /* 0xff8000000b0b8808 */ /* 0x000fe40006000000 */
[-C--:B------:R-:W-:Y:S01]  /*30f0*/  @!P0 ISETP.GE.AND P2, PT, R8, R140.reuse, PT ;  /* 0x0000008c0800820c */ /* 0x080fe20003f46270 */
[C---:B------:R-:W-:Y:S01]  /*3100*/  HMMA.16816.F32 R24, R144.reuse, R132, R24 ;  /* 0x000000849018723c */ /* 0x040fe20000001818 */
[----:B------:R-:W-:Y:S02]  /*3110*/  @!P0 FSEL R10, R10, -INF , !P6 ;  /* 0xff8000000a0a8808 */ /* 0x000fe40007000000 */
[----:B------:R-:W-:Y:S01]  /*3120*/  @!P0 ISETP.GE.AND P4, PT, R142, R5, PT ;  /* 0x000000058e00820c */ /* 0x000fe20003f86270 */
[--C-:B------:R-:W-:Y:S01]  /*3130*/  FFMA.FTZ R11, R11, c[0x0][0x23c], -R4.reuse ;  /* 0x00008f000b0b7a23 */ /* 0x100fe20000010804 */
[----:B------:R-:W-:Y:S01]  /*3140*/  @!P0 FSEL R14, R14, -INF , !P5 ;  /* 0xff8000000e0e8808 */ /* 0x000fe20006800000 */
[--C-:B------:R-:W-:Y:S01]  /*3150*/  FFMA.FTZ R10, R10, c[0x0][0x23c], -R4.reuse ;  /* 0x00008f000a0a7a23 */ /* 0x100fe20000010804 */
[C---:B------:R-:W-:Y:S01]  /*3160*/  @!P0 ISETP.GE.AND P1, PT, R8.reuse, R149, PT ;  /* 0x000000950800820c */ /* 0x040fe20003f26270 */
[----:B------:R-:W-:Y:S01]  /*3170*/  MUFU.EX2 R236, R11 ;  /* 0x0000000b00ec7308 */ /* 0x000fe20000000800 */
[-C--:B------:R-:W-:Y:S01]  /*3180*/  @!P0 ISETP.GE.AND P3, PT, R8, R7.reuse, PT ;  /* 0x000000070800820c */ /* 0x080fe20003f66270 */
[-C--:B------:R-:W-:Y:S01]  /*3190*/  HMMA.16816.F32 R28, R144, R134.reuse, R28 ;  /* 0x00000086901c723c */ /* 0x080fe2000000181c */
[----:B------:R-:W-:Y:S01]  /*31a0*/  @!P0 ISETP.GE.AND P6, PT, R142, R7, PT ;  /* 0x000000078e00820c */ /* 0x000fe20003fc6270 */
[----:B------:R-:W-:Y:S01]  /*31b0*/  FFMA.FTZ R14, R14, c[0x0][0x23c], -R4 ;  /* 0x00008f000e0e7a23 */ /* 0x000fe20000010804 */
[----:B------:R-:W-:Y:S02]  /*31c0*/  @!P0 IADD3 R8, R0, 0x11, RZ ;  /* 0x0000001100088810 */ /* 0x000fe40007ffe0ff */
[----:B------:R-:W-:Y:S02]  /*31d0*/  @!P0 FSEL R16, R16, -INF , !P1 ;  /* 0xff80000010108808 */ /* 0x000fe40004800000 */
[----:B------:R-:W-:Y:S01]  /*31e0*/  @!P0 FSEL R12, R12, -INF , !P3 ;  /* 0xff8000000c0c8808 */ /* 0x000fe20005800000 */
[----:B------:R3:W-:Y:S01]  /*31f0*/  MUFU.EX2 R237, R10 ;  /* 0x0000000a00ed7308 */ /* 0x0007e20000000800 */
[----:B--2---:R-:W-:Y:S01]  /*3200*/  @!P0 IADD3 R9, R0, 0x10, RZ ;  /* 0x0000001000098810 */ /* 0x004fe20007ffe0ff */
[----:B------:R-:W-:Y:S01]  /*3210*/  HMMA.16816.F32 R32, R136, R134, R32 ;  /* 0x000000868820723c */ /* 0x000fe20000001820 */
[-C--:B------:R-:W-:Y:S01]  /*3220*/  @!P0 ISETP.GE.AND P3, PT, R142, R149.reuse, PT ;  /* 0x000000958e00820c */ /* 0x080fe20003f66270 */
[----:B------:R-:W-:Y:S01]  /*3230*/  FFMA.FTZ R16, R16, c[0x0][0x23c], -R148 ;  /* 0x00008f0010107a23 */ /* 0x000fe20000010894 */
[----:B------:R-:W-:Y:S01]  /*3240*/  @!P0 FSEL R13, R13, -INF , !P6 ;  /* 0xff8000000d0d8808 */ /* 0x000fe20007000000 */
[--C-:B------:R-:W-:Y:S01]  /*3250*/  FFMA.FTZ R12, R12, c[0x0][0x23c], -R6.reuse ;  /* 0x00008f000c0c7a23 */ /* 0x100fe20000010806 */
[-C--:B------:R-:W-:Y:S01]  /*3260*/  @!P0 ISETP.GE.AND P6, PT, R142, R140.reuse, PT ;  /* 0x0000008c8e00820c */ /* 0x080fe20003fc6270 */
[----:B------:R-:W-:Y:S01]  /*3270*/  IMAD.WIDE.U32 R142, R152, -0x2daee0ad, RZ ;  /* 0xd2511f53988e7825 */ /* 0x000fe200078e00ff */
[-C--:B------:R-:W-:Y:S01]  /*3280*/  @!P0 ISETP.GE.AND P5, PT, R9, R149.reuse, PT ;  /* 0x000000950900820c */ /* 0x080fe20003fa6270 */
[----:B------:R2:W-:Y:S01]  /*3290*/  MUFU.EX2 R231, R14 ;  /* 0x0000000e00e77308 */ /* 0x0005e20000000800 */
[----:B------:R-:W-:Y:S02]  /*32a0*/  @!P0 FSEL R18, R18, -INF , !P2 ;  /* 0xff80000012128808 */ /* 0x000fe40005000000 */
[----:B------:R-:W-:Y:S01]  /*32b0*/  @!P0 ISETP.GE.AND P2, PT, R8, R149, PT ;  /* 0x000000950800820c */ /* 0x000fe20003f46270 */
[----:B------:R-:W-:Y:S01]  /*32c0*/  FFMA.FTZ R13, R13, c[0x0][0x23c], -R6 ;  /* 0x00008f000d0d7a23 */ /* 0x000fe20000010806 */
[----:B------:R-:W-:Y:S01]  /*32d0*/  @!P0 FSEL R15, R15, -INF , !P4 ;  /* 0xff8000000f0f8808 */ /* 0x000fe20006000000 */
[--C-:B------:R-:W-:Y:S01]  /*32e0*/  FFMA.FTZ R18, R18, c[0x0][0x23c], -R141.reuse ;  /* 0x00008f0012127a23 */ /* 0x100fe2000001088d */
[-C--:B------:R-:W-:Y:S02]  /*32f0*/  @!P0 ISETP.GE.AND P4, PT, R9, R140.reuse, PT ;  /* 0x0000008c0900820c */ /* 0x080fe40003f86270 */
[----:B------:R-:W-:Y:S01]  /*3300*/  @!P0 FSEL R17, R17, -INF , !P3 ;  /* 0xff80000011118808 */ /* 0x000fe20005800000 */
[----:B------:R-:W-:Y:S01]  /*3310*/  FFMA.FTZ R232, R15, c[0x0][0x23c], -R4 ;  /* 0x00008f000fe87a23 */ /* 0x000fe20000010804 */
[----:B------:R-:W-:Y:S01]  /*3320*/  @!P0 FSEL R19, R19, -INF , !P6 ;  /* 0xff80000013138808 */ /* 0x000fe20007000000 */
[----:B------:R-:W-:Y:S01]  /*3330*/  MUFU.EX2 R229, R13 ;  /* 0x0000000d00e57308 */ /* 0x000fe20000000800 */
[-C--:B------:R-:W-:Y:S01]  /*3340*/  @!P0 ISETP.GE.AND P6, PT, R8, R140.reuse, PT ;  /* 0x0000008c0800820c */ /* 0x080fe20003fc6270 */
[--C-:B------:R-:W-:Y:S01]  /*3350*/  FFMA.FTZ R17, R17, c[0x0][0x23c], -R148.reuse ;  /* 0x00008f0011117a23 */ /* 0x100fe20000010894 */
[----:B------:R-:W-:Y:S01]  /*3360*/  @!P0 FSEL R20, R20, -INF , !P5 ;  /* 0xff80000014148808 */ /* 0x000fe20006800000 */
[--C-:B------:R-:W-:Y:S01]  /*3370*/  FFMA.FTZ R19, R19, c[0x0][0x23c], -R141.reuse ;  /* 0x00008f0013137a23 */ /* 0x100fe2000001088d */
[C---:B------:R-:W-:Y:S01]  /*3380*/  @!P0 ISETP.GE.AND P5, PT, R8.reuse, R7, PT ;  /* 0x000000070800820c */ /* 0x040fe20003fa6270 */
[----:B---3--:R-:W-:Y:S01]  /*3390*/  IMAD.WIDE.U32 R10, R153, -0x2daee0ad, RZ ;  /* 0xd2511f53990a7825 */ /* 0x008fe200078e00ff */
[----:B------:R-:W-:Y:S02]  /*33a0*/  @!P0 FSEL R21, R21, -INF , !P2 ;  /* 0xff80000015158808 */ /* 0x000fe40005000000 */
[----:B------:R-:W-:Y:S01]  /*33b0*/  @!P0 ISETP.GE.AND P2, PT, R8, R5, PT ;  /* 0x000000050800820c */ /* 0x000fe20003f46270 */
[----:B------:R-:W-:Y:S01]  /*33c0*/  FFMA.FTZ R20, R20, c[0x0][0x23c], -R148 ;  /* 0x00008f0014147a23 */ /* 0x000fe20000010894 */
[----:B------:R-:W-:Y:S01]  /*33d0*/  LOP3.LUT R144, R143, UR42, R10, 0x96, !PT ;  /* 0x0000002a8f907c12 */ /* 0x000fe2000f8e960a */
[----:B------:R-:W-:Y:S01]  /*33e0*/  FFMA.FTZ R21, R21, c[0x0][0x23c], -R148 ;  /* 0x00008f0015157a23 */ /* 0x000fe20000010894 */
[----:B------:R-:W-:Y:S01]  /*33f0*/  @!P0 IADD3 R8, R0, 0x18, RZ ;  /* 0x0000001800088810 */ /* 0x000fe20007ffe0ff */
[----:B------:R-:W-:Y:S01]  /*3400*/  MUFU.EX2 R163, R16 ;  /* 0x0000001000a37308 */ /* 0x000fe20000000800 */
[----:B------:R-:W-:Y:S01]  /*3410*/  @!P0 ISETP.GE.AND P1, PT, R9, R7, PT ;  /* 0x000000070900820c */ /* 0x000fe20003f26270 */
[----:B--2---:R-:W-:Y:S01]  /*3420*/  IMAD.WIDE.U32 R14, R157, -0x326172a9, RZ ;  /* 0xcd9e8d579d0e7825 */ /* 0x004fe200078e00ff */
[----:B------:R-:W-:Y:S02]  /*3430*/  @!P0 ISETP.GE.AND P3, PT, R9, R5, PT ;  /* 0x000000050900820c */ /* 0x000fe40003f66270 */
[----:B------:R-:W-:Y:S01]  /*3440*/  @!P0 FSEL R22, R22, -INF , !P4 ;  /* 0xff80000016168808 */ /* 0x000fe20006000000 */
[----:B------:R-:W-:Y:S01]  /*3450*/  IMAD.WIDE.U32 R144, R144, -0x326172a9, RZ ;  /* 0xcd9e8d5790907825 */ /* 0x000fe200078e00ff */
[----:B------:R-:W-:Y:S02]  /*3460*/  @!P0 ISETP.GE.AND P4, PT, R8, R7, PT ;  /* 0x000000070800820c */ /* 0x000fe40003f86270 */
[----:B------:R-:W-:Y:S01]  /*3470*/  LOP3.LUT R11, R11, UR37, R162, 0x96, !PT ;  /* 0x000000250b0b7c12 */ /* 0x000fe2000f8e96a2 */
[----:B------:R2:W-:Y:S01]  /*3480*/  MUFU.EX2 R230, R12 ;  /* 0x0000000c00e67308 */ /* 0x0005e20000000800 */
[----:B------:R-:W-:Y:S01]  /*3490*/  @!P0 FSEL R24, R24, -INF , !P1 ;  /* 0xff80000018188808 */ /* 0x000fe20004800000 */
[--C-:B------:R-:W-:Y:S01]  /*34a0*/  FFMA.FTZ R22, R22, c[0x0][0x23c], -R141.reuse ;  /* 0x00008f0016167a23 */ /* 0x100fe2000001088d */
[----:B------:R-:W-:Y:S01]  /*34b0*/  @!P0 ISETP.GE.AND P1, PT, R8, R5, PT ;  /* 0x000000050800820c */ /* 0x000fe20003f26270 */
[----:B------:R-:W-:Y:S01]  /*34c0*/  IMAD.WIDE.U32 R10, R11, -0x326172a9, RZ ;  /* 0xcd9e8d570b0a7825 */ /* 0x000fe200078e00ff */
[----:B------:R-:W-:Y:S02]  /*34d0*/  @!P0 FSEL R26, R26, -INF , !P3 ;  /* 0xff8000001a1a8808 */ /* 0x000fe40005800000 */
[----:B------:R-:W-:Y:S01]  /*34e0*/  @!P0 ISETP.GE.AND P3, PT, R8, R149, PT ;  /* 0x000000950800820c */ /* 0x000fe20003f66270 */
[----:B------:R-:W-:Y:S01]  /*34f0*/  FFMA.FTZ R24, R24, c[0x0][0x23c], -R6 ;  /* 0x00008f0018187a23 */ /* 0x000fe20000010806 */
[----:B------:R-:W-:Y:S01]  /*3500*/  @!P0 FSEL R28, R28, -INF , !P4 ;  /* 0xff8000001c1c8808 */ /* 0x000fe20006000000 */
[----:B------:R-:W-:Y:S01]  /*3510*/  FFMA.FTZ R26, R26, c[0x0][0x23c], -R4 ;  /* 0x00008f001a1a7a23 */ /* 0x000fe20000010804 */
[-C--:B------:R-:W-:Y:S01]  /*3520*/  @!P0 ISETP.GE.AND P4, PT, R8, R140.reuse, PT ;  /* 0x0000008c0800820c */ /* 0x080fe20003f86270 */
[----:B------:R-:W-:Y:S01]  /*3530*/  IMAD.WIDE.U32 R8, R158, -0x326172a9, RZ ;  /* 0xcd9e8d579e087825 */ /* 0x000fe200078e00ff */
[----:B------:R-:W-:Y:S01]  /*3540*/  LOP3.LUT R10, R145, UR44, R10, 0x96, !PT ;  /* 0x0000002c910a7c12 */ /* 0x000fe2000f8e960a */
[----:B------:R3:W-:Y:S01]  /*3550*/  MUFU.EX2 R162, R17 ;  /* 0x0000001100a27308 */ /* 0x0007e20000000800 */
[----:B------:R-:W-:Y:S01]  /*3560*/  @!P0 IADD3 R0, R0, 0x19, RZ ;  /* 0x0000001900008810 */ /* 0x000fe20007ffe0ff */
[----:B------:R-:W-:Y:S01]  /*3570*/  FFMA.FTZ R28, R28, c[0x0][0x23c], -R6 ;  /* 0x00008f001c1c7a23 */ /* 0x000fe20000010806 */
[----:B------:R-:W-:Y:S02]  /*3580*/  LOP3.LUT R9, R156, R9, RZ, 0x3c, !PT ;  /* 0x000000099c097212 */ /* 0x000fe400078e3cff */
[----:B------:R-:W-:Y:S01]  /*3590*/  LOP3.LUT R132, R15, UR41, R8, 0x96, !PT ;  /* 0x000000290f847c12 */ /* 0x000fe2000f8e9608 */
[----:B------:R-:W-:Y:S01]  /*35a0*/  UIADD3 UR41, UR39, 0x78dde6e4, URZ ;  /* 0x78dde6e427297890 */ /* 0x000fe2000fffe03f */
[----:B------:R-:W-:Y:S01]  /*35b0*/  @!P0 FSEL R23, R23, -INF , !P6 ;  /* 0xff80000017178808 */ /* 0x000fe20007000000 */
[----:B------:R-:W-:Y:S01]  /*35c0*/  IMAD.WIDE.U32 R8, R9, -0x2daee0ad, RZ ;  /* 0xd2511f5309087825 */ /* 0x000fe200078e00ff */
[----:B------:R-:W-:Y:S01]  /*35d0*/  @!P0 ISETP.GE.AND P6, PT, R0, R7, PT ;  /* 0x000000070000820c */ /* 0x000fe20003fc6270 */
[----:B------:R-:W-:Y:S01]  /*35e0*/  MUFU.EX2 R161, R18 ;  /* 0x0000001200a17308 */ /* 0x000fe20000000800 */
[----:B------:R-:W-:Y:S01]  /*35f0*/  @!P0 FSEL R25, R25, -INF , !P5 ;  /* 0xff80000019198808 */ /* 0x000fe20006800000 */
[----:B------:R-:W-:Y:S01]  /*3600*/  IMAD.WIDE.U32 R132, R132, -0x2daee0ad, RZ ;  /* 0xd2511f5384847825 */ /* 0x000fe200078e00ff */
[----:B------:R-:W-:Y:S01]  /*3610*/  LOP3.LUT R9, R9, UR37, R160, 0x96, !PT ;  /* 0x0000002509097c12 */ /* 0x000fe2000f8e96a0 */
[----:B------:R-:W-:Y:S01]  /*3620*/  UIADD3 UR37, UR31, -0x56f99767, URZ ;  /* 0xa90668991f257890 */ /* 0x000fe2000fffe03f */
[----:B--2---:R-:W-:Y:S01]  /*3630*/  LOP3.LUT R12, R11, UR41, R154, 0x96, !PT ;  /* 0x000000290b0c7c12 */ /* 0x004fe2000f8e969a */
[----:B------:R-:W-:Y:S01]  /*3640*/  IMAD.WIDE.U32 R10, R10, -0x2daee0ad, RZ ;  /* 0xd2511f530a0a7825 */ /* 0x000fe200078e00ff */
[----:B------:R-:W-:Y:S01]  /*3650*/  LOP3.LUT R16, R133, UR42, R8, 0x96, !PT ;  /* 0x0000002a85107c12 */ /* 0x000fe2000f8e9608 */
[----:B------:R-:W-:Y:S01]  /*3660*/  UIADD3 UR42, UR31, 0x646e171e, URZ ;  /* 0x646e171e1f2a7890 */ /* 0x000fe2000fffe03f */
[----:B------:R-:W-:Y:S01]  /*3670*/  @!P0 FSEL R29, R29, -INF , !P6 ;  /* 0xff8000001d1d8808 */ /* 0x000fe20007000000 */
[----:B------:R-:W-:Y:S01]  /*3680*/  IMAD.WIDE.U32 R8, R9, -0x326172a9, RZ ;  /* 0xcd9e8d5709087825 */ /* 0x000fe200078e00ff */
[----:B------:R2:W-:Y:S01]  /*3690*/  MUFU.EX2 R160, R19 ;  /* 0x0000001300a07308 */ /* 0x0005e20000000800 */
[----:B------:R-:W-:Y:S02]  /*36a0*/  @!P0 ISETP.GE.AND P5, PT, R0, R5, PT ;  /* 0x000000050000820c */ /* 0x000fe40003fa6270 */
[----:B---3--:R-:W-:Y:S01]  /*36b0*/  IMAD.WIDE.U32 R16, R16, -0x326172a9, RZ ;  /* 0xcd9e8d5710107825 */ /* 0x008fe200078e00ff */
[----:B------:R-:W-:Y:S01]  /*36c0*/  LOP3.LUT R14, R9, UR41, R14, 0x96, !PT ;  /* 0x00000029090e7c12 */ /* 0x000fe2000f8e960e */
[----:B------:R-:W-:Y:S01]  /*36d0*/  UIADD3 UR41, UR39, -0x4ab325aa, URZ ;  /* 0xb54cda5627297890 */ /* 0x000fe2000fffe03f */
[----:B------:R-:W-:Y:S01]  /*36e0*/  @!P0 ISETP.GE.AND P6, PT, R0, R140, PT ;  /* 0x0000008c0000820c */ /* 0x000fe20003fc6270 */
[----:B------:R-:W-:Y:S01]  /*36f0*/  IMAD.WIDE.U32 R12, R12, -0x2daee0ad, RZ ;  /* 0xd2511f530c0c7825 */ /* 0x000fe200078e00ff */
[----:B------:R-:W-:Y:S02]  /*3700*/  LOP3.LUT R8, R17, UR44, R8, 0x96, !PT ;  /* 0x0000002c11087c12 */ /* 0x000fe4000f8e9608 */
[----:B------:R3:W-:Y:S01]  /*3710*/  MUFU.EX2 R159, R20 ;  /* 0x00000014009f7308 */ /* 0x0007e20000000800 */
[----:B------:R-:W-:Y:S01]  /*3720*/  IMAD.WIDE.U32 R14, R14, -0x2daee0ad, RZ ;  /* 0xd2511f530e0e7825 */ /* 0x000fe200078e00ff */
[----:B------:R-:W-:Y:S02]  /*3730*/  LOP3.LUT R142, R13, UR37, R142, 0x96, !PT ;  /* 0x000000250d8e7c12 */ /* 0x000fe4000f8e968e */
[----:B------:R-:W-:Y:S01]  /*3740*/  SHF.R.U32.HI R146, RZ, 0x10, R10 ;  /* 0x00000010ff927819 */ /* 0x000fe2000001160a */
[----:B------:R-:W-:Y:S01]  /*3750*/  IMAD.WIDE.U32 R8, R8, -0x2daee0ad, RZ ;  /* 0xd2511f5308087825 */ /* 0x000fe200078e00ff */
[----:B------:R-:W-:Y:S01]  /*3760*/  LOP3.LUT R132, R15, UR37, R132, 0x96, !PT ;  /* 0x000000250f847c12 */ /* 0x000fe2000f8e9684 */
[----:B------:R-:W-:Y:S01]  /*3770*/  ULDC.U8 UR37, c[0x0][0x2d8] ;  /* 0x0000b60000257ab9 */ /* 0x000fe20000000000 */
[----:B------:R-:W-:Y:S01]  /*3780*/  LOP3.LUT R140, R10, 0xffff, RZ, 0xc0, !PT ;  /* 0x0000ffff0a8c7812 */ /* 0x000fe200078ec0ff */
[--C-:B------:R-:W-:Y:S01]  /*3790*/  FFMA.FTZ R25, R25, c[0x0][0x23c], -R6.reuse ;  /* 0x00008f0019197a23 */ /* 0x100fe20000010806 */
[----:B------:R-:W-:Y:S01]  /*37a0*/  @!P0 FSEL R27, R27, -INF , !P2 ;  /* 0xff8000001b1b8808 */ /* 0x000fe20005000000 */
[----:B------:R-:W4:Y:S01]  /*37b0*/  MUFU.EX2 R235, R235 ;  /* 0x000000eb00eb7308 */ /* 0x000f220000000800 */
[----:B------:R-:W-:Y:S01]  /*37c0*/  @!P0 ISETP.GE.AND P2, PT, R0, R149, PT ;  /* 0x000000950000820c */ /* 0x000fe20003f46270 */
[----:B------:R-:W-:Y:S01]  /*37d0*/  FFMA.FTZ R6, R29, c[0x0][0x23c], -R6 ;  /* 0x00008f001d067a23 */ /* 0x000fe20000010806 */
[----:B------:R-:W-:Y:S01]  /*37e0*/  LOP3.LUT R12, R11, UR42, R12, 0x96, !PT ;  /* 0x0000002a0b0c7c12 */ /* 0x000fe2000f8e960c */
[----:B------:R-:W-:Y:S01]  /*37f0*/  FFMA.FTZ R27, R27, c[0x0][0x23c], -R4 ;  /* 0x00008f001b1b7a23 */ /* 0x000fe20000010804 */
[----:B------:R-:W-:Y:S01]  /*3800*/  LOP3.LUT R5, R10, 0xff, RZ, 0xc0, !PT ;  /* 0x000000ff0a057812 */ /* 0x000fe200078ec0ff */
[----:B------:R-:W-:Y:S01]  /*3810*/  FFMA.FTZ R23, R23, c[0x0][0x23c], -R141 ;  /* 0x00008f0017177a23 */ /* 0x000fe2000001088d */
[----:B------:R-:W-:Y:S01]  /*3820*/  SHF.R.U32.HI R0, RZ, 0x18, R10 ;  /* 0x00000018ff007819 */ /* 0x000fe2000001160a */
[----:B------:R-:W-:Y:S01]  /*3830*/  IMAD.WIDE.U32 R10, R142, -0x326172a9, RZ ;  /* 0xcd9e8d578e0a7825 */ /* 0x000fe200078e00ff */
[C---:B------:R-:W-:Y:S01]  /*3840*/  LOP3.LUT R133, R8.reuse, 0xff, RZ, 0xc0, !PT ;  /* 0x000000ff08857812 */ /* 0x040fe200078ec0ff */
[----:B------:R-:W-:Y:S01]  /*3850*/  MUFU.EX2 R150, R6 ;  /* 0x0000000600967308 */ /* 0x000fe20000000800 */
[----:B------:R-:W-:Y:S02]  /*3860*/  LOP3.LUT R143, R8, 0xffff, RZ, 0xc0, !PT ;  /* 0x0000ffff088f7812 */ /* 0x000fe400078ec0ff */
[----:B------:R-:W-:Y:S02]  /*3870*/  LOP3.LUT R7, R9, UR42, R14, 0x96, !PT ;  /* 0x0000002a09077c12 */ /* 0x000fe4000f8e960e */
[--C-:B------:R-:W-:Y:S02]  /*3880*/  SHF.R.U32.HI R145, RZ, 0x18, R8.reuse ;  /* 0x00000018ff917819 */ /* 0x100fe40000011608 */
[----:B------:R-:W-:Y:S01]  /*3890*/  SHF.R.U32.HI R238, RZ, 0x10, R8 ;  /* 0x00000010ffee7819 */ /* 0x000fe20000011608 */
[----:B------:R-:W-:Y:S01]  /*38a0*/  IMAD.WIDE.U32 R8, R132, -0x326172a9, RZ ;  /* 0xcd9e8d5784087825 */ /* 0x000fe200078e00ff */
[----:B------:R-:W-:Y:S01]  /*38b0*/  @!P0 FSEL R30, R30, -INF , !P1 ;  /* 0xff8000001e1e8808 */ /* 0x000fe20004800000 */
[----:B------:R-:W-:Y:S01]  /*38c0*/  MUFU.EX2 R232, R232 ;  /* 0x000000e800e87308 */ /* 0x000fe20000000800 */
[----:B------:R-:W-:Y:S02]  /*38d0*/  ISETP.LE.U32.AND P1, PT, R5, UR37, PT ;  /* 0x0000002505007c0c */ /* 0x000fe4000bf23070 */
[----:B------:R-:W-:Y:S01]  /*38e0*/  LOP3.LUT R5, R11, UR41, R144, 0x96, !PT ;  /* 0x000000290b057c12 */ /* 0x000fe2000f8e9690 */
[--C-:B------:R-:W-:Y:S01]  /*38f0*/  FFMA.FTZ R30, R30, c[0x0][0x23c], -R4.reuse ;  /* 0x00008f001e1e7a23 */ /* 0x100fe20000010804 */
[----:B------:R-:W-:Y:S02]  /*3900*/  @!P0 FSEL R31, R31, -INF , !P5 ;  /* 0xff8000001f1f8808 */ /* 0x000fe40006800000 */
[----:B------:R-:W-:Y:S02]  /*3910*/  ISETP.LE.U32.AND P5, PT, R0, UR37, PT ;  /* 0x0000002500007c0c */ /* 0x000fe4000bfa3070 */
[C---:B------:R-:W-:Y:S01]  /*3920*/  LOP3.LUT R17, R10.reuse, 0xffff, RZ, 0xc0, !PT ;  /* 0x0000ffff0a117812 */ /* 0x040fe200078ec0ff */
[----:B------:R-:W-:Y:S01]  /*3930*/  MUFU.EX2 R158, R21 ;  /* 0x00000015009e7308 */ /* 0x000fe20000000800 */
[----:B--2---:R-:W-:Y:S01]  /*3940*/  LOP3.LUT R19, R10, 0xff, RZ, 0xc0, !PT ;  /* 0x000000ff0a137812 */ /* 0x004fe200078ec0ff */
[----:B------:R-:W-:Y:S01]  /*3950*/  FFMA.FTZ R4, R31, c[0x0][0x23c], -R4 ;  /* 0x00008f001f047a23 */ /* 0x000fe20000010804 */
[--C-:B------:R-:W-:Y:S02]  /*3960*/  SHF.R.U32.HI R18, RZ, 0x10, R10.reuse ;  /* 0x00000010ff127819 */ /* 0x100fe4000001160a */
[----:B---3--:R-:W-:Y:S02]  /*3970*/  SHF.R.U32.HI R20, RZ, 0x18, R10 ;  /* 0x00000018ff147819 */ /* 0x008fe4000001160a */
[----:B------:R-:W-:Y:S02]  /*3980*/  LOP3.LUT R0, R9, UR41, R16, 0x96, !PT ;  /* 0x0000002909007c12 */ /* 0x000fe4000f8e9610 */
[--C-:B------:R-:W-:Y:S01]  /*3990*/  SHF.R.U32.HI R11, RZ, 0x10, R8.reuse ;  /* 0x00000010ff0b7819 */ /* 0x100fe20000011608 */
[----:B------:R-:W-:Y:S01]  /*39a0*/  MUFU.EX2 R157, R22 ;  /* 0x00000016009d7308 */ /* 0x000fe20000000800 */
[C---:B------:R-:W-:Y:S02]  /*39b0*/  LOP3.LUT R13, R8.reuse, 0xffff, RZ, 0xc0, !PT ;  /* 0x0000ffff080d7812 */ /* 0x040fe400078ec0ff */
[----:B------:R-:W-:Y:S02]  /*39c0*/  LOP3.LUT R14, R8, 0xff, RZ, 0xc0, !PT ;  /* 0x000000ff080e7812 */ /* 0x000fe400078ec0ff */
[----:B------:R-:W-:Y:S02]  /*39d0*/  SHF.R.U32.HI R15, RZ, 0x18, R8 ;  /* 0x00000018ff0f7819 */ /* 0x000fe40000011608 */
[C---:B------:R-:W-:Y:S02]  /*39e0*/  LOP3.LUT R9, R5.reuse, 0xffff, RZ, 0xc0, !PT ;  /* 0x0000ffff05097812 */ /* 0x040fe400078ec0ff */
[----:B------:R-:W-:Y:S01]  /*39f0*/  LOP3.LUT R10, R5, 0xff, RZ, 0xc0, !PT ;  /* 0x000000ff050a7812 */ /* 0x000fe200078ec0ff */
[----:B------:R-:W-:Y:S01]  /*3a00*/  MUFU.EX2 R155, R24 ;  /* 0x00000018009b7308 */ /* 0x000fe20000000800 */
[--C-:B------:R-:W-:Y:S02]  /*3a10*/  SHF.R.U32.HI R8, RZ, 0x10, R5.reuse ;  /* 0x00000010ff087819 */ /* 0x100fe40000011605 */
[----:B------:R-:W-:Y:S02]  /*3a20*/  @!P0 FSEL R32, R32, -INF , !P3 ;  /* 0xff80000020208808 */ /* 0x000fe40005800000 */
[----:B------:R-:W-:Y:S02]  /*3a30*/  ISETP.LE.U32.AND P3, PT, R10, UR37, PT ;  /* 0x000000250a007c0c */ /* 0x000fe4000bf63070 */
[----:B------:R-:W-:Y:S01]  /*3a40*/  SHF.R.U32.HI R10, RZ, 0x18, R5 ;  /* 0x00000018ff0a7819 */ /* 0x000fe20000011605 */
[--C-:B------:R-:W-:Y:S01]  /*3a50*/  FFMA.FTZ R32, R32, c[0x0][0x23c], -R148.reuse ;  /* 0x00008f0020207a23 */ /* 0x100fe20000010894 */
[----:B------:R-:W-:Y:S01]  /*3a60*/  LOP3.LUT R5, R8, 0xff, RZ, 0xc0, !PT ;  /* 0x000000ff08057812 */ /* 0x000fe200078ec0ff */
[----:B------:R-:W-:Y:S01]  /*3a70*/  MUFU.EX2 R153, R26 ;  /* 0x0000001a00997308 */ /* 0x000fe20000000800 */
[----:B------:R-:W-:Y:S02]  /*3a80*/  SHF.R.U32.HI R8, RZ, 0x8, R9 ;  /* 0x00000008ff087819 */ /* 0x000fe40000011609 */
[----:B------:R-:W-:Y:S02]  /*3a90*/  @!P0 FSEL R34, R34, -INF , !P4 ;  /* 0xff80000022228808 */ /* 0x000fe40006000000 */
[----:B------:R-:W-:Y:S02]  /*3aa0*/  ISETP.LE.U32.AND P4, PT, R5, UR37, PT ;  /* 0x0000002505007c0c */ /* 0x000fe4000bf83070 */
[----:B------:R-:W-:Y:S01]  /*3ab0*/  LOP3.LUT R5, R8, 0xffff, RZ, 0xc0, !PT ;  /* 0x0000ffff08057812 */ /* 0x000fe200078ec0ff */
[----:B------:R-:W-:Y:S01]  /*3ac0*/  @!P3 FADD.FTZ R228, -R228, -RZ ;  /* 0x800000ffe4e4b221 */ /* 0x000fe20000010100 */
[----:B------:R-:W-:Y:S01]  /*3ad0*/  @!P0 FSEL R33, R33, -INF , !P2 ;  /* 0xff80000021218808 */ /* 0x000fe20005000000 */
[----:B------:R-:W2:Y:S01]  /*3ae0*/  MUFU.EX2 R149, R32 ;  /* 0x0000002000957308 */ /* 0x000ea20000000800 */
[----:B------:R-:W-:Y:S01]  /*3af0*/  @!P0 FSEL R35, R35, -INF , !P6 ;  /* 0xff80000023238808 */ /* 0x000fe20007000000 */
[--C-:B------:R-:W-:Y:S01]  /*3b00*/  FFMA.FTZ R34, R34, c[0x0][0x23c], -R141.reuse ;  /* 0x00008f0022227a23 */ /* 0x100fe2000001088d */
[----:B------:R-:W-:Y:S01]  /*3b10*/  ISETP.LE.U32.AND P0, PT, R5, UR37, PT ;  /* 0x0000002505007c0c */ /* 0x000fe2000bf03070 */
[----:B------:R-:W-:Y:S01]  /*3b20*/  FFMA.FTZ R148, R33, c[0x0][0x23c], -R148 ;  /* 0x00008f0021947a23 */ /* 0x000fe20000010894 */
[C---:B------:R-:W-:Y:S01]  /*3b30*/  LOP3.LUT R5, R0.reuse, 0xffff, RZ, 0xc0, !PT ;  /* 0x0000ffff00057812 */ /* 0x040fe200078ec0ff */
[----:B------:R-:W-:Y:S01]  /*3b40*/  FFMA.FTZ R141, R35, c[0x0][0x23c], -R141 ;  /* 0x00008f00238d7a23 */ /* 0x000fe2000001088d */
[----:B------:R-:W-:Y:S01]  /*3b50*/  LOP3.LUT R8, R0, 0xff, RZ, 0xc0, !PT ;  /* 0x000000ff00087812 */ /* 0x000fe200078ec0ff */
[----:B------:R-:W-:Y:S01]  /*3b60*/  @!P4 FADD.FTZ R226, -R226, -RZ ;  /* 0x800000ffe2e2c221 */ /* 0x000fe20000010100 */
[----:B------:R-:W-:Y:S01]  /*3b70*/  SHF.R.U32.HI R5, RZ, 0x8, R5 ;  /* 0x00000008ff057819 */ /* 0x000fe20000011605 */
[----:B------:R-:W-:Y:S01]  /*3b80*/  MUFU.EX2 R148, R148 ;  /* 0x0000009400947308 */ /* 0x000fe20000000800 */
[----:B------:R-:W-:Y:S02]  /*3b90*/  ISETP.LE.U32.AND P2, PT, R10, UR37, PT ;  /* 0x000000250a007c0c */ /* 0x000fe4000bf43070 */
[----:B------:R-:W-:Y:S02]  /*3ba0*/  ISETP.LE.U32.AND P6, PT, R8, UR37, PT ;  /* 0x0000002508007c0c */ /* 0x000fe4000bfc3070 */
[----:B------:R-:W-:Y:S01]  /*3bb0*/  LOP3.LUT R5, R5, 0xffff, RZ, 0xc0, !PT ;  /* 0x0000ffff05057812 */ /* 0x000fe200078ec0ff */
[----:B------:R-:W-:Y:S01]  /*3bc0*/  @!P0 FADD.FTZ R227, -R227, -RZ ;  /* 0x800000ffe3e38221 */ /* 0x000fe20000010100 */
[--C-:B------:R-:W-:Y:S02]  /*3bd0*/  SHF.R.U32.HI R8, RZ, 0x18, R0.reuse ;  /* 0x00000018ff087819 */ /* 0x100fe40000011600 */
[----:B------:R-:W-:Y:S01]  /*3be0*/  SHF.R.U32.HI R0, RZ, 0x10, R0 ;  /* 0x00000010ff007819 */ /* 0x000fe20000011600 */
[----:B------:R-:W-:Y:S01]  /*3bf0*/  MUFU.EX2 R144, R4 ;  /* 0x0000000400907308 */ /* 0x000fe20000000800 */
[----:B------:R-:W-:Y:S02]  /*3c00*/  ISETP.LE.U32.AND P0, PT, R5, UR37, PT ;  /* 0x0000002505007c0c */ /* 0x000fe4000bf03070 */
[----:B------:R-:W-:Y:S01]  /*3c10*/  LOP3.LUT R0, R0, 0xff, RZ, 0xc0, !PT ;  /* 0x000000ff00007812 */ /* 0x000fe200078ec0ff */
[----:B-1----:R-:W-:Y:S01]  /*3c20*/  @!P2 FADD.FTZ R233, -R233, -RZ ;  /* 0x800000ffe9e9a221 */ /* 0x002fe20000010100 */
[----:B------:R-:W-:Y:S01]  /*3c30*/  SHF.R.U32.HI R5, RZ, 0x8, R13 ;  /* 0x00000008ff057819 */ /* 0x000fe2000001160d */
[----:B----4-:R-:W-:Y:S01]  /*3c40*/  @!P6 FADD.FTZ R235, -R235, -RZ ;  /* 0x800000ffebebe221 */ /* 0x010fe20000010100 */
[----:B------:R-:W-:Y:S01]  /*3c50*/  ISETP.LE.U32.AND P4, PT, R0, UR37, PT ;  /* 0x0000002500007c0c */ /* 0x000fe2000bf83070 */
[----:B--2---:R-:W-:Y:S01]  /*3c60*/  @!P1 FADD.FTZ R149, -R149, -RZ ;  /* 0x800000ff95959221 */ /* 0x004fe20000010100 */
[----:B------:R-:W-:Y:S01]  /*3c70*/  LOP3.LUT R0, R11, 0xff, RZ, 0xc0, !PT ;  /* 0x000000ff0b007812 */ /* 0x000fe200078ec0ff */
[----:B------:R-:W1:Y:S01]  /*3c80*/  MUFU.EX2 R156, R23 ;  /* 0x00000017009c7308 */ /* 0x000e620000000800 */
[----:B------:R-:W-:Y:S02]  /*3c90*/  ISETP.LE.U32.AND P2, PT, R14, UR37, PT ;  /* 0x000000250e007c0c */ /* 0x000fe4000bf43070 */
[----:B------:R-:W-:Y:S01]  /*3ca0*/  ISETP.LE.U32.AND P6, PT, R0, UR37, PT ;  /* 0x0000002500007c0c */ /* 0x000fe2000bfc3070 */
[----:B------:R-:W-:Y:S01]  /*3cb0*/  @!P0 FADD.FTZ R234, -R234, -RZ ;  /* 0x800000ffeaea8221 */ /* 0x000fe20000010100 */
[----:B------:R-:W-:Y:S02]  /*3cc0*/  LOP3.LUT R0, R5, 0xffff, RZ, 0xc0, !PT ;  /* 0x0000ffff05007812 */ /* 0x000fe400078ec0ff */
[----:B------:R-:W-:Y:S02]  /*3cd0*/  ISETP.LE.U32.AND P3, PT, R8, UR37, PT ;  /* 0x0000002508007c0c */ /* 0x000fe4000bf63070 */
[----:B------:R-:W-:Y:S01]  /*3ce0*/  ISETP.LE.U32.AND P0, PT, R0, UR37, PT ;  /* 0x0000002500007c0c */ /* 0x000fe2000bf03070 */
[----:B------:R-:W-:Y:S01]  /*3cf0*/  @!P4 FADD.FTZ R237, -R237, -RZ ;  /* 0x800000ffededc221 */ /* 0x000fe20000010100 */
[----:B------:R-:W-:Y:S01]  /*3d00*/  LOP3.LUT R5, R12, 0xff, RZ, 0xc0, !PT ;  /* 0x000000ff0c057812 */ /* 0x000fe200078ec0ff */
[----:B------:R-:W2:Y:S01]  /*3d10*/  MUFU.EX2 R154, R25 ;  /* 0x00000019009a7308 */ /* 0x000ea20000000800 */
[----:B------:R-:W-:Y:S01]  /*3d20*/  SHF.R.U32.HI R0, RZ, 0x8, R17 ;  /* 0x00000008ff007819 */ /* 0x000fe20000011611 */
[----:B------:R-:W-:Y:S01]  /*3d30*/  @!P2 FADD.FTZ R230, -R230, -RZ ;  /* 0x800000ffe6e6a221 */ /* 0x000fe20000010100 */
[----:B------:R-:W-:Y:S01]  /*3d40*/  ISETP.LE.U32.AND P2, PT, R19, UR37, PT ;  /* 0x0000002513007c0c */ /* 0x000fe2000bf43070 */
[----:B------:R-:W-:Y:S01]  /*3d50*/  @!P6 FADD.FTZ R231, -R231, -RZ ;  /* 0x800000ffe7e7e221 */ /* 0x000fe20000010100 */
[----:B------:R-:W-:Y:S02]  /*3d60*/  ISETP.LE.U32.AND P4, PT, R5, UR37, PT ;  /* 0x0000002505007c0c */ /* 0x000fe4000bf83070 */
[----:B------:R-:W-:Y:S01]  /*3d70*/  LOP3.LUT R5, R18, 0xff, RZ, 0xc0, !PT ;  /* 0x000000ff12057812 */ /* 0x000fe200078ec0ff */
[----:B------:R-:W-:Y:S01]  /*3d80*/  @!P3 FADD.FTZ R236, -R236, -RZ ;  /* 0x800000ffececb221 */ /* 0x000fe20000010100 */
[----:B------:R-:W-:Y:S01]  /*3d90*/  LOP3.LUT R0, R0, 0xffff, RZ, 0xc0, !PT ;  /* 0x0000ffff00007812 */ /* 0x000fe200078ec0ff */
[----:B------:R-:W-:Y:S01]  /*3da0*/  @!P0 FADD.FTZ R229, -R229, -RZ ;  /* 0x800000ffe5e58221 */ /* 0x000fe20000010100 */
[----:B------:R-:W-:Y:S01]  /*3db0*/  ISETP.LE.U32.AND P0, PT, R5, UR37, PT ;  /* 0x0000002505007c0c */ /* 0x000fe2000bf03070 */
[----:B------:R-:W-:Y:S01]  /*3dc0*/  MUFU.EX2 R152, R27 ;  /* 0x0000001b00987308 */ /* 0x000fe20000000800 */
[----:B------:R-:W-:Y:S02]  /*3dd0*/  ISETP.LE.U32.AND P6, PT, R0, UR37, PT ;  /* 0x0000002500007c0c */ /* 0x000fe4000bfc3070 */
[----:B------:R-:W-:Y:S01]  /*3de0*/  LOP3.LUT R0, R12, 0xffff, RZ, 0xc0, !PT ;  /* 0x0000ffff0c007812 */ /* 0x000fe200078ec0ff */
[----:B------:R-:W-:Y:S01]  /*3df0*/  @!P2 FADD.FTZ R163, -R163, -RZ ;  /* 0x800000ffa3a3a221 */ /* 0x000fe20000010100 */
[----:B------:R-:W-:Y:S01]  /*3e00*/  ISETP.LE.U32.AND P3, PT, R15, UR37, PT ;  /* 0x000000250f007c0c */ /* 0x000fe2000bf63070 */
[----:B------:R-:W-:Y:S01]  /*3e10*/  @!P4 FADD.FTZ R159, -R159, -RZ ;  /* 0x800000ff9f9fc221 */ /* 0x000fe20000010100 */
[----:B------:R-:W-:Y:S02]  /*3e20*/  SHF.R.U32.HI R0, RZ, 0x8, R0 ;  /* 0x00000008ff007819 */ /* 0x000fe40000011600 */
[----:B------:R-:W-:Y:S01]  /*3e30*/  ISETP.LE.U32.AND P2, PT, R20, UR37, PT ;  /* 0x0000002514007c0c */ /* 0x000fe2000bf43070 */
[----:B------:R-:W-:Y:S01]  /*3e40*/  MUFU.EX2 R151, R28 ;  /* 0x0000001c00977308 */ /* 0x000fe20000000800 */
[--C-:B------:R-:W-:Y:S01]  /*3e50*/  SHF.R.U32.HI R5, RZ, 0x18, R12.reuse ;  /* 0x00000018ff057819 */ /* 0x100fe2000001160c */
[----:B------:R-:W-:Y:S01]  /*3e60*/  @!P0 FADD.FTZ R161, -R161, -RZ ;  /* 0x800000ffa1a18221 */ /* 0x000fe20000010100 */
[----:B------:R-:W-:Y:S01]  /*3e70*/  LOP3.LUT R0, R0, 0xffff, RZ, 0xc0, !PT ;  /* 0x0000ffff00007812 */ /* 0x000fe200078ec0ff */
[----:B------:R-:W-:Y:S01]  /*3e80*/  @!P6 FADD.FTZ R162, -R162, -RZ ;  /* 0x800000ffa2a2e221 */ /* 0x000fe20000010100 */
[----:B------:R-:W-:Y:S02]  /*3e90*/  SHF.R.U32.HI R12, RZ, 0x10, R12 ;  /* 0x00000010ff0c7819 */ /* 0x000fe4000001160c */
[----:B------:R-:W-:Y:S01]  /*3ea0*/  ISETP.LE.U32.AND P0, PT, R0, UR37, PT ;  /* 0x0000002500007c0c */ /* 0x000fe2000bf03070 */
[----:B------:R-:W-:Y:S01]  /*3eb0*/  @!P3 FADD.FTZ R232, -R232, -RZ ;  /* 0x800000ffe8e8b221 */ /* 0x000fe20000010100 */
[----:B------:R-:W-:Y:S01]  /*3ec0*/  LOP3.LUT R12, R12, 0xff, RZ, 0xc0, !PT ;  /* 0x000000ff0c0c7812 */ /* 0x000fe200078ec0ff */
[----:B------:R-:W-:Y:S01]  /*3ed0*/  MUFU.EX2 R147, R30 ;  /* 0x0000001e00937308 */ /* 0x000fe20000000800 */
[C---:B------:R-:W-:Y:S01]  /*3ee0*/  LOP3.LUT R0, R7.reuse, 0xffff, RZ, 0xc0, !PT ;  /* 0x0000ffff07007812 */ /* 0x040fe200078ec0ff */
[----:B------:R-:W-:Y:S01]  /*3ef0*/  @!P2 FADD.FTZ R160, -R160, -RZ ;  /* 0x800000ffa0a0a221 */ /* 0x000fe20000010100 */
[----:B------:R-:W-:Y:S02]  /*3f00*/  ISETP.LE.U32.AND P6, PT, R12, UR37, PT ;  /* 0x000000250c007c0c */ /* 0x000fe4000bfc3070 */
[----:B------:R-:W-:Y:S02]  /*3f10*/  LOP3.LUT R6, R7, 0xff, RZ, 0xc0, !PT ;  /* 0x000000ff07067812 */ /* 0x000fe400078ec0ff */
[----:B------:R-:W-:Y:S02]  /*3f20*/  ISETP.LE.U32.AND P3, PT, R5, UR37, PT ;  /* 0x0000002505007c0c */ /* 0x000fe4000bf63070 */
[--C-:B------:R-:W-:Y:S01]  /*3f30*/  SHF.R.U32.HI R5, RZ, 0x10, R7.reuse ;  /* 0x00000010ff057819 */ /* 0x100fe20000011607 */
[----:B------:R-:W-:Y:S01]  /*3f40*/  @!P0 FADD.FTZ R158, -R158, -RZ ;  /* 0x800000ff9e9e8221 */ /* 0x000fe20000010100 */
[----:B------:R-:W-:Y:S02]  /*3f50*/  SHF.R.U32.HI R0, RZ, 0x8, R0 ;  /* 0x00000008ff007819 */ /* 0x000fe40000011600 */
[----:B------:R-:W-:Y:S02]  /*3f60*/  ISETP.LE.U32.AND P2, PT, R6, UR37, PT ;  /* 0x0000002506007c0c */ /* 0x000fe4000bf43070 */
[----:B------:R-:W-:Y:S01]  /*3f70*/  LOP3.LUT R0, R0, 0xffff, RZ, 0xc0, !PT ;  /* 0x0000ffff00007812 */ /* 0x000fe200078ec0ff */
[----:B------:R-:W-:Y:S01]  /*3f80*/  @!P6 FADD.FTZ R157, -R157, -RZ ;  /* 0x800000ff9d9de221 */ /* 0x000fe20000010100 */
[----:B------:R-:W-:Y:S02]  /*3f90*/  LOP3.LUT R5, R5, 0xff, RZ, 0xc0, !PT ;  /* 0x000000ff05057812 */ /* 0x000fe400078ec0ff */
[----:B------:R-:W-:Y:S01]  /*3fa0*/  ISETP.LE.U32.AND P0, PT, R0, UR37, PT ;  /* 0x0000002500007c0c */ /* 0x000fe2000bf03070 */
[----:B-1----:R-:W-:Y:S01]  /*3fb0*/  @!P3 FADD.FTZ R156, -R156, -RZ ;  /* 0x800000ff9c9cb221 */ /* 0x002fe20000010100 */
[----:B------:R-:W-:Y:S02]  /*3fc0*/  LOP3.LUT R0, R146, 0xff, RZ, 0xc0, !PT ;  /* 0x000000ff92007812 */ /* 0x000fe400078ec0ff */
[----:B------:R-:W-:Y:S01]  /*3fd0*/  ISETP.LE.U32.AND P4, PT, R5, UR37, PT ;  /* 0x0000002505007c0c */ /* 0x000fe2000bf83070 */
[----:B------:R-:W1:Y:S01]  /*3fe0*/  MUFU.EX2 R146, R34 ;  /* 0x0000002200927308 */ /* 0x000e620000000800 */
[----:B------:R-:W-:Y:S01]  /*3ff0*/  SHF.R.U32.HI R5, RZ, 0x8, R140 ;  /* 0x00000008ff057819 */ /* 0x000fe2000001168c */
[----:B------:R-:W-:Y:S01]  /*4000*/  @!P2 FADD.FTZ R155, -R155, -RZ ;  /* 0x800000ff9b9ba221 */ /* 0x000fe20000010100 */
[----:B------:R-:W-:Y:S01]  /*4010*/  ISETP.LE.U32.AND P6, PT, R0, UR37, PT ;  /* 0x0000002500007c0c */ /* 0x000fe2000bfc3070 */
[----:B------:R-:W-:Y:S01]  /*4020*/  IMAD.U32 R140, RZ, RZ, UR36 ;  /* 0x00000024ff8c7e24 */ /* 0x000fe2000f8e00ff */
[----:B------:R-:W-:Y:S02]  /*4030*/  LOP3.LUT R0, R5, 0xffff, RZ, 0xc0, !PT ;  /* 0x0000ffff05007812 */ /* 0x000fe400078ec0ff */
[----:B------:R-:W-:Y:S01]  /*4040*/  SHF.R.U32.HI R7, RZ, 0x18, R7 ;  /* 0x00000018ff077819 */ /* 0x000fe20000011607 */
[----:B--2---:R-:W-:Y:S01]  /*4050*/  @!P0 FADD.FTZ R154, -R154, -RZ ;  /* 0x800000ff9a9a8221 */ /* 0x004fe20000010100 */
[----:B------:R-:W-:Y:S02]  /*4060*/  ISETP.LE.U32.AND P2, PT, R0, UR37, PT ;  /* 0x0000002500007c0c */ /* 0x000fe4000bf43070 */
[----:B------:R-:W-:Y:S01]  /*4070*/  F2FP.RELU.PACK_AB R0, R227, R228 ;  /* 0x000000e4e300723e */ /* 0x000fe200000008ff */
[----:B------:R-:W-:Y:S01]  /*4080*/  @!P4 FADD.FTZ R153, -R153, -RZ ;  /* 0x800000ff9999c221 */ /* 0x000fe20000010100 */
[----:B------:R-:W-:Y:S02]  /*4090*/  SHF.R.U32.HI R5, RZ, 0x8, R143 ;  /* 0x00000008ff057819 */ /* 0x000fe4000001168f */
[----:B------:R-:W-:Y:S01]  /*40a0*/  ISETP.LE.U32.AND P4, PT, R7, UR37, PT ;  /* 0x0000002507007c0c */ /* 0x000fe2000bf83070 */
[----:B------:R2:W-:Y:S01]  /*40b0*/  STS [R242+0x13000], R0 ;  /* 0x01300000f2007388 */ /* 0x0005e20000000800 */
[----:B------:R-:W-:Y:S02]  /*40c0*/  F2FP.RELU.PACK_AB R7, R233, R226 ;  /* 0x000000e2e907723e */ /* 0x000fe400000008ff */
[----:B------:R-:W-:Y:S02]  /*40d0*/  LOP3.LUT R5, R5, 0xffff, RZ, 0xc0, !PT ;  /* 0x0000ffff05057812 */ /* 0x000fe400078ec0ff */
[----:B------:R-:W-:Y:S01]  /*40e0*/  LOP3.LUT R6, R238, 0xff, RZ, 0xc0, !PT ;  /* 0x000000ffee067812 */ /* 0x000fe200078ec0ff */
[----:B------:R-:W-:Y:S01]  /*40f0*/  @!P2 FADD.FTZ R148, -R148, -RZ ;  /* 0x800000ff9494a221 */ /* 0x000fe20000010100 */
[----:B------:R-:W-:Y:S01]  /*4100*/  ISETP.LE.U32.AND P2, PT, R5, UR37, PT ;  /* 0x0000002505007c0c */ /* 0x000fe2000bf43070 */
[----:B------:R3:W-:Y:S01]  /*4110*/  STS [R242+0x13400], R7 ;  /* 0x01340007f2007388 */ /* 0x0007e20000000800 */
[----:B------:R-:W-:Y:S01]  /*4120*/  F2FP.RELU.PACK_AB R5, R162, R163 ;  /* 0x000000a3a205723e */ /* 0x000fe200000008ff */
[----:B-1----:R-:W-:Y:S01]  /*4130*/  @!P6 FADD.FTZ R146, -R146, -RZ ;  /* 0x800000ff9292e221 */ /* 0x002fe20000010100 */
[----:B------:R-:W-:Y:S01]  /*4140*/  ISETP.LE.U32.AND P1, PT, R6, UR37, PT ;  /* 0x0000002506007c0c */ /* 0x000fe2000bf23070 */
[----:B------:R-:W-:Y:S01]  /*4150*/  @!P4 FADD.FTZ R152, -R152, -RZ ;  /* 0x800000ff9898c221 */ /* 0x000fe20000010100 */
[----:B------:R-:W-:Y:S01]  /*4160*/  F2FP.RELU.PACK_AB R6, R234, R235 ;  /* 0x000000ebea06723e */ /* 0x000fe200000008ff */
[----:B------:R1:W-:Y:S01]  /*4170*/  STS [R241+0x13000], R5 ;  /* 0x01300005f1007388 */ /* 0x0003e20000000800 */
[----:B------:R-:W-:Y:S01]  /*4180*/  F2FP.RELU.PACK_AB R4, R236, R237 ;  /* 0x000000edec04723e */ /* 0x000fe200000008ff */
[----:B------:R-:W-:Y:S01]  /*4190*/  IMAD.MOV.U32 R238, RZ, RZ, c[0x0][0x1c0] ;  /* 0x00007000ffee7624 */ /* 0x000fe200078e00ff */
[----:B------:R-:W-:Y:S02]  /*41a0*/  ISETP.LE.U32.AND P0, PT, R145, UR37, PT ;  /* 0x0000002591007c0c */ /* 0x000fe4000bf03070 */
[----:B------:R-:W4:Y:S01]  /*41b0*/  MUFU.EX2 R145, R141 ;  /* 0x0000008d00917308 */ /* 0x000f220000000800 */
[----:B------:R-:W-:Y:S01]  /*41c0*/  ISETP.LE.U32.AND P3, PT, R133, UR37, PT ;  /* 0x0000002585007c0c */ /* 0x000fe2000bf63070 */
[----:B------:R-:W-:Y:S01]  /*41d0*/  @!P2 FADD.FTZ R150, -R150, -RZ ;  /* 0x800000ff9696a221 */ /* 0x000fe20000010100 */
[----:B------:R-:W-:Y:S01]  /*41e0*/  FSETP.GE.FTZ.AND P2, PT, R228, RZ, PT ;  /* 0x000000ffe400720b */ /* 0x000fe20003f56000 */
[----:B------:R-:W-:Y:S01]  /*41f0*/  IMAD R238, R238, c[0x0][0x22c], RZ ;  /* 0x00008b00eeee7a24 */ /* 0x000fe200078e02ff */
[----:B------:R-:W-:Y:S01]  /*4200*/  FSETP.GE.FTZ.AND P4, PT, R162, RZ, PT ;  /* 0x000000ffa200720b */ /* 0x000fe20003f96000 */
[----:B------:R-:W-:Y:S01]  /*4210*/  @!P1 FADD.FTZ R147, -R147, -RZ ;  /* 0x800000ff93939221 */ /* 0x000fe20000010100 */
[----:B--2---:R-:W-:Y:S01]  /*4220*/  F2FP.RELU.PACK_AB R0, R160, R161 ;  /* 0x000000a1a000723e */ /* 0x004fe200000008ff */
[----:B------:R-:W-:Y:S01]  /*4230*/  IMAD.U32 R238, R238, -0x40, RZ ;  /* 0xffffffc0eeee7824 */ /* 0x000fe200078e00ff */
[----:B------:R-:W-:Y:S02]  /*4240*/  FSETP.GE.FTZ.AND P1, PT, R227, RZ, PT ;  /* 0x000000ffe300720b */ /* 0x000fe40003f36000 */
[----:B------:R-:W-:Y:S01]  /*4250*/  @!P0 FADD.FTZ R144, -R144, -RZ ;  /* 0x800000ff90908221 */ /* 0x000fe20000010100 */
[----:B------:R2:W-:Y:S01]  /*4260*/  STS [R241+0x13400], R0 ;  /* 0x01340000f1007388 */ /* 0x0005e20000000800 */
[----:B------:R-:W-:Y:S01]  /*4270*/  LEA R142, P0, R248, R140, 0x2 ;  /* 0x0000008cf88e7211 */ /* 0x000fe200078010ff */
[----:B------:R-:W-:Y:S01]  /*4280*/  @!P3 FADD.FTZ R151, -R151, -RZ ;  /* 0x800000ff9797b221 */ /* 0x000fe20000010100 */
[----:B---3--:R-:W-:Y:S01]  /*4290*/  F2FP.RELU.PACK_AB R7, R229, R230 ;  /* 0x000000e6e507723e */ /* 0x008fe200000008ff */
[----:B------:R3:W-:Y:S01]  /*42a0*/  STS [R242+0x14000], R6 ;  /* 0x01400006f2007388 */ /* 0x0007e20000000800 */
[----:B------:R-:W-:Y:S03]  /*42b0*/  FSETP.GE.FTZ.AND P3, PT, R159, RZ, PT ;  /* 0x000000ff9f00720b */ /* 0x000fe60003f76000 */
[----:B------:R3:W-:Y:S01]  /*42c0*/  STS [R242+0x14400], R4 ;  /* 0x01440004f2007388 */ /* 0x0007e20000000800 */
[----:B-1----:R-:W-:Y:S03]  /*42d0*/  F2FP.RELU.PACK_AB R5, R158, R159 ;  /* 0x0000009f9e05723e */ /* 0x002fe600000008ff */
[----:B------:R1:W-:Y:S01]  /*42e0*/  STS [R241+0x14000], R7 ;  /* 0x01400007f1007388 */ /* 0x0003e20000000800 */
[----:B----4-:R-:W-:Y:S01]  /*42f0*/  @!P5 FADD.FTZ R145, -R145, -RZ ;  /* 0x800000ff9191d221 */ /* 0x010fe20000010100 */
[----:B------:R-:W-:Y:S01]  /*4300*/  FSETP.GE.FTZ.AND P5, PT, R163, RZ, PT ;  /* 0x000000ffa300720b */ /* 0x000fe20003fb6000 */
[----:B------:R-:W-:Y:S05]  /*4310*/  IMAD.U32 R141, RZ, RZ, UR43 ;  /* 0x0000002bff8d7e24 */ /* 0x000fea000f8e00ff */
[----:B------:R-:W-:Y:S02]  /*4320*/  LEA.HI.X.SX32 R143, R248, R141, 0x2, P0 ;  /* 0x0000008df88f7211 */ /* 0x000fe400000f16ff */
[----:B------:R-:W-:Y:S02]  /*4330*/  FSETP.GE.FTZ.AND P0, PT, R226, RZ, PT ;  /* 0x000000ffe200720b */ /* 0x000fe40003f16000 */
[----:B--2---:R-:W-:Y:S01]  /*4340*/  F2FP.RELU.PACK_AB R0, R148, R149 ;  /* 0x000000959400723e */ /* 0x004fe200000008ff */
[----:B------:R-:W2:Y:S01]  /*4350*/  LDG.E R141, [R142.64] ;  /* 0x000000228e8d7981 */ /* 0x000ea2000c1e1900 */
[----:B---3--:R-:W-:Y:S03]  /*4360*/  F2FP.RELU.PACK_AB R6, R232, R231 ;  /* 0x000000e7e806723e */ /* 0x008fe600000008ff */
[----:B------:R-:W3:Y:S01]  /*4370*/  LDG.E R140, [R142.64+0x20] ;  /* 0x000020228e8c7981 */ /* 0x000ee2000c1e1900 */
[----:B------:R-:W-:Y:S03]  /*4380*/  F2FP.RELU.PACK_AB R4, R156, R157 ;  /* 0x0000009d9c04723e */ /* 0x000fe600000008ff */
[----:B------:R4:W-:Y:S01]  /*4390*/  STS [R241+0x14400], R6 ;  /* 0x01440006f1007388 */ /* 0x0009e20000000800 */
[----:B-1----:R-:W-:Y:S03]  /*43a0*/  F2FP.RELU.PACK_AB R7, R154, R155 ;  /* 0x0000009b9a07723e */ /* 0x002fe600000008ff */
[----:B------:R1:W-:Y:S04]  /*43b0*/  STS [R240+0x13000], R5 ;  /* 0x01300005f0007388 */ /* 0x0003e80000000800 */
[----:B------:R1:W-:Y:S04]  /*43c0*/  STS [R240+0x13400], R4 ;  /* 0x01340004f0007388 */ /* 0x0003e80000000800 */
[----:B------:R1:W-:Y:S01]  /*43d0*/  STS [R239+0x13000], R0 ;  /* 0x01300000ef007388 */ /* 0x0003e20000000800 */
[----:B----4-:R-:W-:Y:S02]  /*43e0*/  F2FP.RELU.PACK_AB R6, R152, R153 ;  /* 0x000000999806723e */ /* 0x010fe400000008ff */
[----:B-1----:R-:W-:Y:S02]  /*43f0*/  F2FP.RELU.PACK_AB R5, R145, R146 ;  /* 0x000000929105723e */ /* 0x002fe400000008ff */
        /* <DEDUP_REMOVED lines=66> */
[----:B------:R-:W-:Y:S01]  /*4820*/  FSEL R4, R4, R141, P1 ;  /* 0x0000008d04047208 */ /* 0x000fe20000800000 */
[----:B------:R-:W1:Y:S01]  /*4830*/  LDSM.16.M88.4 R136, [R216+0x8800] ;  /* 0x00880000d888783b */ /* 0x000e620000000200 */
[----:B------:R-:W-:Y:S01]  /*4840*/  FSEL R0, R0, R140, P0 ;  /* 0x0000008c00007208 */ /* 0x000fe20000000000 */
[----:B------:R-:W-:Y:S01]  /*4850*/  FMUL.FTZ R228, R228, R5 ;  /* 0x00000005e4e47220 */ /* 0x000fe20000410000 */
[----:B------:R-:W-:Y:S01]  /*4860*/  LEA R224, P0, R238, R224, 0x2 ;  /* 0x000000e0eee07211 */ /* 0x000fe200078010ff */
[----:B------:R-:W-:Y:S01]  /*4870*/  FMUL.FTZ R227, R227, R4 ;  /* 0x00000004e3e37220 */ /* 0x000fe20000410000 */
[----:B------:R-:W-:Y:S01]  /*4880*/  FSETP.GE.FTZ.AND P1, PT, R149, RZ, PT ;  /* 0x000000ff9500720b */ /* 0x000fe20003f36000 */
[----:B------:R-:W-:Y:S01]  /*4890*/  FMUL.FTZ R226, R226, R0 ;  /* 0x00000000e2e27220 */ /* 0x000fe20000410000 */
[----:B------:R-:W-:Y:S01]  /*48a0*/  LEA.HI.X.SX32 R225, R238, R225, 0x2, P0 ;  /* 0x000000e1eee17211 */ /* 0x000fe200000f16ff */
[----:B------:R-:W2:Y:S01]  /*48b0*/  LDG.E R4, [R142.64+0x80] ;  /* 0x000080228e047981 */ /* 0x000ea2000c1e1900 */
[----:B------:R-:W-:Y:S02]  /*48c0*/  FSETP.GE.FTZ.AND P0, PT, R148, RZ, PT ;  /* 0x000000ff9400720b */ /* 0x000fe40003f16000 */
[----:B------:R-:W-:Y:S01]  /*48d0*/  FSETP.GE.FTZ.AND P2, PT, R158, RZ, PT ;  /* 0x000000ff9e00720b */ /* 0x000fe20003f56000 */
[----:B------:R-:W3:Y:S01]  /*48e0*/  LDG.E R0, [R142.64+0xa0] ;  /* 0x0000a0228e007981 */ /* 0x000ee2000c1e1900 */
        /* <DEDUP_REMOVED lines=19> */
[----:B------:R-:W-:Y:S01]  /*4a20*/  FADD.FTZ R6, -R140, R19 ;  /* 0x000000138c067221 */ /* 0x000fe20000010100 */
[----:B------:R-:W-:Y:S01]  /*4a30*/  FSETP.GE.FTZ.AND P4, PT, R156, RZ, PT ;  /* 0x000000ff9c00720b */ /* 0x000fe20003f96000 */
[----:B------:R-:W-:Y:S01]  /*4a40*/  FMUL.FTZ R20, R163, R20 ;  /* 0x00000014a3147220 */ /* 0x000fe20000410000 */
[----:B------:R-:W-:Y:S01]  /*4a50*/  FSETP.GE.FTZ.AND P3, PT, R146, RZ, PT ;  /* 0x000000ff9200720b */ /* 0x000fe20003f76000 */
[----:B------:R-:W-:Y:S02]  /*4a60*/  FMUL.FTZ R162, R162, R17 ;  /* 0x00000011a2a27220 */ /* 0x000fe40000410000 */
[----:B------:R-:W-:Y:S04]  /*4a70*/  FMUL.FTZ R159, R159, R16 ;  /* 0x000000109f9f7220 */ /* 0x000fe80000410000 */
[----:B------:R-:W-:Y:S05]  /*4a80*/  FADD.FTZ R5, -R141, R32 ;  /* 0x000000208d057221 */ /* 0x000fea0000010100 */
[----:B------:R-:W-:Y:S01]  /*4a90*/  FSEL R5, R5, R141, P1 ;  /* 0x0000008d05057208 */ /* 0x000fe20000800000 */
[----:B------:R-:W-:Y:S01]  /*4aa0*/  @P0 FADD.FTZ R141, -R141, R33 ;  /* 0x000000218d8d0221 */ /* 0x000fe20000010100 */
[----:B------:R-:W-:Y:S02]  /*4ab0*/  FSETP.GE.FTZ.AND P0, PT, R233, RZ, PT ;  /* 0x000000ffe900720b */ /* 0x000fe40003f16000 */
[----:B------:R-:W-:Y:S01]  /*4ac0*/  FSETP.GE.FTZ.AND P1, PT, R160, RZ, PT ;  /* 0x000000ffa000720b */ /* 0x000fe20003f36000 */
[----:B------:R-:W-:Y:S01]  /*4ad0*/  FMUL.FTZ R149, R149, R5 ;  /* 0x0000000595957220 */ /* 0x000fe20000410000 */
[-C--:B------:R-:W-:Y:S01]  /*4ae0*/  FSEL R7, R7, R140.reuse, P0 ;  /* 0x0000008c07077208 */ /* 0x080fe20000000000 */
[----:B------:R-:W-:Y:S01]  /*4af0*/  FADD.FTZ R5, -R140, R22 ;  /* 0x000000168c057221 */ /* 0x000fe20000010100 */
[----:B------:R-:W-:Y:S01]  /*4b00*/  FSETP.GE.FTZ.AND P0, PT, R157, RZ, PT ;  /* 0x000000ff9d00720b */ /* 0x000fe20003f16000 */
[----:B------:R-:W-:Y:S01]  /*4b10*/  FMUL.FTZ R141, R148, R141 ;  /* 0x0000008d948d7220 */ /* 0x000fe20000410000 */
[-C--:B------:R-:W-:Y:S01]  /*4b20*/  FSEL R6, R6, R140.reuse, P1 ;  /* 0x0000008c06067208 */ /* 0x080fe20000800000 */
[----:B------:R-:W-:Y:S01]  /*4b30*/  FMUL.FTZ R233, R233, R7 ;  /* 0x00000007e9e97220 */ /* 0x000fe20000410000 */
        /* <DEDUP_REMOVED lines=12> */
[C---:B--2---:R-:W-:Y:S02]  /*4c00*/  FADD.FTZ R5, -R4.reuse, R9 ;  /* 0x0000000904057221 */ /* 0x044fe40000010100 */
        /* <DEDUP_REMOVED lines=16> */
[C---:B---3--:R-:W-:Y:S01]  /*4d10*/  FADD.FTZ R5, -R0.reuse, R14 ;  /* 0x0000000e00057221 */ /* 0x048fe20000010100 */
        /* <DEDUP_REMOVED lines=65> */
.L_x_219:
        /* <DEDUP_REMOVED lines=119> */
.L_x_220:
[----:B------:R-:W-:Y:S01]  /*58a0*/  LDSM.16.M88.4 R24, [R217] ;  /* 0x00000000d918783b */ /* 0x000fe20000000200 */
[----:B------:R-:W-:Y:S01]  /*58b0*/  IMAD.MOV.U32 R140, RZ, RZ, c[0x0][0x1c0] ;  /* 0x00007000ff8c7624 */ /* 0x000fe200078e00ff */
[----:B------:R-:W-:Y:S01]  /*58c0*/  ULOP3.LUT UR37, UR6, 0x1, URZ, 0xc0, !UPT ;  /* 0x0000000106257892 */ /* 0x000fe2000f8ec03f */
[----:B------:R-:W-:Y:S01]  /*58d0*/  IMAD.MOV.U32 R141, RZ, RZ, 0x4 ;  /* 0x00000004ff8d7424 */ /* 0x000fe200078e00ff */
[----:B------:R-:W-:Y:S01]  /*58e0*/  UISETP.GT.AND UP2, UPT, UR6, UR7, UPT ;  /* 0x000000070600728c */ /* 0x000fe2000bf44270 */
[----:B------:R-:W2:Y:S01]  /*58f0*/  LDSM.16.MT88.4 R8, [R0+0x9000] ;  /* 0x009000000008783b */ /* 0x000ea20000004200 */
[----:B------:R-:W-:Y:S01]  /*5900*/  IMAD R140, R140, c[0x0][0x22c], RZ ;  /* 0x00008b008c8c7a24 */ /* 0x000fe200078e02ff */
[----:B------:R-:W-:Y:S01]  /*5910*/  UISETP.NE.U32.AND UP0, UPT, UR37, 0x1, UPT ;  /* 0x000000012500788c */ /* 0x000fe2000bf05070 */
[----:B------:R-:W-:Y:S01]  /*5920*/  IMAD.MOV.U32 R142, RZ, RZ, c[0x0][0x1c0] ;  /* 0x00007000ff8e7624 */ /* 0x000fe200078e00ff */
[----:B------:R-:W-:Y:S01]  /*5930*/  @UP3 UIADD3 UR41, UP1, UR4, -0x100, URZ ;  /* 0xffffff0004293890 */ /* 0x000fe2000ff3e03f */
[----:B------:R-:W3:Y:S01]  /*5940*/  LDSM.16.MT88.4 R16, [R0+0xb000] ;  /* 0x00b000000010783b */ /* 0x000ee20000004200 */
[----:B------:R-:W-:Y:S01]  /*5950*/  IMAD.SHL.U32 R140, R140, 0x8, RZ ;  /* 0x000000088c8c7824 */ /* 0x000fe200078e00ff */
[----:B------:R-:W-:Y:S01]  /*5960*/  UIADD3 UR6, UR6, -0x1, URZ ;  /* 0xffffffff06067890 */ /* 0x000fe2000fffe03f */
[----:B------:R-:W-:Y:S01]  /*5970*/  IMAD R142, R142, c[0x0][0x22c], RZ ;  /* 0x00008b008e8e7a24 */ /* 0x000fe200078e02ff */
[----:B------:R-:W-:Y:S01]  /*5980*/  @UP3 UIADD3.X UR37, UR5, -0x1, URZ, UP1, !UPT ;  /* 0xffffffff05253890 */ /* 0x000fe20008ffe43f */
[----:B------:R-:W4:Y:S01]  /*5990*/  LDSM.16.MT88.4 R28, [R0+0xd000] ;  /* 0x00d00000001c783b */ /* 0x000f220000004200 */
[----:B------:R-:W-:Y:S02]  /*59a0*/  IMAD.MOV.U32 R145, RZ, RZ, c[0x0][0x1c0] ;  /* 0x00007000ff917624 */ /* 0x000fe400078e00ff */
[----:B------:R-:W-:Y:S02]  /*59b0*/  IMAD R142, R142, 0x18, RZ ;  /* 0x000000188e8e7824 */ /* 0x000fe400078e02ff */
[----:B------:R-:W-:Y:S01]  /*59c0*/  LDSM.16.M88.4 R32, [R218] ;  /* 0x00000000da20783b */ /* 0x000fe20000000200 */
[----:B------:R-:W-:Y:S02]  /*59d0*/  IMAD R145, R145, c[0x0][0x22c], RZ ;  /* 0x00008b0091917a24 */ /* 0x000fe400078e02ff */
[----:B------:R-:W-:Y:S02]  /*59e0*/  IMAD.MOV.U32 R144, RZ, RZ, c[0x0][0x1c0] ;  /* 0x00007000ff907624 */ /* 0x000fe400078e00ff */
[----:B------:R-:W1:Y:S01]  /*59f0*/  LDSM.16.MT88.4 R132, [R0+0x9400] ;  /* 0x009400000084783b */ /* 0x000e620000004200 */
[----:B------:R-:W-:Y:S02]  /*5a00*/  IMAD.SHL.U32 R145, R145, 0x20, RZ ;  /* 0x0000002091917824 */ /* 0x000fe400078e00ff */
[----:B------:R-:W-:Y:S02]  /*5a10*/  IMAD R144, R144, c[0x0][0x22c], RZ ;  /* 0x00008b0090907a24 */ /* 0x000fe400078e02ff */
[----:B------:R-:W1:Y:S01]  /*5a20*/  LDSM.16.MT88.4 R136, [R0+0xb400] ;  /* 0x00b400000088783b */ /* 0x000e620000004200 */
[----:B------:R-:W-:Y:S02]  /*5a30*/  IMAD.MOV.U32 R143, RZ, RZ, c[0x0][0x1c0] ;  /* 0x00007000ff8f7624 */ /* 0x000fe400078e00ff */
[----:B------:R-:W-:Y:S02]  /*5a40*/  IMAD R144, R144, 0x28, RZ ;  /* 0x0000002890907824 */ /* 0x000fe400078e02ff */
[----:B------:R-:W-:Y:S04]  /*5a50*/  IMAD R143, R143, c[0x0][0x22c], RZ ;  /* 0x00008b008f8f7a24 */ /* 0x000fe800078e02ff */
[----:B------:R-:W-:Y:S01]  /*5a60*/  IMAD R143, R143, 0x30, RZ ;  /* 0x000000308f8f7824 */ /* 0x000fe200078e02ff */
[C---:B-12---:R-:W-:Y:S08]  /*5a70*/  HMMA.16816.F32 R4, R24.reuse, R8, RZ ;  /* 0x000000081804723c */ /* 0x046ff000000018ff */
[C---:B------:R-:W-:Y:S08]  /*5a80*/  HMMA.16816.F32 R8, R24.reuse, R10, RZ ;  /* 0x0000000a1808723c */ /* 0x040ff000000018ff */
[C---:B---3--:R-:W-:Y:S08]  /*5a90*/  HMMA.16816.F32 R12, R24.reuse, R16, RZ ;  /* 0x00000010180c723c */ /* 0x048ff000000018ff */
[C---:B------:R-:W-:Y:S08]  /*5aa0*/  HMMA.16816.F32 R16, R24.reuse, R18, RZ ;  /* 0x000000121810723c */ /* 0x040ff000000018ff */
[C---:B----4-:R-:W-:Y:S08]  /*5ab0*/  HMMA.16816.F32 R20, R24.reuse, R28, RZ ;  /* 0x0000001c1814723c */ /* 0x050ff000000018ff */
        /* <DEDUP_REMOVED lines=10> */
[----:B------:R-:W1:Y:S05]  /*5b60*/  LDSM.16.MT88.4 R28, [R0+0xb800] ;  /* 0x00b80000001c783b */ /* 0x000e6a0000004200 */
[----:B------:R-:W3:Y:S02]  /*5b70*/  LDSM.16.MT88.4 R32, [R0+0xd800] ;  /* 0x00d800000020783b */ /* 0x000ee40000004200 */
        /* <DEDUP_REMOVED lines=8> */
[----:B------:R-:W2:Y:S05]  /*5c00*/  LDSM.16.MT88.4 R32, [R0+0xbc00] ;  /* 0x00bc00000020783b */ /* 0x000eaa0000004200 */
[----:B------:R-:W3:Y:S02]  /*5c10*/  LDSM.16.MT88.4 R132, [R0+0xdc00] ;  /* 0x00dc00000084783b */ /* 0x000ee40000004200 */
        /* <DEDUP_REMOVED lines=39> */
[----:B------:R3:W2:Y:S02]  /*5e90*/  LDSM.16.MT88.4 R132, [R0+0xec00] ;  /* 0x00ec00000084783b */ /* 0x0006a40000004200 */
[C---:B-1----:R-:W-:Y:S03]  /*5ea0*/  HMMA.16816.F32 R4, R28.reuse, R136, R4 ;  /* 0x000000881c04723c */ /* 0x042fe60000001804 */
[----:B------:R-:W4:Y:S02]  /*5eb0*/  LDL R137, [R1+0xc] ;  /* 0x00000c0001897983 */ /* 0x000f240000100800 */
[----:B---3--:R-:W-:Y:S03]  /*5ec0*/  @P0 IADD3 R0, R248, -0x40, RZ ;  /* 0xffffffc0f8000810 */ /* 0x008fe60007ffe0ff */
[----:B------:R-:W3:Y:S01]  /*5ed0*/  LDL R136, [R1+0x14] ;  /* 0x0000140001887983 */ /* 0x000ee20000100800 */
[C---:B------:R-:W-:Y:S08]  /*5ee0*/  HMMA.16816.F32 R8, R28.reuse, R138, R8 ;  /* 0x0000008a1c08723c */ /* 0x040ff00000001808 */
[C---:B--2---:R-:W-:Y:S07]  /*5ef0*/  HMMA.16816.F32 R12, R28.reuse, R32, R12 ;  /* 0x000000201c0c723c */ /* 0x044fee000000180c */
[CC--:B------:R-:W-:Y:S01]  /*5f00*/  LEA R32, P1, R140.reuse, R224.reuse, 0x2 ;  /* 0x000000e08c207211 */ /* 0x0c0fe200078210ff */
[C---:B------:R-:W-:Y:S04]  /*5f10*/  HMMA.16816.F32 R16, R28.reuse, R34, R16 ;  /* 0x000000221c10723c */ /* 0x040fe80000001810 */
[----:B------:R-:W-:Y:S03]  /*5f20*/  LEA.HI.X.SX32 R33, R140, R225, 0x2, P1 ;  /* 0x000000e18c217211 */ /* 0x000fe600008f16ff */
[----:B------:R-:W-:Y:S01]  /*5f30*/  @P0 IMAD.WIDE R34, R0, R141, UR4 ;  /* 0x0000000400220e25 */ /* 0x000fe2000f8e028d */
[C---:B------:R-:W-:Y:S01]  /*5f40*/  HMMA.16816.F32 R20, R28.reuse, R132, R20 ;  /* 0x000000841c14723c */ /* 0x040fe20000001814 */
[----:B------:R-:W2:Y:S01]  /*5f50*/  LDL R0, [R1+0x10] ;  /* 0x0000100001007983 */ /* 0x000ea20000100800 */
[----:B------:R-:W-:Y:S02]  /*5f60*/  @UP3 UMOV UR4, UR41 ;  /* 0x0000002900043c82 */ /* 0x000fe40008000000 */
[----:B------:R-:W-:Y:S01]  /*5f70*/  IMAD.MOV.U32 R141, RZ, RZ, c[0x0][0x1c0] ;  /* 0x00007000ff8d7624 */ /* 0x000fe200078e00ff */
[----:B------:R-:W-:Y:S01]  /*5f80*/  @UP3 UMOV UR5, UR37 ;  /* 0x0000002500053c82 */ /* 0x000fe20008000000 */
[----:B------:R1:W5:Y:S02]  /*5f90*/  @P0 LDG.E R252, [R34.64] ;  /* 0x0000002222fc0981 */ /* 0x000364000c1e1900 */
[----:B------:R-:W-:Y:S03]  /*5fa0*/  HMMA.16816.F32 R24, R28, R134, R24 ;  /* 0x000000861c18723c */ /* 0x000fe60000001818 */
[----:B------:R1:W5:Y:S01]  /*5fb0*/  @P0 LDG.E R251, [R34.64+0x20] ;  /* 0x0000202222fb0981 */ /* 0x000362000c1e1900 */
[----:B------:R-:W-:Y:S03]  /*5fc0*/  IMAD R141, R141, c[0x0][0x22c], RZ ;  /* 0x00008b008d8d7a24 */ /* 0x000fe600078e02ff */
[CC--:B------:R-:W-:Y:S01]  /*5fd0*/  LEA R28, P2, R144.reuse, R224.reuse, 0x2 ;  /* 0x000000e0901c7211 */ /* 0x0c0fe200078410ff */
[----:B------:R1:W5:Y:S01]  /*5fe0*/  @P0 LDG.E R250, [R34.64+0x80] ;  /* 0x0000802222fa0981 */ /* 0x000362000c1e1900 */
[----:B------:R-:W-:Y:S03]  /*5ff0*/  IMAD.SHL.U32 R141, R141, 0x10, RZ ;  /* 0x000000108d8d7824 */ /* 0x000fe600078e00ff */
[-C--:B------:R-:W-:Y:S01]  /*6000*/  LEA.HI.X.SX32 R29, R144, R225.reuse, 0x2, P2 ;  /* 0x000000e1901d7211 */ /* 0x080fe200010f16ff */
[----:B------:R1:W5:Y:S01]  /*6010*/  @P0 LDG.E R249, [R34.64+0xa0] ;  /* 0x0000a02222f90981 */ /* 0x000362000c1e1900 */
[----:B------:R-:W-:Y:S04]  /*6020*/  IMAD.MOV.U32 R144, RZ, RZ, c[0x0][0x1c0] ;  /* 0x00007000ff907624 */ /* 0x000fe800078e00ff */
[----:B------:R1:W-:Y:S01]  /*6030*/  RED.E.ADD.F32.FTZ.RN.STRONG.GPU [R224.64], R4 ;  /* 0x00000004e000798e */ /* 0x0003e2000c10e7a2 */
[----:B------:R-:W-:Y:S04]  /*6040*/  IMAD R144, R144, c[0x0][0x22c], RZ ;  /* 0x00008b0090907a24 */ /* 0x000fe800078e02ff */
[----:B------:R1:W-:Y:S01]  /*6050*/  RED.E.ADD.F32.FTZ.RN.STRONG.GPU [R32.64], R5 ;  /* 0x000000052000798e */ /* 0x0003e2000c10e7a2 */
[----:B------:R-:W-:Y:S01]  /*6060*/  IMAD.SHL.U32 R144, R144, 0x8, RZ ;  /* 0x0000000890907824 */ /* 0x000fe200078e00ff */
[CC--:B-1----:R-:W-:Y:S04]  /*6070*/  LEA R34, P0, R141.reuse, R224.reuse, 0x2 ;  /* 0x000000e08d227211 */ /* 0x0c2fe800078010ff */
[-C--:B------:R-:W-:Y:S02]  /*6080*/  LEA.HI.X.SX32 R35, R141, R225.reuse, 0x2, P0 ;  /* 0x000000e18d237211 */ /* 0x080fe400000f16ff */
[CC--:B------:R-:W-:Y:S02]  /*6090*/  LEA R30, P0, R145.reuse, R224.reuse, 0x2 ;  /* 0x000000e0911e7211 */ /* 0x0c0fe400078010ff */
[CC--:B------:R-:W-:Y:S01]  /*60a0*/  LEA R4, P1, R142.reuse, R224.reuse, 0x2 ;  /* 0x000000e08e047211 */ /* 0x0c0fe200078210ff */
[----:B------:R1:W-:Y:S01]  /*60b0*/  RED.E.ADD.F32.FTZ.RN.STRONG.GPU [R34.64], R6 ;  /* 0x000000062200798e */ /* 0x0003e2000c10e7a2 */
[-C--:B------:R-:W-:Y:S01]  /*60c0*/  LEA.HI.X.SX32 R31, R145, R225.reuse, 0x2, P0 ;  /* 0x000000e1911f7211 */ /* 0x080fe200000f16ff */
[----:B------:R-:W-:Y:S01]  /*60d0*/  IMAD.MOV.U32 R145, RZ, RZ, c[0x0][0x1c0] ;  /* 0x00007000ff917624 */ /* 0x000fe200078e00ff */
[-C--:B------:R-:W-:Y:S01]  /*60e0*/  LEA.HI.X.SX32 R5, R142, R225.reuse, 0x2, P1 ;  /* 0x000000e18e057211 */ /* 0x080fe200008f16ff */
[----:B------:R-:W-:Y:S02]  /*60f0*/  IMAD.MOV.U32 R142, RZ, RZ, c[0x0][0x1c0] ;  /* 0x00007000ff8e7624 */ /* 0x000fe400078e00ff */
[----:B------:R-:W-:Y:S02]  /*6100*/  IMAD R145, R145, c[0x0][0x22c], RZ ;  /* 0x00008b0091917a24 */ /* 0x000fe400078e02ff */
[----:B------:R1:W-:Y:S01]  /*6110*/  RED.E.ADD.F32.FTZ.RN.STRONG.GPU [R4.64], R7 ;  /* 0x000000070400798e */ /* 0x0003e2000c10e7a2 */
[----:B------:R-:W-:Y:S02]  /*6120*/  IMAD R142, R142, c[0x0][0x22c], RZ ;  /* 0x00008b008e8e7a24 */ /* 0x000fe400078e02ff */
[----:B------:R-:W-:Y:S02]  /*6130*/  IMAD.SHL.U32 R145, R145, 0x10, RZ ;  /* 0x0000001091917824 */ /* 0x000fe400078e00ff */
[----:B------:R1:W-:Y:S01]  /*6140*/  RED.E.ADD.F32.FTZ.RN.STRONG.GPU [R30.64], R8 ;  /* 0x000000081e00798e */ /* 0x0003e2000c10e7a2 */
[----:B------:R-:W-:Y:S02]  /*6150*/  IMAD R142, R142, 0x38, RZ ;  /* 0x000000388e8e7824 */ /* 0x000fe400078e02ff */
[----:B------:R-:W-:Y:S02]  /*6160*/  IADD3 R139, R145, 0x20, RZ ;  /* 0x00000020918b7810 */ /* 0x000fe40007ffe0ff */
[----:B------:R1:W-:Y:S03]  /*6170*/  RED.E.ADD.F32.FTZ.RN.STRONG.GPU [R28.64], R9 ;  /* 0x000000091c00798e */ /* 0x0003e6000c10e7a2 */
[C---:B------:R-:W-:Y:S04]  /*6180*/  IMAD.IADD R139, R144.reuse, 0x1, R139 ;  /* 0x00000001908b7824 */ /* 0x040fe800078e028b */
[----:B------:R-:W-:Y:S01]  /*6190*/  IMAD.IADD R139, R144, 0x1, R139 ;  /* 0x00000001908b7824 */ /* 0x000fe200078e028b */
[-C--:B-1----:R-:W-:Y:S02]  /*61a0*/  LEA R6, P1, R143, R224.reuse, 0x2 ;  /* 0x000000e08f067211 */ /* 0x082fe400078210ff */
[C---:B------:R-:W-:Y:S02]  /*61b0*/  IADD3 R35, R141.reuse, 0x40, RZ ;  /* 0x000000408d237810 */ /* 0x040fe40007ffe0ff */
[----:B------:R-:W-:Y:S03]  /*61c0*/  IADD3 R34, R141, 0x40, RZ ;  /* 0x000000408d227810 */ /* 0x000fe60007ffe0ff */
[C---:B------:R-:W-:Y:S01]  /*61d0*/  IMAD.IADD R35, R140.reuse, 0x1, R35 ;  /* 0x000000018c237824 */ /* 0x040fe200078e0223 */
[-C--:B------:R-:W-:Y:S01]  /*61e0*/  LEA.HI.X.SX32 R7, R143, R225.reuse, 0x2, P1 ;  /* 0x000000e18f077211 */ /* 0x080fe200008f16ff */
[----:B------:R-:W-:Y:S01]  /*61f0*/  IMAD.IADD R34, R140, 0x1, R34 ;  /* 0x000000018c227824 */ /* 0x000fe200078e0222 */
[CC--:B------:R-:W-:Y:S02]  /*6200*/  LEA R4, P0, R142.reuse, R224.reuse, 0x2 ;  /* 0x000000e08e047211 */ /* 0x0c0fe400078010ff */
[----:B------:R-:W-:Y:S01]  /*6210*/  IADD3 R143, R145, 0x20, RZ ;  /* 0x00000020918f7810 */ /* 0x000fe20007ffe0ff */
[----:B------:R-:W2:Y:S01]  /*6220*/  LDL R30, [R1+0x8] ;  /* 0x00000800011e7983 */ /* 0x000ea20000100800 */
[-C--:B------:R-:W-:Y:S01]  /*6230*/  LEA.HI.X.SX32 R5, R142, R225.reuse, 0x2, P0 ;  /* 0x000000e18e057211 */ /* 0x080fe200000f16ff */
[----:B------:R-:W-:Y:S01]  /*6240*/  IMAD.MOV.U32 R142, RZ, RZ, c[0x0][0x1c0] ;  /* 0x00007000ff8e7624 */ /* 0x000fe200078e00ff */
[----:B------:R-:W-:Y:S01]  /*6250*/  IADD3 R31, R141, 0x40, RZ ;  /* 0x000000408d1f7810 */ /* 0x000fe20007ffe0ff */
[----:B------:R-:W-:Y:S01]  /*6260*/  IMAD.IADD R143, R144, 0x1, R143 ;  /* 0x00000001908f7824 */ /* 0x000fe200078e028f */
[----:B------:R1:W-:Y:S01]  /*6270*/  RED.E.ADD.F32.FTZ.RN.STRONG.GPU [R6.64], R10 ;  /* 0x0000000a0600798e */ /* 0x0003e2000c10e7a2 */
[----:B------:R-:W-:Y:S02]  /*6280*/  IMAD R142, R142, c[0x0][0x22c], RZ ;  /* 0x00008b008e8e7a24 */ /* 0x000fe400078e02ff */
[----:B------:R-:W-:Y:S02]  /*6290*/  IMAD.IADD R31, R140, 0x1, R31 ;  /* 0x000000018c1f7824 */ /* 0x000fe400078e021f */
[----:B------:R-:W-:Y:S01]  /*62a0*/  IMAD.SHL.U32 R142, R142, 0x10, RZ ;  /* 0x000000108e8e7824 */ /* 0x000fe200078e00ff */
[----:B------:R1:W-:Y:S01]  /*62b0*/  RED.E.ADD.F32.FTZ.RN.STRONG.GPU [R4.64], R11 ;  /* 0x0000000b0400798e */ /* 0x0003e2000c10e7a2 */
[C---:B------:R-:W-:Y:S02]  /*62c0*/  IMAD.IADD R34, R140.reuse, 0x1, R34 ;  /* 0x000000018c227824 */ /* 0x040fe400078e0222 */
[----:B------:R-:W-:Y:S01]  /*62d0*/  IMAD.IADD R31, R140, 0x1, R31 ;  /* 0x000000018c1f7824 */ /* 0x000fe200078e021f */
[----:B------:R-:W-:Y:S01]  /*62e0*/  IADD3 R138, R142, 0x20, RZ ;  /* 0x000000208e8a7810 */ /* 0x000fe20007ffe0ff */
[----:B------:R-:W-:Y:S01]  /*62f0*/  RED.E.ADD.F32.FTZ.RN.STRONG.GPU [R224.64+0x80], R12 ;  /* 0x0000800ce000798e */ /* 0x000fe2000c10e7a2 */
[----:B------:R-:W-:Y:S02]  /*6300*/  IMAD.MOV.U32 R142, RZ, RZ, c[0x0][0x1c0] ;  /* 0x00007000ff8e7624 */ /* 0x000fe400078e00ff */
[-C--:B------:R-:W-:Y:S01]  /*6310*/  LEA R8, P0, R138, R224.reuse, 0x2 ;  /* 0x000000e08a087211 */ /* 0x080fe200078010ff */
[----:B------:R-:W-:Y:S01]  /*6320*/  IMAD.IADD R31, R140, 0x1, R31 ;  /* 0x000000018c1f7824 */ /* 0x000fe200078e021f */
[----:B------:R-:W-:Y:S01]  /*6330*/  RED.E.ADD.F32.FTZ.RN.STRONG.GPU [R32.64+0x80], R13 ;  /* 0x0000800d2000798e */ /* 0x000fe2000c10e7a2 */
[----:B------:R-:W-:Y:S01]  /*6340*/  IMAD R142, R142, c[0x0][0x22c], RZ ;  /* 0x00008b008e8e7a24 */ /* 0x000fe200078e02ff */
[-C--:B------:R-:W-:Y:S03]  /*6350*/  LEA.HI.X.SX32 R9, R138, R225.reuse, 0x2, P0 ;  /* 0x000000e18a097211 */ /* 0x080fe600000f16ff */
[----:B------:R-:W-:Y:S02]  /*6360*/  IMAD.SHL.U32 R142, R142, 0x10, RZ ;  /* 0x000000108e8e7824 */ /* 0x000fe400078e00ff */
[----:B------:R-:W-:Y:S03]  /*6370*/  RED.E.ADD.F32.FTZ.RN.STRONG.GPU [R8.64], R14 ;  /* 0x0000000e0800798e */ /* 0x000fe6000c10e7a2 */
[C---:B------:R-:W-:Y:S02]  /*6380*/  IADD3 R138, R142.reuse, 0x20, RZ ;  /* 0x000000208e8a7810 */ /* 0x040fe40007ffe0ff */
[CC--:B-1----:R-:W-:Y:S02]  /*6390*/  LEA R6, P1, R143.reuse, R224.reuse, 0x2 ;  /* 0x000000e08f067211 */ /* 0x0c2fe400078210ff */
[----:B------:R-:W-:Y:S01]  /*63a0*/  IADD3 R132, R142, 0x40, RZ ;  /* 0x000000408e847810 */ /* 0x000fe20007ffe0ff */
[C---:B------:R-:W-:Y:S01]  /*63b0*/  IMAD.IADD R138, R144.reuse, 0x1, R138 ;  /* 0x00000001908a7824 */ /* 0x040fe200078e028a */
[-C--:B------:R-:W-:Y:S02]  /*63c0*/  LEA.HI.X.SX32 R7, R143, R225.reuse, 0x2, P1 ;  /* 0x000000e18f077211 */ /* 0x080fe400008f16ff */
[CC--:B------:R-:W-:Y:S01]  /*63d0*/  LEA R4, P0, R139.reuse, R224.reuse, 0x2 ;  /* 0x000000e08b047211 */ /* 0x0c0fe200078010ff */
[C---:B------:R-:W-:Y:S01]  /*63e0*/  IMAD.IADD R138, R144.reuse, 0x1, R138 ;  /* 0x00000001908a7824 */ /* 0x040fe200078e028a */
[----:B------:R-:W-:Y:S02]  /*63f0*/  LDSM.16.MT88.4 R140, [R3+0x1c00] ;  /* 0x001c0000038c783b */ /* 0x000fe40000004200 */
[-C--:B------:R-:W-:Y:S01]  /*6400*/  LEA.HI.X.SX32 R5, R139, R225.reuse, 0x2, P0 ;  /* 0x000000e18b057211 */ /* 0x080fe200000f16ff */
[----:B------:R-:W-:Y:S02]  /*6410*/  IMAD.IADD R138, R144, 0x1, R138 ;  /* 0x00000001908a7824 */ /* 0x000fe400078e028a */
[----:B------:R-:W-:Y:S03]  /*6420*/  RED.E.ADD.F32.FTZ.RN.STRONG.GPU [R6.64], R15 ;  /* 0x0000000f0600798e */ /* 0x000fe6000c10e7a2 */
[CC--:B------:R-:W-:Y:S02]  /*6430*/  LEA R10, P2, R138.reuse, R224.reuse, 0x2 ;  /* 0x000000e08a0a7211 */ /* 0x0c0fe400078410ff */
[----:B------:R-:W-:Y:S02]  /*6440*/  RED.E.ADD.F32.FTZ.RN.STRONG.GPU [R4.64], R16 ;  /* 0x000000100400798e */ /* 0x000fe4000c10e7a2 */
[-C--:B------:R-:W-:Y:S05]  /*6450*/  LEA.HI.X.SX32 R11, R138, R225.reuse, 0x2, P2 ;  /* 0x000000e18a0b7211 */ /* 0x080fea00010f16ff */
[----:B------:R1:W-:Y:S02]  /*6460*/  RED.E.ADD.F32.FTZ.RN.STRONG.GPU [R10.64], R17 ;  /* 0x000000110a00798e */ /* 0x0003e4000c10e7a2 */
[CC--:B-1----:R-:W-:Y:S04]  /*6470*/  LEA R10, P3, R34.reuse, R224.reuse, 0x2 ;  /* 0x000000e0220a7211 */ /* 0x0c2fe800078610ff */
[-C--:B------:R-:W-:Y:S02]  /*6480*/  LEA.HI.X.SX32 R11, R34, R225.reuse, 0x2, P3 ;  /* 0x000000e1220b7211 */ /* 0x080fe400018f16ff */
[CC--:B----4-:R-:W-:Y:S04]  /*6490*/  LEA R8, P1, R137.reuse, R224.reuse, 0x2 ;  /* 0x000000e089087211 */ /* 0x0d0fe800078210ff */
[-C--:B------:R-:W-:Y:S02]  /*64a0*/  LEA.HI.X.SX32 R9, R137, R225.reuse, 0x2, P1 ;  /* 0x000000e189097211 */ /* 0x080fe400008f16ff */
[-C--:B---3--:R-:W-:Y:S02]  /*64b0*/  LEA R6, P0, R136, R224.reuse, 0x2 ;  /* 0x000000e088067211 */ /* 0x088fe400078010ff */
[-C--:B------:R-:W-:Y:S01]  /*64c0*/  LEA R4, P1, R132, R224.reuse, 0x2 ;  /* 0x000000e084047211 */ /* 0x080fe200078210ff */
[----:B------:R1:W-:Y:S01]  /*64d0*/  RED.E.ADD.F32.FTZ.RN.STRONG.GPU [R8.64], R18 ;  /* 0x000000120800798e */ /* 0x0003e2000c10e7a2 */
[-C--:B------:R-:W-:Y:S02]  /*64e0*/  LEA.HI.X.SX32 R7, R136, R225.reuse, 0x2, P0 ;  /* 0x000000e188077211 */ /* 0x080fe400000f16ff */
[-C--:B------:R-:W-:Y:S02]  /*64f0*/  LEA.HI.X.SX32 R5, R132, R225.reuse, 0x2, P1 ;  /* 0x000000e184057211 */ /* 0x080fe400008f16ff */
[CC--:B------:R-:W-:Y:S01]  /*6500*/  LEA R12, P0, R35.reuse, R224.reuse, 0x2 ;  /* 0x000000e0230c7211 */ /* 0x0c0fe200078010ff */
[----:B------:R-:W-:Y:S03]  /*6510*/  RED.E.ADD.F32.FTZ.RN.STRONG.GPU [R6.64], R19 ;  /* 0x000000130600798e */ /* 0x000fe6000c10e7a2 */
[-C--:B------:R-:W-:Y:S02]  /*6520*/  LEA.HI.X.SX32 R13, R35, R225.reuse, 0x2, P0 ;  /* 0x000000e1230d7211 */ /* 0x080fe400000f16ff */
[----:B------:R-:W-:Y:S05]  /*6530*/  RED.E.ADD.F32.FTZ.RN.STRONG.GPU [R224.64+0x100], R20 ;  /* 0x00010014e000798e */ /* 0x000fea000c10e7a2 */
[----:B------:R-:W-:Y:S05]  /*6540*/  RED.E.ADD.F32.FTZ.RN.STRONG.GPU [R32.64+0x100], R21 ;  /* 0x000100152000798e */ /* 0x000fea000c10e7a2 */
[----:B------:R2:W-:Y:S05]  /*6550*/  RED.E.ADD.F32.FTZ.RN.STRONG.GPU [R4.64], R22 ;  /* 0x000000160400798e */ /* 0x0005ea000c10e7a2 */
[----:B------:R-:W-:Y:S01]  /*6560*/  RED.E.ADD.F32.FTZ.RN.STRONG.GPU [R12.64], R23 ;  /* 0x000000170c00798e */ /* 0x000fe2000c10e7a2 */
[CC--:B-1----:R-:W-:Y:S04]  /*6570*/  LEA R8, P2, R31.reuse, R224.reuse, 0x2 ;  /* 0x000000e01f087211 */ /* 0x0c2fe800078410ff */
[----:B------:R-:W-:Y:S01]  /*6580*/  RED.E.ADD.F32.FTZ.RN.STRONG.GPU [R10.64], R24 ;  /* 0x000000180a00798e */ /* 0x000fe2000c10e7a2 */
[-C--:B------:R-:W-:Y:S04]  /*6590*/  LEA.HI.X.SX32 R9, R31, R225.reuse, 0x2, P2 ;  /* 0x000000e11f097211 */ /* 0x080fe800010f16ff */
[----:B------:R-:W-:Y:S05]  /*65a0*/  LDSM.16.MT88.4 R12, [R2+0x11000] ;  /* 0x01100000020c783b */ /* 0x000fea0000004200 */
[----:B------:R-:W-:Y:S05]  /*65b0*/  RED.E.ADD.F32.FTZ.RN.STRONG.GPU [R8.64], R25 ;  /* 0x000000190800798e */ /* 0x000fea000c10e7a2 */
[----:B------:R-:W-:Y:S01]  /*65c0*/  LDSM.16.MT88.4 R8, [R3] ;  /* 0x000000000308783b */ /* 0x000fe20000004200 */
[CC--:B--2---:R-:W-:Y:S04]  /*65d0*/  LEA R4, P0, R0.reuse, R224.reuse, 0x2 ;  /* 0x000000e000047211 */ /* 0x0c4fe800078010ff */
[----:B------:R-:W-:Y:S01]  /*65e0*/  LDSM.16.MT88.4 R16, [R3+0x1000] ;  /* 0x001000000310783b */ /* 0x000fe20000004200 */
[-C--:B------:R-:W-:Y:S02]  /*65f0*/  LEA.HI.X.SX32 R5, R0, R225.reuse, 0x2, P0 ;  /* 0x000000e100057211 */ /* 0x080fe400000f16ff */
[----:B------:R-:W-:Y:S02]  /*6600*/  PLOP3.LUT P0, PT, PT, PT, UP2, 0x80, 0x0 ;  /* 0x000000000000781c */ /* 0x000fe40003f0f028 */
[----:B------:R-:W-:Y:S01]  /*6610*/  LDSM.16.MT88.4 R20, [R3+0x2000] ;  /* 0x002000000314783b */ /* 0x000fe20000004200 */
[C---:B------:R-:W-:Y:S04]  /*6620*/  IADD3 R0, R3.reuse, -0x3000, RZ ;  /* 0xffffd00003007810 */ /* 0x040fe80007ffe0ff */
[----:B------:R-:W-:Y:S05]  /*6630*/  LDSM.16.MT88.4 R32, [R2+0x11800] ;  /* 0x011800000220783b */ /* 0x000fea0000004200 */
[----:B------:R-:W-:Y:S05]  /*6640*/  LDSM.16.MT88.4 R132, [R3+0x1400] ;  /* 0x001400000384783b */ /* 0x000fea0000004200 */
[----:B------:R-:W-:Y:S01]  /*6650*/  LDSM.16.MT88.4 R136, [R2+0x12800] ;  /* 0x012800000288783b */ /* 0x000fe20000004200 */
[C---:B------:R-:W-:Y:S04]  /*6660*/  LEA R6, P1, R30.reuse, R224, 0x2 ;  /* 0x000000e01e067211 */ /* 0x040fe800078210ff */
[----:B------:R-:W-:Y:S02]  /*6670*/  LEA.HI.X.SX32 R7, R30, R225, 0x2, P1 ;  /* 0x000000e11e077211 */ /* 0x000fe400008f16ff */
[----:B------:R-:W-:Y:S01]  /*6680*/  LDSM.16.MT88.4 R28, [R2+0xf800] ;  /* 0x00f80000021c783b */ /* 0x000fe20000004200 */
[----:B------:R-:W-:Y:S01]  /*6690*/  PLOP3.LUT P1, PT, PT, PT, UP0, 0x80, 0x0 ;  /* 0x000000000000781c */ /* 0x000fe20003f2f008 */
[----:B------:R-:W-:Y:S03]  /*66a0*/  @UP3 UIADD3 UR36, UP0, UR36, -0x100, URZ ;  /* 0xffffff0024243890 */ /* 0x000fe6000ff1e03f */
[----:B------:R-:W-:Y:S01]  /*66b0*/  RED.E.ADD.F32.FTZ.RN.STRONG.GPU [R6.64], R26 ;  /* 0x0000001a0600798e */ /* 0x000fe2000c10e7a2 */
[----:B------:R-:W-:Y:S04]  /*66c0*/  @UP3 UIADD3.X UR43, UR43, -0x1, URZ, UP0, !UPT ;  /* 0xffffffff2b2b3890 */ /* 0x000fe800087fe43f */
[----:B------:R-:W-:Y:S04]  /*66d0*/  RED.E.ADD.F32.FTZ.RN.STRONG.GPU [R4.64], R27 ;  /* 0x0000001b0400798e */ /* 0x000fe8000c10e7a2 */
[----:B------:R-:W-:Y:S01]  /*66e0*/  @P1 IADD3 R0, R3, 0x3000, RZ ;  /* 0x0000300003001810 */ /* 0x000fe20007ffe0ff */
[----:B------:R-:W1:Y:S05]  /*66f0*/  LDSM.16.MT88.4 R4, [R2+0xf000] ;  /* 0x00f000000204783b */ /* 0x000e6a0000004200 */
        /* <DEDUP_REMOVED lines=16> */
[----:B------:R-:W3:Y:S05]  /*6800*/  LDSM.16.MT88.4 R4, [R2+0x10000] ;  /* 0x010000000204783b */ /* 0x000eea0000004200 */
[----:B------:R-:W4:Y:S02]  /*6810*/  LDSM.16.MT88.4 R20, [R3+0x1800] ;  /* 0x001800000314783b */ /* 0x000f240000004200 */
        /* <DEDUP_REMOVED lines=42> */
.L_x_218:
[----:B--234-:R-:W2:Y:S04]  /*6ac0*/  LDL R134, [R1+0x1c] ;  /* 0x00001c0001867983 */ /* 0x01cea80000100800 */
[----:B------:R-:W3:Y:S04]  /*6ad0*/  LDL R132, [R1+0x20] ;  /* 0x0000200001847983 */ /* 0x000ee80000100800 */
[----:B------:R-:W4:Y:S04]  /*6ae0*/  LDL.64 R136, [R1+0x38] ;  /* 0x0000380001887983 */ /* 0x000f280000100a00 */
[----:B------:R-:W4:Y:S01]  /*6af0*/  LDL R133, [R1+0x24] ;  /* 0x0000240001857983 */ /* 0x000f220000100800 */
[----:B------:R-:W-:Y:S01]  /*6b00*/  FMUL.FTZ R84, R84, c[0x0][0x2e0] ;  /* 0x0000b80054547a20 */ /* 0x000fe20000410000 */
[----:B------:R-:W-:Y:S01]  /*6b10*/  ULDC.64 UR6, c[0x0][0x3a0] ;  /* 0x0000e80000067ab9 */ /* 0x000fe20000000a00 */
[----:B------:R-:W-:Y:S01]  /*6b20*/  FMUL.FTZ R3, R85, c[0x0][0x2e0] ;  /* 0x0000b80055037a20 */ /* 0x000fe20000410000 */
[----:B------:R-:W-:Y:S01]  /*6b30*/  ULDC.64 UR4, c[0x0][0x3a8] ;  /* 0x0000ea0000047ab9 */ /* 0x000fe20000000a00 */
[----:B------:R-:W-:-:S02]  /*6b40*/  FMUL.FTZ R86, R86, c[0x0][0x2e0] ;  /* 0x0000b80056567a20 */ /* 0x000fc40000410000 */
[----:B------:R-:W-:Y:S02]  /*6b50*/  FMUL.FTZ R0, R87, c[0x0][0x2e0] ;  /* 0x0000b80057007a20 */ /* 0x000fe40000410000 */
[----:B------:R-:W-:Y:S02]  /*6b60*/  FMUL.FTZ R96, R96, c[0x0][0x2e0] ;  /* 0x0000b80060607a20 */ /* 0x000fe40000410000 */
[----:B------:R-:W-:Y:S02]  /*6b70*/  FMUL.FTZ R9, R97, c[0x0][0x2e0] ;  /* 0x0000b80061097a20 */ /* 0x000fe40000410000 */
[----:B------:R-:W-:Y:S02]  /*6b80*/  FMUL.FTZ R98, R98, c[0x0][0x2e0] ;  /* 0x0000b80062627a20 */ /* 0x000fe40000410000 */
[----:B------:R-:W-:Y:S01]  /*6b90*/  FMUL.FTZ R8, R99, c[0x0][0x2e0] ;  /* 0x0000b80063087a20 */ /* 0x000fe20000410000 */
        /* <DEDUP_REMOVED lines=12> */
[----:B------:R-:W-:Y:S02]  /*6c60*/  FMUL.FTZ R94, R94, c[0x0][0x2e0] ;  /* 0x0000b8005e5e7a20 */ /* 0x000fe40000410000 */
[----:B------:R-:W-:Y:S01]  /*6c70*/  FMUL.FTZ R10, R95, c[0x0][0x2e0] ;  /* 0x0000b8005f0a7a20 */ /* 0x000fe20000410000 */
[----:B------:R-:W-:Y:S01]  /*6c80*/  F2FP.PACK_AB R13, R13, R88 ;  /* 0x000000580d0d723e */ /* 0x000fe200000000ff */
[----:B------:R-:W-:Y:S02]  /*6c90*/  FMUL.FTZ R34, R39, c[0x0][0x2dc] ;  /* 0x0000b70027227a20 */ /* 0x000fe40000410000 */
        /* <DEDUP_REMOVED lines=72> */
[----:B------:R-:W1:Y:S01]  /*7120*/  S2R R44, SR_CTAID.Y ;  /* 0x00000000002c7919 */ /* 0x000e620000002600 */
        /* <DEDUP_REMOVED lines=11> */
[----:B-1----:R-:W-:Y:S01]  /*71e0*/  FMUL.FTZ R25, R57, c[0x0][0x2dc] ;  /* 0x0000b70039197a20 */ /* 0x002fe20000410000 */
        /* <DEDUP_REMOVED lines=13> */
[----:B------:R-:W-:Y:S01]  /*72c0*/  FMUL.FTZ R70, R70, c[0x0][0x2dc] ;  /* 0x0000b70046467a20 */ /* 0x000fe20000410000 */
[----:B------:R-:W1:Y:S01]  /*72d0*/  S2R R45, SR_CTAID.Z ;  /* 0x00000000002d7919 */ /* 0x000e620000002700 */
        /* <DEDUP_REMOVED lines=16> */
[----:B------:R-:W1:Y:S01]  /*73e0*/  S2R R46, SR_TID.X ;  /* 0x00000000002e7919 */ /* 0x000e620000002100 */
[----:B------:R-:W-:Y:S01]  /*73f0*/  FMUL.FTZ R78, R78, c[0x0][0x2dc] ;  /* 0x0000b7004e4e7a20 */ /* 0x000fe20000410000 */
[----:B------:R-:W-:Y:S01]  /*7400*/  F2FP.PACK_AB R14, R14, R82 ;  /* 0x000000520e0e723e */ /* 0x000fe200000000ff */
[----:B------:R-:W-:Y:S01]  /*7410*/  FMUL.FTZ R36, R79, c[0x0][0x2dc] ;  /* 0x0000b7004f247a20 */ /* 0x000fe20000410000 */
[----:B------:R-:W-:Y:S01]  /*7420*/  F2FP.PACK_AB R17, R17, R72 ;  /* 0x000000481111723e */ /* 0x000fe200000000ff */
[----:B------:R-:W-:Y:S01]  /*7430*/  UIMAD UR6, UR25, UR6, URZ ;  /* 0x00000006190672a4 */ /* 0x000fe2000f8e023f */
[----:B------:R-:W-:Y:S02]  /*7440*/  MOV R6, UR30 ;  /* 0x0000001e00067c02 */ /* 0x000fe40008000f00 */
[----:B------:R-:W-:Y:S02]  /*7450*/  F2FP.PACK_AB R16, R16, R74 ;  /* 0x0000004a1010723e */ /* 0x000fe400000000ff */
[----:B------:R-:W-:-:S02]  /*7460*/  F2FP.PACK_AB R37, R37, R76 ;  /* 0x0000004c2525723e */ /* 0x000fc400000000ff */
        /* <DEDUP_REMOVED lines=43> */
[----:B------:R-:W-:Y:S01]  /*7720*/  STS [R134+0x9000], R25 ;  /* 0x0090001986007388 */ /* 0x000fe20000000800 */
[----:B------:R-:W-:-:S03]  /*7730*/  MOV R4, R136 ;  /* 0x0000008800047202 */ /* 0x000fc60000000f00 */
[----:B------:R-:W-:Y:S01]  /*7740*/  STS [R134+0x9200], R24 ;  /* 0x0092001886007388 */ /* 0x000fe20000000800 */
[----:B-1----:R-:W-:-:S03]  /*7750*/  MOV R0, UR30 ;  /* 0x0000001e00007c02 */ /* 0x002fc60008000f00 */
[----:B------:R-:W-:Y:S04]  /*7760*/  STS [R132+0x9000], R21 ;  /* 0x0090001584007388 */ /* 0x000fe80000000800 */
[----:B------:R-:W-:Y:S04]  /*7770*/  STS [R132+0x9200], R20 ;  /* 0x0092001484007388 */ /* 0x000fe80000000800 */
        /* <DEDUP_REMOVED lines=8> */
[----:B------:R-:W-:Y:S04]  /*7800*/  STS [R134+0xb200], R16 ;  /* 0x00b2001086007388 */ /* 0x000fe80000000800 */
[----:B------:R-:W-:Y:S01]  /*7810*/  STS [R132+0xb000], R37 ;  /* 0x00b0002584007388 */ /* 0x000fe20000000800 */
[----:B------:R-:W-:-:S03]  /*7820*/  IADD3 R7, R7, UR6, RZ ;  /* 0x0000000607077c10 */ /* 0x000fc6000fffe0ff */
[----:B------:R-:W-:Y:S01]  /*7830*/  STS [R132+0xb200], R36 ;  /* 0x00b2002484007388 */ /* 0x000fe20000000800 */
[C---:B--2---:R-:W-:Y:S02]  /*7840*/  IMAD R8, R0.reuse, c[0x0][0x388], RZ ;  /* 0x0000e20000087a24 */ /* 0x044fe400078e02ff */
        /* <DEDUP_REMOVED lines=12> */
[----:B------:R-:W-:Y:S01]  /*7910*/  IMAD.WIDE.U32 R6, R45, c[0x0][0x3b8], R6 ;  /* 0x0000ee002d067a25 */ /* 0x000fe200078e0006 */
[----:B------:R-:W-:-:S03]  /*7920*/  IADD3 R5, R5, R3, RZ ;  /* 0x0000000305057210 */ /* 0x000fc60007ffe0ff */
[----:B------:R-:W-:Y:S01]  /*7930*/  IMAD R3, R8, c[0x0][0x3c0], RZ ;  /* 0x0000f00008037a24 */ /* 0x000fe200078e02ff */
[----:B------:R-:W-:Y:S01]  /*7940*/  IADD3 R7, R7, R0, RZ ;  /* 0x0000000007077210 */ /* 0x000fe20007ffe0ff */
[----:B------:R-:W-:Y:S01]  /*7950*/  IMAD.WIDE.U32 R4, R45, c[0x0][0x3c0], R4 ;  /* 0x0000f0002d047a25 */ /* 0x000fe200078e0004 */
[----:B------:R-:W-:-:S03]  /*7960*/  SHF.R.S32.HI R0, RZ, 0x2, R43 ;  /* 0x00000002ff007819 */ /* 0x000fc6000001142b */
[----:B------:R-:W-:Y:S01]  /*7970*/  IMAD R3, R45, c[0x0][0x3c4], R3 ;  /* 0x0000f1002d037a24 */ /* 0x000fe200078e0203 */
[----:B------:R-:W-:Y:S01]  /*7980*/  SHF.R.S32.HI R8, RZ, 0x1f, R0 ;  /* 0x0000001fff087819 */ /* 0x000fe20000011400 */
[----:B------:R-:W1:Y:S04]  /*7990*/  LDS.128 R56, [R12+0x9000] ;  /* 0x009000000c387984 */ /* 0x000e680000000c00 */
[----:B------:R-:W2:Y:S04]  /*79a0*/  LDS.128 R48, [R12+0xb000] ;  /* 0x00b000000c307984 */ /* 0x000ea80000000c00 */
[----:B------:R-:W3:Y:S04]  /*79b0*/  LDS.128 R40, [R12+0xd000] ;  /* 0x00d000000c287984 */ /* 0x000ee80000000c00 */
[----:B------:R-:W4:Y:S04]  /*79c0*/  LDS.128 R52, [R12+0xa000] ;  /* 0x00a000000c347984 */ /* 0x000f280000000c00 */
        /* <DEDUP_REMOVED lines=8> */
[----:B------:R-:W-:Y:S01]  /*7a50*/  IADD3 R5, R5, R3, RZ ;  /* 0x0000000305057210 */ /* 0x000fe20007ffe0ff */
[----:B------:R-:W-:-:S02]  /*7a60*/  IMAD R3, R8, c[0x0][0x3a0], RZ ;  /* 0x0000e80008037a24 */ /* 0x000fc400078e02ff */
[----:B------:R-:W-:Y:S02]  /*7a70*/  IMAD R8, R8, c[0x0][0x3a8], RZ ;  /* 0x0000ea0008087a24 */ /* 0x000fe400078e02ff */
[C---:B------:R-:W-:Y:S02]  /*7a80*/  IMAD R60, R0.reuse, c[0x0][0x3a4], R3 ;  /* 0x0000e900003c7a24 */ /* 0x040fe400078e0203 */
[C---:B------:R-:W-:Y:S02]  /*7a90*/  IMAD R3, R0.reuse, c[0x0][0x3ac], R8 ;  /* 0x0000eb0000037a24 */ /* 0x040fe400078e0208 */
[----:B------:R-:W-:-:S04]  /*7aa0*/  IMAD.WIDE.U32 R10, R0, c[0x0][0x3a0], R6 ;  /* 0x0000e800000a7a25 */ /* 0x000fc800078e0006 */
[----:B------:R-:W-:Y:S01]  /*7ab0*/  IMAD.WIDE.U32 R8, R0, c[0x0][0x3a8], R4 ;  /* 0x0000ea0000087a25 */ /* 0x000fe200078e0004 */
[----:B------:R-:W-:Y:S02]  /*7ac0*/  IADD3 R5, R11, R60, RZ ;  /* 0x0000003c0b057210 */ /* 0x000fe40007ffe0ff */
[----:B------:R-:W-:Y:S02]  /*7ad0*/  LEA R6, P1, R10, c[0x0][0x340], 0x1 ;  /* 0x0000d0000a067a11 */ /* 0x000fe400078208ff */
[----:B------:R-:W-:Y:S02]  /*7ae0*/  IADD3 R0, R9, R3, RZ ;  /* 0x0000000309007210 */ /* 0x000fe40007ffe0ff */
[----:B------:R-:W-:Y:S02]  /*7af0*/  LEA R4, P0, R8, c[0x0][0x348], 0x1 ;  /* 0x0000d20008047a11 */ /* 0x000fe400078008ff */
[----:B------:R-:W-:Y:S02]  /*7b00*/  LEA.HI.X R7, R10, c[0x0][0x344], R5, 0x1, P1 ;  /* 0x0000d1000a077a11 */ /* 0x000fe400008f0c05 */
[----:B------:R-:W-:-:S02]  /*7b10*/  MOV R3, c[0x0][0x3a0] ;  /* 0x0000e80000037a02 */ /* 0x000fc40000000f00 */
[----:B------:R-:W-:Y:S02]  /*7b20*/  LEA.HI.X R5, R8, c[0x0][0x34c], R0, 0x1, P0 ;  /* 0x0000d30008057a11 */ /* 0x000fe400000f0c00 */
[----:B------:R-:W-:Y:S02]  /*7b30*/  MOV R0, c[0x0][0x3a8] ;  /* 0x0000ea0000007a02 */ /* 0x000fe40000000f00 */
[----:B------:R-:W-:Y:S02]  /*7b40*/  MOV R11, c[0x0][0x3a4] ;  /* 0x0000e900000b7a02 */ /* 0x000fe40000000f00 */
[----:B------:R-:W-:Y:S02]  /*7b50*/  LEA R10, P1, R3, R6, 0x7 ;  /* 0x00000006030a7211 */ /* 0x000fe400078238ff */
[----:B------:R-:W-:Y:S02]  /*7b60*/  MOV R9, c[0x0][0x3ac] ;  /* 0x0000eb0000097a02 */ /* 0x000fe40000000f00 */
[----:B------:R-:W-:-:S02]  /*7b70*/  LEA R8, P0, R0, R4, 0x7 ;  /* 0x0000000400087211 */ /* 0x000fc400078038ff */
[----:B------:R-:W-:Y:S02]  /*7b80*/  LEA.HI.X R11, R3, R7, R11, 0x7, P1 ;  /* 0x00000007030b7211 */ /* 0x000fe400008f3c0b */
[----:B------:R-:W-:Y:S01]  /*7b90*/  LEA.HI.X R9, R0, R5, R9, 0x7, P0 ;  /* 0x0000000500097211 */ /* 0x000fe200000f3c09 */
[----:B-1----:R1:W-:Y:S04]  /*7ba0*/  STG.E.128 [R6.64], R56 ;  /* 0x0000003806007986 */ /* 0x0023e8000c101d22 */
[----:B--2---:R1:W-:Y:S04]  /*7bb0*/  STG.E.128 [R6.64+0x40], R48 ;  /* 0x0000403006007986 */ /* 0x0043e8000c101d22 */
[----:B---3--:R1:W-:Y:S04]  /*7bc0*/  STG.E.128 [R6.64+0x80], R40 ;  /* 0x0000802806007986 */ /* 0x0083e8000c101d22 */
[----:B----4-:R1:W-:Y:S04]  /*7bd0*/  STG.E.128 [R10.64], R52 ;  /* 0x000000340a007986 */ /* 0x0103e8000c101d22 */
        /* <DEDUP_REMOVED lines=8> */
.L_x_215:
        /* <DEDUP_REMOVED lines=11> */
.L_x_222:
[----:B------:R-:W-:Y:S05]  /*7d10*/  EXIT ;  /* 0x000000000000794d */ /* 0x000fea0003800000 */
.L_x_224:
        /* <DEDUP_REMOVED lines=14> */
.L_x_671:


//--------------------- .text._ZN5flash44flash_bwd_dq_dk_dv_loop_seqk_parallel_kernelI23Flash_bwd_kernel_traitsILi96ELi64ELi128ELi8ELi2ELi4ELi4ELb1ELb0EN7cutlass6half_tE19Flash_kernel_traitsILi96ELi64ELi128ELi8ES3_EELb0ELb1ELb0ELb0ELb1ELb1ELb1EEEvNS_16Flash_bwd_paramsE --------------------------
	.section	.text._ZN5flash44flash_bwd_dq_dk_dv_loop_seqk_parallel_kernelI23Flash_bwd_kernel_traitsILi96ELi64ELi128ELi8ELi2ELi4ELi4ELb1ELb0EN7cutlass6half_tE19Flash_kernel_traitsILi96ELi64ELi128ELi8ES3_EELb0ELb1ELb0ELb0ELb1ELb1ELb1EEEvNS_16Flash_bwd_paramsE,"ax",@progbits
	.sectioninfo	@"SHI_REGISTERS=255"
	.align	128
        .global         _ZN5flash44flash_bwd_dq_dk_dv_loop_seqk_parallel_kernelI23Flash_bwd_kernel_traitsILi96ELi64ELi128ELi8ELi2ELi4ELi4ELb1ELb0EN7cutlass6half_tE19Flash_kernel_traitsILi96ELi64ELi128ELi8ES3_EELb0ELb1ELb0ELb0ELb1ELb1ELb1EEEvNS_16Flash_bwd_paramsE
        .type           _ZN5flash44flash_bwd_dq_dk_dv_loop_seqk_parallel_kernelI23Flash_bwd_kernel_traitsILi96ELi64ELi128ELi8ELi2ELi4ELi4ELb1ELb0EN7cutlass6half_tE19Flash_kernel_traitsILi96ELi64ELi128ELi8ES3_EELb0ELb1ELb0ELb0ELb1ELb1ELb1EEEvNS_16Flash_bwd_paramsE,@function
        .size           _ZN5flash44flash_bwd_dq_dk_dv_loop_seqk_parallel_kernelI23Flash_bwd_kernel_traitsILi96ELi64ELi128ELi8ELi2ELi4ELi4ELb1ELb0EN7cutlass6half_tE19Flash_kernel_traitsILi96ELi64ELi128ELi8ES3_EELb0ELb1ELb0ELb0ELb1ELb1ELb1EEEvNS_16Flash_bwd_paramsE,(.L_x_672 - _ZN5flash44flash_bwd_dq_dk_dv_loop_seqk_parallel_kernelI23Flash_bwd_kernel_traitsILi96ELi64ELi128ELi8ELi2ELi4ELi4ELb1ELb0EN7cutlass6half_tE19Flash_kernel_traitsILi96ELi64ELi128ELi8ES3_EELb0ELb1ELb0ELb0ELb1ELb1ELb1EEEvNS_16Flash_bwd_paramsE)
        .other          _ZN5flash44flash_bwd_dq_dk_dv_loop_seqk_parallel_kernelI23Flash_bwd_kernel_traitsILi96ELi64ELi128ELi8ELi2ELi4ELi4ELb1ELb0EN7cutlass6half_tE19Flash_kernel_traitsILi96ELi64ELi128ELi8ES3_EELb0ELb1ELb0ELb0ELb1ELb1ELb1EEEvNS_16Flash_bwd_paramsE,@"STO_CUDA_ENTRY STV_DEFAULT"
_ZN5flash44flash_bwd_dq_dk_dv_loop_seqk_parallel_kernelI23Flash_bwd_kernel_traitsILi96ELi64ELi128ELi8ELi2ELi4ELi4ELb1ELb0EN7cutlass6half_tE19Flash_kernel_traitsILi96ELi64ELi128ELi8ES3_EELb0ELb1ELb0ELb0ELb1ELb1ELb1EEEvNS_16Flash_bwd_paramsE:
.text._ZN5flash44flash_bwd_dq_dk_dv_loop_seqk_parallel_kernelI23Flash_bwd_kernel_traitsILi96ELi64ELi128ELi8ELi2ELi4ELi4ELb1ELb0EN7cutlass6half_tE19Flash_kernel_traitsILi96ELi64ELi128ELi8ES3_EELb0ELb1ELb0ELb0ELb1ELb1ELb1EEEvNS_16Flash_bwd_paramsE:
        /* <DEDUP_REMOVED lines=211> */
.L_x_233:
        /* <DEDUP_REMOVED lines=105> */
.L_x_226:
[----:B------:R-:W-:-:S04]  /*13c0*/  UIMAD UR43, UR29, UR14, UR33 ;  /* 0x0000000e1d2b72a4 */ /* 0x000fc8000f8e0221 */
[----:B------:R-:W-:Y:S02]  /*13d0*/  UIMAD UR43, UR43, UR13, URZ ;  /* 0x0000000d2b2b72a4 */ /* 0x000fe4000f8e023f */
.L_x_227:
        /* <DEDUP_REMOVED lines=254> */
[----:B------:R-:W-:Y:S01]  /*23c0*/  IMAD.MOV.U32 R127, RZ, RZ, RZ ;  /* 0x000000ffff7f7224 */ /* 0x000fe200078e00ff */
[----:B------:R-:W-:Y:S01]  /*23d0*/  SEL R0, R0, R231, !P0 ;  /* 0x000000e700007207 */ /* 0x000fe20004000000 */
[----:B------:R2:W-:Y:S01]  /*23e0*/  STL [R1+0x4], R12 ;  /* 0x0000040c01007387 */ /* 0x0005e20000100800 */
[----:B------:R-:W-:Y:S01]  /*23f0*/  UIADD3 UR33, -UR37, 0x80, UR33 ;  /* 0x0000008025217890 */ /* 0x000fe2000fffe121 */
[----:B------:R-:W-:-:S02]  /*2400*/  IMAD.SHL.U32 R3, R3, 0x2, RZ ;  /* 0x0000000203037824 */ /* 0x000fc400078e00ff */
[----:B------:R2:W-:Y:S01]  /*2410*/  STL [R1], R8 ;  /* 0x0000000801007387 */ /* 0x0005e20000100800 */
[----:B------:R-:W-:-:S03]  /*2420*/  IMAD.SHL.U32 R220, R0, 0x2, RZ ;  /* 0x0000000200dc7824 */ /* 0x000fc600078e00ff */
        /* <DEDUP_REMOVED lines=26> */
.L_x_231:
[----:B------:R-:W0:Y:S01]  /*25d0*/  LDGDEPBAR ;  /* 0x00000000000079af */ /* 0x000e220000000000 */
[----:B--2---:R-:W-:Y:S01]  /*25e0*/  IADD3 R0, R230, R220, RZ ;  /* 0x000000dce6007210 */ /* 0x004fe20007ffe0ff */
[----:B------:R-:W-:Y:S02]  /*25f0*/  USHF.L.U32 UR29, UR4, 0x6, URZ ;  /* 0x00000006041d7899 */ /* 0x000fe4000800063f */
[----:B------:R-:W-:Y:S02]  /*2600*/  UISETP.GT.AND UP3, UPT, UR4, UR7, UPT ;  /* 0x000000070400728c */ /* 0x000fe4000bf64270 */
[----:B------:R-:W-:Y:S02]  /*2610*/  UISETP.GE.AND UP0, UPT, UR29, UR33, UPT ;  /* 0x000000211d00728c */ /* 0x000fe4000bf06270 */
[----:B------:R-:W2:Y:S04]  /*2620*/  LDL R244, [R1+0xc] ;  /* 0x00000c0001f47983 */ /* 0x000ea80000100800 */
[----:B------:R-:W2:Y:S01]  /*2630*/  LDL R246, [R1+0x3c] ;  /* 0x00003c0001f67983 */ /* 0x000ea20000100800 */
[----:B------:R-:W-:Y:S03]  /*2640*/  PLOP3.LUT P0, PT, PT, PT, UP0, 0x80, 0x0 ;  /* 0x000000000000781c */ /* 0x000fe60003f0f008 */
[----:B----4-:R-:W4:Y:S04]  /*2650*/  LDL R243, [R1+0x8] ;  /* 0x0000080001f37983 */ /* 0x010f280000100800 */
        /* <DEDUP_REMOVED lines=26> */
[----:B-1----:R-:W2:Y:S01]  /*2800*/  LDL R3, [R1] ;  /* 0x0000000001037983 */ /* 0x002ea20000100800 */
        /* <DEDUP_REMOVED lines=98> */
[----:B-1----:R-:W-:Y:S04]  /*2e30*/  MOV R8, UR29 ;  /* 0x0000001d00087c02 */ /* 0x002fe80008000f00 */
[----:B------:R-:W-:Y:S05]  /*2e40*/  @!P0 IADD3 R8, R8, UR37, R246 ;  /* 0x0000002508088c10 */ /* 0x000fea000fffe0f6 */
        /* <DEDUP_REMOVED lines=125> */
[CC--:B------:R-:W-:Y:S01]  /*3620*/  @!P0 ISETP.GE.AND P1, PT, R15.reuse, R13.reuse, PT ;  /* 0x0000000d0f00820c */ /* 0x0c0fe20003f26270 */
[----:B------:R-:W-:Y:S08]  /*3630*/  FFMA.FTZ R6, R6, c[0x0][0x23c], -R4 ;  /* 0x00008f0006067a23 */ /* 0x000ff00000010804 */
[----:B------:R1:W-:Y:S02]  /*3640*/  MUFU.EX2 R43, R6 ;  /* 0x00000006002b7308 */ /* 0x0003e40000000800 */
[----:B-1----:R-:W-:Y:S02]  /*3650*/  MOV R6, R154 ;  /* 0x0000009a00067202 */ /* 0x002fe40000000f00 */
[----:B------:R-:W-:Y:S02]  /*3660*/  @!P0 FSEL R6, R154, -INF , !P1 ;  /* 0xff8000009a068808 */ /* 0x000fe40004800000 */
[-C--:B------:R-:W-:Y:S03]  /*3670*/  @!P0 ISETP.GE.AND P1, PT, R14, R13.reuse, PT ;  /* 0x0000000d0e00820c */ /* 0x080fe60003f26270 */
[--C-:B------:R-:W-:Y:S01]  /*3680*/  FFMA.FTZ R7, R6, c[0x0][0x23c], -R11.reuse ;  /* 0x00008f0006077a23 */ /* 0x100fe2000001080b */
[----:B------:R-:W-:Y:S02]  /*3690*/  MOV R6, R150 ;  /* 0x0000009600067202 */ /* 0x000fe40000000f00 */
[----:B------:R-:W-:Y:S01]  /*36a0*/  @!P0 FSEL R6, R150, -INF , !P1 ;  /* 0xff80000096068808 */ /* 0x000fe20004800000 */
[----:B------:R1:W-:Y:S01]  /*36b0*/  MUFU.EX2 R159, R7 ;  /* 0x00000007009f7308 */ /* 0x0003e20000000800 */
[----:B------:R-:W-:Y:S03]  /*36c0*/  @!P0 ISETP.GE.AND P1, PT, R15, R12, PT ;  /* 0x0000000c0f00820c */ /* 0x000fe60003f26270 */
        /* <DEDUP_REMOVED lines=13> */
[----:B------:R-:W-:Y:S02]  /*37a0*/  @!P0 ISETP.GE.AND P1, PT, R7, R13, PT ;  /* 0x0000000d0700820c */ /* 0x000fe40003f26270 */
        /* <DEDUP_REMOVED lines=86> */
[----:B------:R4:W-:Y:S04]  /*3d10*/  MUFU.EX2 R3, R4 ;  /* 0x0000000400037308 */ /* 0x0009e80000000800 */
        /* <DEDUP_REMOVED lines=92> */
[----:B------:R-:W-:Y:S03]  /*42e0*/  FMUL.FTZ R4, R248, R4 ;  /* 0x00000004f8047220 */ /* 0x000fe60000410000 */
[----:B------:R-:W-:Y:S01]  /*42f0*/  MOV R248, c[0x0][0x1c0] ;  /* 0x0000700000f87a02 */ /* 0x000fe20000000f00 */
[----:B------:R-:W-:Y:S02]  /*4300*/  FMUL.FTZ R144, R4, R0 ;  /* 0x0000000004907220 */ /* 0x000fe40000410000 */
[----:B------:R1:W3:Y:S01]  /*4310*/  LDG.E R4, [R142.64+0x80] ;  /* 0x000080228e047981 */ /* 0x0002e2000c1e1900 */
[C---:B------:R-:W-:Y:S01]  /*4320*/  HMMA.16816.F32 R24, R136.reuse, R216, R24 ;  /* 0x000000d88818723c */ /* 0x040fe20000001818 */
[----:B------:R-:W-:Y:S02]  /*4330*/  IMAD R248, R248, c[0x0][0x22c], RZ ;  /* 0x00008b00f8f87a24 */ /* 0x000fe400078e02ff */
[----:B------:R1:W4:Y:S03]  /*4340*/  LDG.E R0, [R142.64+0xa0] ;  /* 0x0000a0228e007981 */ /* 0x000326000c1e1900 */
[----:B------:R-:W-:Y:S02]  /*4350*/  LEA R248, -R248, RZ, 0x6 ;  /* 0x000000fff8f87211 */ /* 0x000fe400078e31ff */
[C---:B------:R-:W-:Y:S01]  /*4360*/  FADD.FTZ R17, -R140.reuse, R17 ;  /* 0x000000118c117221 */ /* 0x040fe20000010100 */
[-C--:B------:R-:W-:Y:S03]  /*4370*/  HMMA.16816.F32 R28, R136, R218.reuse, R28 ;  /* 0x000000da881c723c */ /* 0x080fe6000000181c */
[----:B------:R-:W-:Y:S01]  /*4380*/  FADD.FTZ R16, -R140, R16 ;  /* 0x000000108c107221 */ /* 0x000fe20000010100 */
[----:B------:R-:W-:Y:S03]  /*4390*/  LEA R232, P0, R248, R232, 0x2 ;  /* 0x000000e8f8e87211 */ /* 0x000fe600078010ff */
[C---:B------:R-:W-:Y:S01]  /*43a0*/  FADD.FTZ R20, -R140.reuse, R20 ;  /* 0x000000148c147221 */ /* 0x040fe20000010100 */
[----:B------:R-:W-:Y:S01]  /*43b0*/  HMMA.16816.F32 R32, R132, R218, R32 ;  /* 0x000000da8420723c */ /* 0x000fe20000001820 */
[----:B------:R-:W-:Y:S03]  /*43c0*/  FADD.FTZ R21, -R140, R21 ;  /* 0x000000158c157221 */ /* 0x000fe60000010100 */
[----:B------:R-:W-:Y:S02]  /*43d0*/  LEA.HI.X.SX32 R233, R248, R233, 0x2, P0 ;  /* 0x000000e9f8e97211 */ /* 0x000fe400000f16ff */
[----:B------:R-:W-:Y:S01]  /*43e0*/  PLOP3.LUT P0, PT, PT, PT, UP3, 0x80, 0x0 ;  /* 0x000000000000781c */ /* 0x000fe20003f0f038 */
[----:B------:R-:W-:Y:S02]  /*43f0*/  FFMA.FTZ R132, -R155, R155, 1 ;  /* 0x3f8000009b847423 */ /* 0x000fe4000001019b */
[----:B------:R-:W-:Y:S03]  /*4400*/  FMUL.FTZ R133, R159, R16 ;  /* 0x000000109f857220 */ /* 0x000fe60000410000 */
[----:B------:R-:W-:Y:S02]  /*4410*/  FMUL.FTZ R132, R132, c[0x0][0x2ec] ;  /* 0x0000bb0084847a20 */ /* 0x000fe40000410000 */
[----:B------:R-:W-:Y:S02]  /*4420*/  FFMA.FTZ R16, -R150, R150, 1 ;  /* 0x3f80000096107423 */ /* 0x000fe40000010196 */
[----:B-1----:R-:W-:Y:S02]  /*4430*/  FMUL.FTZ R142, R141, R132 ;  /* 0x000000848d8e7220 */ /* 0x002fe40000410000 */
[----:B------:R-:W-:Y:S02]  /*4440*/  FMUL.FTZ R132, R158, R17 ;  /* 0x000000119e847220 */ /* 0x000fe40000410000 */
[----:B------:R-:W-:Y:S02]  /*4450*/  FFMA.FTZ R17, -R154, R154, 1 ;  /* 0x3f8000009a117423 */ /* 0x000fe4000001019a */
[----:B------:R-:W-:Y:S02]  /*4460*/  FMUL.FTZ R135, R157, R20 ;  /* 0x000000149d877220 */ /* 0x000fe40000410000 */
[----:B------:R-:W-:Y:S02]  /*4470*/  FMUL.FTZ R17, R17, c[0x0][0x2ec] ;  /* 0x0000bb0011117a20 */ /* 0x000fe40000410000 */
[----:B------:R-:W-:Y:S02]  /*4480*/  FMUL.FTZ R134, R156, R21 ;  /* 0x000000159c867220 */ /* 0x000fe40000410000 */
[----:B------:R-:W-:Y:S02]  /*4490*/  FMUL.FTZ R16, R16, c[0x0][0x2ec] ;  /* 0x0000bb0010107a20 */ /* 0x000fe40000410000 */
[----:B------:R-:W-:Y:S02]  /*44a0*/  FADD.FTZ R20, -R140, R32 ;  /* 0x000000208c147221 */ /* 0x000fe40000010100 */
[----:B------:R-:W-:Y:S02]  /*44b0*/  FMUL.FTZ R141, R133, R17 ;  /* 0x00000011858d7220 */ /* 0x000fe40000410000 */
[----:B------:R-:W-:Y:S02]  /*44c0*/  FFMA.FTZ R21, -R153, R153, 1 ;  /* 0x3f80000099157423 */ /* 0x000fe40000010199 */
[----:B------:R-:W-:Y:S02]  /*44d0*/  FFMA.FTZ R17, -R146, R146, 1 ;  /* 0x3f80000092117423 */ /* 0x000fe40000010192 */
[----:B------:R-:W-:Y:S02]  /*44e0*/  FADD.FTZ R32, -R140, R33 ;  /* 0x000000218c207221 */ /* 0x000fe40000010100 */
[----:B------:R-:W-:Y:S02]  /*44f0*/  FMUL.FTZ R140, R132, R16 ;  /* 0x00000010848c7220 */ /* 0x000fe40000410000 */
[----:B------:R-:W-:Y:S02]  /*4500*/  FMUL.FTZ R33, R151, R20 ;  /* 0x0000001497217220 */ /* 0x000fe40000410000 */
[----:B------:R-:W-:Y:S02]  /*4510*/  FFMA.FTZ R20, -R152, R152, 1 ;  /* 0x3f80000098147423 */ /* 0x000fe40000010198 */
[----:B------:R-:W-:Y:S02]  /*4520*/  FFMA.FTZ R16, -R145, R145, 1 ;  /* 0x3f80000091107423 */ /* 0x000fe40000010191 */
[----:B------:R-:W-:Y:S02]  /*4530*/  FMUL.FTZ R21, R21, c[0x0][0x2ec] ;  /* 0x0000bb0015157a20 */ /* 0x000fe40000410000 */
[----:B------:R-:W-:Y:S02]  /*4540*/  FMUL.FTZ R17, R17, c[0x0][0x2ec] ;  /* 0x0000bb0011117a20 */ /* 0x000fe40000410000 */
[----:B------:R-:W-:Y:S02]  /*4550*/  FFMA.FTZ R133, -R171, R171, 1 ;  /* 0x3f800000ab857423 */ /* 0x000fe400000101ab */
[----:B------:R-:W-:Y:S02]  /*4560*/  FMUL.FTZ R32, R149, R32 ;  /* 0x0000002095207220 */ /* 0x000fe40000410000 */
[----:B------:R-:W-:Y:S02]  /*4570*/  FMUL.FTZ R20, R20, c[0x0][0x2ec] ;  /* 0x0000bb0014147a20 */ /* 0x000fe40000410000 */
[----:B------:R-:W-:Y:S02]  /*4580*/  FMUL.FTZ R16, R16, c[0x0][0x2ec] ;  /* 0x0000bb0010107a20 */ /* 0x000fe40000410000 */
[----:B------:R-:W-:Y:S02]  /*4590*/  FMUL.FTZ R139, R135, R21 ;  /* 0x00000015878b7220 */ /* 0x000fe40000410000 */
[----:B------:R-:W-:Y:S02]  /*45a0*/  FMUL.FTZ R137, R33, R17 ;  /* 0x0000001121897220 */ /* 0x000fe40000410000 */
[----:B------:R-:W-:Y:S02]  /*45b0*/  FMUL.FTZ R133, R133, c[0x0][0x2ec] ;  /* 0x0000bb0085857a20 */ /* 0x000fe40000410000 */
[----:B------:R-:W-:Y:S02]  /*45c0*/  FFMA.FTZ R33, -R164, R164, 1 ;  /* 0x3f800000a4217423 */ /* 0x000fe400000101a4 */
[----:B------:R-:W-:Y:S02]  /*45d0*/  FFMA.FTZ R135, -R148, R148, 1 ;  /* 0x3f80000094877423 */ /* 0x000fe40000010194 */
[----:B------:R-:W-:Y:S02]  /*45e0*/  FMUL.FTZ R138, R134, R20 ;  /* 0x00000014868a7220 */ /* 0x000fe40000410000 */
[----:B------:R-:W-:Y:S02]  /*45f0*/  FMUL.FTZ R136, R32, R16 ;  /* 0x0000001020887220 */ /* 0x000fe40000410000 */
[----:B------:R-:W-:Y:S02]  /*4600*/  FMUL.FTZ R33, R33, c[0x0][0x2ec] ;  /* 0x0000bb0021217a20 */ /* 0x000fe40000410000 */
[----:B------:R-:W-:Y:S02]  /*4610*/  FFMA.FTZ R134, -R147, R147, 1 ;  /* 0x3f80000093867423 */ /* 0x000fe40000010193 */
[----:B------:R-:W-:Y:S02]  /*4620*/  FMUL.FTZ R135, R135, c[0x0][0x2ec] ;  /* 0x0000bb0087877a20 */ /* 0x000fe40000410000 */
[----:B------:R-:W-:Y:S02]  /*4630*/  FMUL.FTZ R134, R134, c[0x0][0x2ec] ;  /* 0x0000bb0086867a20 */ /* 0x000fe40000410000 */
[----:B------:R-:W-:Y:S02]  /*4640*/  FFMA.FTZ R132, -R170, R170, 1 ;  /* 0x3f800000aa847423 */ /* 0x000fe400000101aa */
[----:B------:R-:W-:Y:S02]  /*4650*/  FFMA.FTZ R32, -R162, R162, 1 ;  /* 0x3f800000a2207423 */ /* 0x000fe400000101a2 */
[----:B------:R-:W-:Y:S02]  /*4660*/  FMUL.FTZ R132, R132, c[0x0][0x2ec] ;  /* 0x0000bb0084847a20 */ /* 0x000fe40000410000 */
[----:B------:R-:W-:Y:S02]  /*4670*/  FMUL.FTZ R32, R32, c[0x0][0x2ec] ;  /* 0x0000bb0020207a20 */ /* 0x000fe40000410000 */
[----:B------:R-:W-:Y:S02]  /*4680*/  FFMA.FTZ R21, -R250, R250, 1 ;  /* 0x3f800000fa157423 */ /* 0x000fe400000101fa */
[----:B------:R-:W-:Y:S02]  /*4690*/  FFMA.FTZ R20, -R244, R244, 1 ;  /* 0x3f800000f4147423 */ /* 0x000fe400000101f4 */
[----:B------:R-:W-:Y:S02]  /*46a0*/  FMUL.FTZ R21, R21, c[0x0][0x2ec] ;  /* 0x0000bb0015157a20 */ /* 0x000fe40000410000 */
[----:B------:R-:W-:Y:S02]  /*46b0*/  FMUL.FTZ R20, R20, c[0x0][0x2ec] ;  /* 0x0000bb0014147a20 */ /* 0x000fe40000410000 */
[C---:B--2---:R-:W-:Y:S02]  /*46c0*/  FADD.FTZ R6, -R5.reuse, R6 ;  /* 0x0000000605067221 */ /* 0x044fe40000010100 */
[C---:B------:R-:W-:Y:S02]  /*46d0*/  FADD.FTZ R18, -R5.reuse, R18 ;  /* 0x0000001205127221 */ /* 0x040fe40000010100 */
[----:B------:R-:W-:Y:S02]  /*46e0*/  FMUL.FTZ R6, R58, R6 ;  /* 0x000000063a067220 */ /* 0x000fe40000410000 */
[C---:B------:R-:W-:Y:S01]  /*46f0*/  FADD.FTZ R34, -R5.reuse, R34 ;  /* 0x0000002205227221 */ /* 0x040fe20000010100 */
[----:B------:R1:W5:Y:S01]  /*4700*/  LDL.LU R58, [R1+0xb4] ;  /* 0x0000b400013a7983 */ /* 0x0003620000300800 */
[C---:B------:R-:W-:Y:S02]  /*4710*/  FADD.FTZ R7, -R5.reuse, R7 ;  /* 0x0000000705077221 */ /* 0x040fe40000010100 */
[----:B------:R-:W-:Y:S02]  /*4720*/  FADD.FTZ R19, -R5, R19 ;  /* 0x0000001305137221 */ /* 0x000fe40000010100 */
[----:B------:R-:W-:Y:S02]  /*4730*/  FMUL.FTZ R133, R6, R133 ;  /* 0x0000008506857220 */ /* 0x000fe40000410000 */
[----:B------:R-:W-:Y:S02]  /*4740*/  FMUL.FTZ R6, R249, R18 ;  /* 0x00000012f9067220 */ /* 0x000fe40000410000 */
[C---:B------:R-:W-:Y:S02]  /*4750*/  FADD.FTZ R16, -R5.reuse, R22 ;  /* 0x0000001605107221 */ /* 0x040fe40000010100 */
[C---:B------:R-:W-:Y:S02]  /*4760*/  FADD.FTZ R17, -R5.reuse, R23 ;  /* 0x0000001705117221 */ /* 0x040fe40000010100 */
[----:B------:R-:W-:Y:S02]  /*4770*/  FADD.FTZ R35, -R5, R35 ;  /* 0x0000002305237221 */ /* 0x000fe40000010100 */
[----:B------:R-:W-:Y:S02]  /*4780*/  FMUL.FTZ R5, R167, R34 ;  /* 0x00000022a7057220 */ /* 0x000fe40000410000 */
[----:B------:R-:W-:Y:S02]  /*4790*/  FMUL.FTZ R7, R57, R7 ;  /* 0x0000000739077220 */ /* 0x000fe40000410000 */
[----:B------:R-:W-:Y:S01]  /*47a0*/  FMUL.FTZ R33, R6, R33 ;  /* 0x0000002106217220 */ /* 0x000fe20000410000 */
[----:B------:R1:W5:Y:S01]  /*47b0*/  LDL.LU R57, [R1+0xb0] ;  /* 0x0000b00001397983 */ /* 0x0003620000300800 */
[----:B------:R-:W-:Y:S02]  /*47c0*/  FMUL.FTZ R6, R166, R35 ;  /* 0x00000023a6067220 */ /* 0x000fe40000410000 */
[----:B------:R-:W-:Y:S02]  /*47d0*/  FMUL.FTZ R135, R5, R135 ;  /* 0x0000008705877220 */ /* 0x000fe40000410000 */
[----:B---3--:R-:W-:Y:S02]  /*47e0*/  FADD.FTZ R5, -R4, R8 ;  /* 0x0000000804057221 */ /* 0x008fe40000010100 */
[----:B------:R-:W-:Y:S02]  /*47f0*/  FMUL.FTZ R134, R6, R134 ;  /* 0x0000008606867220 */ /* 0x000fe40000410000 */
[----:B------:R-:W-:Y:S02]  /*4800*/  FADD.FTZ R6, -R4, R9 ;  /* 0x0000000904067221 */ /* 0x000fe40000010100 */
[----:B------:R-:W-:Y:S02]  /*4810*/  FMUL.FTZ R5, R56, R5 ;  /* 0x0000000538057220 */ /* 0x000fe40000410000 */
[C---:B------:R-:W-:Y:S01]  /*4820*/  FADD.FTZ R9, -R4.reuse, R12 ;  /* 0x0000000c04097221 */ /* 0x040fe20000010100 */
[----:B------:R1:W5:Y:S01]  /*4830*/  LDL.LU R56, [R1+0xac] ;  /* 0x0000ac0001387983 */ /* 0x0003620000300800 */
[----:B------:R-:W-:Y:S02]  /*4840*/  FMUL.FTZ R6, R55, R6 ;  /* 0x0000000637067220 */ /* 0x000fe40000410000 */
[----:B------:R-:W-:Y:S01]  /*4850*/  FADD.FTZ R12, -R4, R13 ;  /* 0x0000000d040c7221 */ /* 0x000fe20000010100 */
[----:B------:R1:W5:Y:S01]  /*4860*/  LDL.LU R55, [R1+0xa8] ;  /* 0x0000a80001377983 */ /* 0x0003620000300800 */
[----:B------:R-:W-:Y:S02]  /*4870*/  FMUL.FTZ R9, R54, R9 ;  /* 0x0000000936097220 */ /* 0x000fe40000410000 */
[----:B------:R-:W-:Y:S01]  /*4880*/  FMUL.FTZ R132, R7, R132 ;  /* 0x0000008407847220 */ /* 0x000fe20000410000 */
[----:B------:R1:W5:Y:S01]  /*4890*/  LDL.LU R54, [R1+0xa4] ;  /* 0x0000a40001367983 */ /* 0x0003620000300800 */
[----:B------:R-:W-:Y:S02]  /*48a0*/  FMUL.FTZ R7, R247, R19 ;  /* 0x00000013f7077220 */ /* 0x000fe40000410000 */
[----:B------:R-:W-:Y:S02]  /*48b0*/  FMUL.FTZ R12, R53, R12 ;  /* 0x0000000c350c7220 */ /* 0x000fe40000410000 */
[----:B------:R-:W-:Y:S01]  /*48c0*/  FMUL.FTZ R32, R7, R32 ;  /* 0x0000002007207220 */ /* 0x000fe20000410000 */
[----:B------:R1:W5:Y:S01]  /*48d0*/  LDL.LU R53, [R1+0xa0] ;  /* 0x0000a00001357983 */ /* 0x0003620000300800 */
[----:B------:R-:W-:Y:S02]  /*48e0*/  FFMA.FTZ R8, -R52, R52, 1 ;  /* 0x3f80000034087423 */ /* 0x000fe40000010134 */
[----:B------:R-:W-:Y:S01]  /*48f0*/  FFMA.FTZ R7, -R51, R51, 1 ;  /* 0x3f80000033077423 */ /* 0x000fe20000010133 */
[----:B------:R1:W5:Y:S01]  /*4900*/  LDL.LU R52, [R1+0x9c] ;  /* 0x00009c0001347983 */ /* 0x0003620000300800 */
[----:B------:R-:W-:Y:S02]  /*4910*/  FFMA.FTZ R22, -R251, R251, 1 ;  /* 0x3f800000fb167423 */ /* 0x000fe400000101fb */
[----:B------:R-:W-:Y:S01]  /*4920*/  FMUL.FTZ R8, R8, c[0x0][0x2ec] ;  /* 0x0000bb0008087a20 */ /* 0x000fe20000410000 */
[----:B------:R1:W5:Y:S01]  /*4930*/  LDL.LU R51, [R1+0x98] ;  /* 0x0000980001337983 */ /* 0x0003620000300800 */
[----:B------:R-:W-:Y:S02]  /*4940*/  FMUL.FTZ R7, R7, c[0x0][0x2ec] ;  /* 0x0000bb0007077a20 */ /* 0x000fe40000410000 */
        /* <DEDUP_REMOVED lines=14> */
[----:B------:R-:W-:Y:S02]  /*4a30*/  FMUL.FTZ R24, R24, c[0x0][0x2ec] ;  /* 0x0000bb0018187a20 */ /* 0x000fe40000410000 */
[----:B------:R-:W-:Y:S01]  /*4a40*/  FMUL.FTZ R9, R47, R9 ;  /* 0x000000092f097220 */ /* 0x000fe20000410000 */
[----:B------:R1:W5:Y:S01]  /*4a50*/  LDL.LU R48, [R1+0x8c] ;  /* 0x00008c0001307983 */ /* 0x0003620000300800 */
[----:B------:R-:W-:Y:S02]  /*4a60*/  FMUL.FTZ R24, R4, R24 ;  /* 0x0000001804187220 */ /* 0x000fe40000410000 */
[C---:B----4-:R-:W-:Y:S01]  /*4a70*/  FADD.FTZ R4, -R0.reuse, R10 ;  /* 0x0000000a00047221 */ /* 0x050fe20000010100 */
[----:B------:R1:W5:Y:S01]  /*4a80*/  LDL.LU R47, [R1+0x88] ;  /* 0x00008800012f7983 */ /* 0x0003620000300800 */
[----:B------:R-:W-:Y:S02]  /*4a90*/  FADD.FTZ R10, -R0, R11 ;  /* 0x0000000b000a7221 */ /* 0x000fe40000010100 */
[----:B------:R-:W-:Y:S02]  /*4aa0*/  FMUL.FTZ R4, R46, R4 ;  /* 0x000000042e047220 */ /* 0x000fe40000410000 */
[----:B------:R-:W-:Y:S01]  /*4ab0*/  FADD.FTZ R11, -R0, R14 ;  /* 0x0000000e000b7221 */ /* 0x000fe20000010100 */
[----:B------:R1:W5:Y:S01]  /*4ac0*/  LDL.LU R46, [R1+0x84] ;  /* 0x00008400012e7983 */ /* 0x0003620000300800 */
[----:B------:R-:W-:Y:S02]  /*4ad0*/  FMUL.FTZ R10, R45, R10 ;  /* 0x0000000a2d0a7220 */ /* 0x000fe40000410000 */
[----:B------:R-:W-:Y:S01]  /*4ae0*/  FMUL.FTZ R21, R12, R21 ;  /* 0x000000150c157220 */ /* 0x000fe20000410000 */
[----:B------:R1:W5:Y:S01]  /*4af0*/  LDL.LU R45, [R1+0x80] ;  /* 0x00008000012d7983 */ /* 0x0003620000300800 */
[----:B------:R-:W-:Y:S02]  /*4b00*/  FFMA.FTZ R23, -R168, R168, 1 ;  /* 0x3f800000a8177423 */ /* 0x000fe400000101a8 */
[----:B------:R-:W-:Y:S02]  /*4b10*/  FADD.FTZ R12, -R0, R15 ;  /* 0x0000000f000c7221 */ /* 0x000fe40000010100 */
[----:B------:R-:W-:Y:S02]  /*4b20*/  FMUL.FTZ R11, R44, R11 ;  /* 0x0000000b2c0b7220 */ /* 0x000fe40000410000 */
[----:B------:R-:W-:Y:S01]  /*4b30*/  FMUL.FTZ R23, R23, c[0x0][0x2ec] ;  /* 0x0000bb0017177a20 */ /* 0x000fe20000410000 */
[----:B------:R1:W5:Y:S01]  /*4b40*/  LDL.LU R44, [R1+0x7c] ;  /* 0x00007c00012c7983 */ /* 0x0003620000300800 */
[----:B------:R-:W-:Y:S02]  /*4b50*/  FMUL.FTZ R12, R43, R12 ;  /* 0x0000000c2b0c7220 */ /* 0x000fe40000410000 */
[----:B------:R-:W-:Y:S01]  /*4b60*/  FFMA.FTZ R28, -R161, R161, 1 ;  /* 0x3f800000a11c7423 */ /* 0x000fe200000101a1 */
[----:B------:R1:W5:Y:S01]  /*4b70*/  LDL.LU R43, [R1+0x78] ;  /* 0x00007800012b7983 */ /* 0x0003620000300800 */
[----:B------:R-:W-:Y:S02]  /*4b80*/  FMUL.FTZ R23, R5, R23 ;  /* 0x0000001705177220 */ /* 0x000fe40000410000 */
[----:B------:R-:W-:Y:S02]  /*4b90*/  FFMA.FTZ R5, -R42, R42, 1 ;  /* 0x3f8000002a057423 */ /* 0x000fe4000001012a */
[----:B------:R-:W-:Y:S01]  /*4ba0*/  FFMA.FTZ R25, -R160, R160, 1 ;  /* 0x3f800000a0197423 */ /* 0x000fe200000101a0 */
[----:B------:R1:W5:Y:S01]  /*4bb0*/  LDL.LU R42, [R1+0x74] ;  /* 0x00007400012a7983 */ /* 0x0003620000300800 */
[----:B------:R-:W-:Y:S02]  /*4bc0*/  FMUL.FTZ R28, R28, c[0x0][0x2ec] ;  /* 0x0000bb001c1c7a20 */ /* 0x000fe40000410000 */
[----:B------:R-:W-:Y:S02]  /*4bd0*/  FFMA.FTZ R13, -R41, R41, 1 ;  /* 0x3f800000290d7423 */ /* 0x000fe40000010129 */
[----:B------:R-:W-:Y:S01]  /*4be0*/  FMUL.FTZ R25, R25, c[0x0][0x2ec] ;  /* 0x0000bb0019197a20 */ /* 0x000fe20000410000 */
[----:B------:R1:W5:Y:S01]  /*4bf0*/  LDL.LU R41, [R1+0x70] ;  /* 0x0000700001297983 */ /* 0x0003620000300800 */
[----:B------:R-:W-:Y:S02]  /*4c00*/  FMUL.FTZ R28, R6, R28 ;  /* 0x0000001c061c7220 */ /* 0x000fe40000410000 */
[----:B------:R-:W-:Y:S02]  /*4c10*/  FFMA.FTZ R6, -R40, R40, 1 ;  /* 0x3f80000028067423 */ /* 0x000fe40000010128 */
[----:B------:R-:W-:Y:S01]  /*4c20*/  FMUL.FTZ R25, R9, R25 ;  /* 0x0000001909197220 */ /* 0x000fe20000410000 */
        /* <DEDUP_REMOVED lines=16> */
[----:B------:R-:W-:Y:S02]  /*4d30*/  FMUL.FTZ R10, R36, R10 ;  /* 0x0000000a240a7220 */ /* 0x000fe40000410000 */
[----:B------:R-:W-:Y:S01]  /*4d40*/  FMUL.FTZ R11, R3, R11 ;  /* 0x0000000b030b7220 */ /* 0x000fe20000410000 */
[----:B------:R1:W5:Y:S01]  /*4d50*/  LDL.LU R37, [R1+0x60] ;  /* 0x0000600001257983 */ /* 0x0003620000300800 */
[----:B------:R-:W-:Y:S02]  /*4d60*/  FFMA.FTZ R18, -R2, R2, 1 ;  /* 0x3f80000002127423 */ /* 0x000fe40000010102 */
[----:B------:R-:W-:Y:S01]  /*4d70*/  FFMA.FTZ R34, -R163, R163, 1 ;  /* 0x3f800000a3227423 */ /* 0x000fe200000101a3 */
[----:B------:R1:W5:Y:S01]  /*4d80*/  LDL.LU R36, [R1+0x5c] ;  /* 0x00005c0001247983 */ /* 0x0003620000300800 */
[----:B------:R-:W-:Y:S02]  /*4d90*/  FMUL.FTZ R17, R245, R17 ;  /* 0x00000011f5117220 */ /* 0x000fe40000410000 */
[----:B------:R-:W-:Y:S01]  /*4da0*/  FMUL.FTZ R34, R34, c[0x0][0x2ec] ;  /* 0x0000bb0022227a20 */ /* 0x000fe20000410000 */
[----:B------:R1:W5:Y:S01]  /*4db0*/  LDL.LU R3, [R1+0x58] ;  /* 0x0000580001037983 */ /* 0x0003620000300800 */
[----:B------:R-:W-:Y:S02]  /*4dc0*/  FFMA.FTZ R35, -R165, R165, 1 ;  /* 0x3f800000a5237423 */ /* 0x000fe400000101a5 */
[----:B------:R-:W-:Y:S01]  /*4dd0*/  FMUL.FTZ R34, R17, R34 ;  /* 0x0000002211227220 */ /* 0x000fe20000410000 */
[----:B------:R1:W5:Y:S01]  /*4de0*/  LDL.LU R2, [R1+0x54] ;  /* 0x0000540001027983 */ /* 0x0003620000300800 */
[----:B------:R-:W-:Y:S02]  /*4df0*/  FFMA.FTZ R17, -R252, R252, 1 ;  /* 0x3f800000fc117423 */ /* 0x000fe400000101fc */
[----:B------:R-:W-:Y:S02]  /*4e00*/  FFMA.FTZ R19, -R243, R243, 1 ;  /* 0x3f800000f3137423 */ /* 0x000fe400000101f3 */
[----:B------:R-:W-:Y:S02]  /*4e10*/  FMUL.FTZ R16, R246, R16 ;  /* 0x00000010f6107220 */ /* 0x000fe40000410000 */
[----:B------:R-:W-:Y:S02]  /*4e20*/  FMUL.FTZ R35, R35, c[0x0][0x2ec] ;  /* 0x0000bb0023237a20 */ /* 0x000fe40000410000 */
[----:B------:R-:W-:Y:S02]  /*4e30*/  FMUL.FTZ R9, R9, c[0x0][0x2ec] ;  /* 0x0000bb0009097a20 */ /* 0x000fe40000410000 */
[----:B------:R-:W-:Y:S02]  /*4e40*/  FMUL.FTZ R18, R18, c[0x0][0x2ec] ;  /* 0x0000bb0012127a20 */ /* 0x000fe40000410000 */
[----:B------:R-:W-:Y:S02]  /*4e50*/  FMUL.FTZ R17, R17, c[0x0][0x2ec] ;  /* 0x0000bb0011117a20 */ /* 0x000fe40000410000 */
[----:B------:R-:W-:Y:S02]  /*4e60*/  FMUL.FTZ R19, R19, c[0x0][0x2ec] ;  /* 0x0000bb0013137a20 */ /* 0x000fe40000410000 */
[----:B------:R-:W-:Y:S02]  /*4e70*/  FMUL.FTZ R35, R16, R35 ;  /* 0x0000002310237220 */ /* 0x000fe40000410000 */
[----:B------:R-:W-:Y:S02]  /*4e80*/  FMUL.FTZ R9, R12, R9 ;  /* 0x000000090c097220 */ /* 0x000fe40000410000 */
[----:B------:R-:W-:Y:S02]  /*4e90*/  FMUL.FTZ R18, R0, R18 ;  /* 0x0000001200127220 */ /* 0x000fe40000410000 */
[----:B------:R-:W-:Y:S02]  /*4ea0*/  FMUL.FTZ R17, R4, R17 ;  /* 0x0000001104117220 */ /* 0x000fe40000410000 */
[----:B------:R-:W-:Y:S02]  /*4eb0*/  FMUL.FTZ R20, R10, R20 ;  /* 0x000000140a147220 */ /* 0x000fe40000410000 */
[----:B------:R-:W-:Y:S01]  /*4ec0*/  FMUL.FTZ R19, R11, R19 ;  /* 0x000000130b137220 */ /* 0x000fe20000410000 */
[----:B------:R-:W-:-:S05]  /*4ed0*/  @!P0 BRA `(.L_x_229) ;  /* 0x0000012000008947 */ /* 0x000fca0003800000 */
[----:B-1----:R-:W-:Y:S01]  /*4ee0*/  IMAD.MOV.U32 R0, RZ, RZ, c[0x0][0x190] ;  /* 0x00006400ff007624 */ /* 0x002fe200078e00ff */
        /* <DEDUP_REMOVED lines=17> */
.L_x_229:
[----:B-1----:R-:W-:Y:S02]  /*5000*/  F2FP.PACK_AB R16, R142, R144 ;  /* 0x000000908e10723e */ /* 0x002fe400000000ff */
        /* <DEDUP_REMOVED lines=32> */
[----:B-1----:R-:W-:Y:S05]  /*5210*/  IMAD.SHL.U32 R0, R229, 0x2, RZ ;  /* 0x00000002e5007824 */ /* 0x002fea00078e00ff */
[----:B-----5:R-:W-:Y:S04]  /*5220*/  LDSM.16.MT88.4 R4, [R2+0x13000] ;  /* 0x013000000204783b */ /* 0x020fe80000004200 */
[----:B------:R-:W1:Y:S04]  /*5230*/  LDSM.16.MT88.4 R8, [R0+0x6000] ;  /* 0x006000000008783b */ /* 0x000e680000004200 */
[----:B------:R-:W2:Y:S04]  /*5240*/  LDSM.16.MT88.4 R12, [R2+0x15000] ;  /* 0x01500000020c783b */ /* 0x000ea80000004200 */
[----:B------:R-:W3:Y:S04]  /*5250*/  LDSM.16.MT88.4 R16, [R0+0x7000] ;  /* 0x007000000010783b */ /* 0x000ee80000004200 */
[----:B------:R-:W4:Y:S04]  /*5260*/  LDSM.16.MT88.4 R20, [R0+0x8000] ;  /* 0x008000000014783b */ /* 0x000f280000004200 */
[----:B------:R-:W-:Y:S04]  /*5270*/  LDSM.16.MT88.4 R24, [R2+0x13800] ;  /* 0x013800000218783b */ /* 0x000fe80000004200 */
[----:B------:R-:W3:Y:S04]  /*5280*/  LDSM.16.MT88.4 R28, [R0+0x6400] ;  /* 0x00640000001c783b */ /* 0x000ee80000004200 */
[----:B------:R-:W3:Y:S04]  /*5290*/  LDSM.16.MT88.4 R32, [R2+0x15800] ;  /* 0x015800000220783b */ /* 0x000ee80000004200 */
[----:B------:R-:W3:Y:S04]  /*52a0*/  LDSM.16.MT88.4 R132, [R0+0x7400] ;  /* 0x007400000084783b */ /* 0x000ee80000004200 */
[----:B------:R-:W-:Y:S01]  /*52b0*/  LDSM.16.MT88.4 R136, [R2+0x16800] ;  /* 0x016800000288783b */ /* 0x000fe20000004200 */
[-C--:B-1----:R-:W-:Y:S08]  /*52c0*/  HMMA.16816.F32 R36, R4, R8.reuse, R36 ;  /* 0x000000080424723c */ /* 0x082ff00000001824 */
[C---:B--2---:R-:W-:Y:S08]  /*52d0*/  HMMA.16816.F32 R40, R12.reuse, R8, R40 ;  /* 0x000000080c28723c */ /* 0x044ff00000001828 */
[-C--:B------:R-:W-:Y:S08]  /*52e0*/  HMMA.16816.F32 R44, R12, R10.reuse, R44 ;  /* 0x0000000a0c2c723c */ /* 0x080ff0000000182c */
[C---:B------:R-:W-:Y:S01]  /*52f0*/  HMMA.16816.F32 R48, R4.reuse, R10, R48 ;  /* 0x0000000a0430723c */ /* 0x040fe20000001830 */
[----:B------:R-:W1:Y:S07]  /*5300*/  LDSM.16.MT88.4 R8, [R0+0x8400] ;  /* 0x008400000008783b */ /* 0x000e6e0000004200 */
[-C--:B---3--:R-:W-:Y:S08]  /*5310*/  HMMA.16816.F32 R52, R4, R16.reuse, R52 ;  /* 0x000000100434723c */ /* 0x088ff00000001834 */
[C---:B------:R-:W-:Y:S08]  /*5320*/  HMMA.16816.F32 R56, R12.reuse, R16, R56 ;  /* 0x000000100c38723c */ /* 0x040ff00000001838 */
[-C--:B------:R-:W-:Y:S08]  /*5330*/  HMMA.16816.F32 R60, R12, R18.reuse, R60 ;  /* 0x000000120c3c723c */ /* 0x080ff0000000183c */
[C---:B------:R-:W-:Y:S01]  /*5340*/  HMMA.16816.F32 R64, R4.reuse, R18, R64 ;  /* 0x000000120440723c */ /* 0x040fe20000001840 */
[----:B------:R-:W-:Y:S07]  /*5350*/  LDSM.16.MT88.4 R16, [R2+0x16000] ;  /* 0x016000000210783b */ /* 0x000fee0000004200 */
[-C--:B----4-:R-:W-:Y:S08]  /*5360*/  HMMA.16816.F32 R68, R4, R20.reuse, R68 ;  /* 0x000000140444723c */ /* 0x090ff00000001844 */
[C---:B------:R-:W-:Y:S08]  /*5370*/  HMMA.16816.F32 R72, R12.reuse, R20, R72 ;  /* 0x000000140c48723c */ /* 0x040ff00000001848 */
[-C--:B------:R-:W-:Y:S01]  /*5380*/  HMMA.16816.F32 R76, R12, R22.reuse, R76 ;  /* 0x000000160c4c723c */ /* 0x080fe2000000184c */
[----:B------:R-:W-:Y:S07]  /*5390*/  LDSM.16.MT88.4 R12, [R0+0x6800] ;  /* 0x00680000000c783b */ /* 0x000fee0000004200 */
[----:B------:R-:W-:Y:S01]  /*53a0*/  HMMA.16816.F32 R80, R4, R22, R80 ;  /* 0x000000160450723c */ /* 0x000fe20000001850 */
[----:B------:R-:W2:Y:S04]  /*53b0*/  LDSM.16.MT88.4 R4, [R2+0x14000] ;  /* 0x014000000204783b */ /* 0x000ea80000004200 */
        /* <DEDUP_REMOVED lines=16> */
[----:B------:R-:W1:Y:S04]  /*54c0*/  LDSM.16.MT88.4 R8, [R0+0x7c00] ;  /* 0x007c00000008783b */ /* 0x000e680000004200 */
[----:B------:R-:W1:Y:S03]  /*54d0*/  LDSM.16.MT88.4 R24, [R0+0x8c00] ;  /* 0x008c00000018783b */ /* 0x000e660000004200 */
[-C--:B--2---:R-:W-:Y:S01]  /*54e0*/  HMMA.16816.F32 R36, R4, R12.reuse, R36 ;  /* 0x0000000c0424723c */ /* 0x084fe20000001824 */
        /* <DEDUP_REMOVED lines=40> */
.L_x_230:
        /* <DEDUP_REMOVED lines=9> */
[----:B------:R-:W4:Y:S01]  /*5800*/  LDSM.16.MT88.4 R28, [R0+0xd000] ;  /* 0x00d00000001c783b */ /* 0x000f220000004200 */
[----:B------:R-:W-:Y:S03]  /*5810*/  UIADD3 UR4, UR4, -0x1, URZ ;  /* 0xffffffff04047890 */ /* 0x000fe6000fffe03f */
[----:B------:R-:W5:Y:S04]  /*5820*/  LDL R150, [R1+0x34] ;  /* 0x0000340001967983 */ /* 0x000f680000100800 */
[----:B------:R-:W-:Y:S04]  /*5830*/  LDSM.16.M88.4 R32, [R226] ;  /* 0x00000000e220783b */ /* 0x000fe80000000200 */
[----:B------:R-:W5:Y:S04]  /*5840*/  LDL R149, [R1+0x38] ;  /* 0x0000380001957983 */ /* 0x000f680000100800 */
[----:B------:R-:W1:Y:S04]  /*5850*/  LDSM.16.MT88.4 R132, [R0+0x9400] ;  /* 0x009400000084783b */ /* 0x000e680000004200 */
[----:B------:R1:W5:Y:S04]  /*5860*/  LDL R145, [R1+0xc] ;  /* 0x00000c0001917983 */ /* 0x0003680000100800 */
[----:B------:R-:W1:Y:S04]  /*5870*/  LDSM.16.MT88.4 R136, [R0+0xb400] ;  /* 0x00b400000088783b */ /* 0x000e680000004200 */
[----:B------:R1:W5:Y:S02]  /*5880*/  LDL R146, [R1] ;  /* 0x0000000001927983 */ /* 0x0003640000100800 */
[C---:B-12---:R-:W-:Y:S02]  /*5890*/  HMMA.16816.F32 R4, R24.reuse, R8, RZ ;  /* 0x000000081804723c */ /* 0x046fe400000018ff */
[----:B------:R-:W1:Y:S04]  /*58a0*/  LDSM.16.MT88.4 R140, [R0+0xd400] ;  /* 0x00d40000008c783b */ /* 0x000e680000004200 */
[----:B------:R2:W2:Y:S02]  /*58b0*/  LDL R147, [R1+0x4] ;  /* 0x0000040001937983 */ /* 0x0004a40000100800 */
[C---:B------:R-:W-:Y:S02]  /*58c0*/  HMMA.16816.F32 R8, R24.reuse, R10, RZ ;  /* 0x0000000a1808723c */ /* 0x040fe400000018ff */
[----:B------:R1:W2:Y:S06]  /*58d0*/  LDL R148, [R1+0x8] ;  /* 0x0000080001947983 */ /* 0x0002ac0000100800 */
[C---:B---3--:R-:W-:Y:S08]  /*58e0*/  HMMA.16816.F32 R12, R24.reuse, R16, RZ ;  /* 0x00000010180c723c */ /* 0x048ff000000018ff */
[C---:B------:R-:W-:Y:S08]  /*58f0*/  HMMA.16816.F32 R16, R24.reuse, R18, RZ ;  /* 0x000000121810723c */ /* 0x040ff000000018ff */
[C---:B----4-:R-:W-:Y:S08]  /*5900*/  HMMA.16816.F32 R20, R24.reuse, R28, RZ ;  /* 0x0000001c1814723c */ /* 0x050ff000000018ff */
[----:B------:R-:W-:Y:S01]  /*5910*/  HMMA.16816.F32 R24, R24, R30, RZ ;  /* 0x0000001e1818723c */ /* 0x000fe200000018ff */
[----:B------:R-:W-:Y:S07]  /*5920*/  LDSM.16.M88.4 R28, [R228] ;  /* 0x00000000e41c783b */ /* 0x000fee0000000200 */
[C---:B------:R-:W-:Y:S08]  /*5930*/  HMMA.16816.F32 R4, R32.reuse, R132, R4 ;  /* 0x000000842004723c */ /* 0x040ff00000001804 */
[C---:B------:R-:W-:Y:S01]  /*5940*/  HMMA.16816.F32 R8, R32.reuse, R134, R8 ;  /* 0x000000862008723c */ /* 0x040fe20000001808 */
[----:B------:R-:W3:Y:S07]  /*5950*/  LDSM.16.MT88.4 R132, [R0+0x9800] ;  /* 0x009800000084783b */ /* 0x000eee0000004200 */
[C---:B------:R-:W-:Y:S08]  /*5960*/  HMMA.16816.F32 R12, R32.reuse, R136, R12 ;  /* 0x00000088200c723c */ /* 0x040ff0000000180c */
[C---:B------:R-:W-:Y:S01]  /*5970*/  HMMA.16816.F32 R16, R32.reuse, R138, R16 ;  /* 0x0000008a2010723c */ /* 0x040fe20000001810 */
[----:B------:R-:W4:Y:S07]  /*5980*/  LDSM.16.MT88.4 R136, [R0+0xb800] ;  /* 0x00b800000088783b */ /* 0x000f2e0000004200 */
[C---:B-1----:R-:W-:Y:S08]  /*5990*/  HMMA.16816.F32 R20, R32.reuse, R140, R20 ;  /* 0x0000008c2014723c */ /* 0x042ff00000001814 */
[----:B------:R-:W-:Y:S01]  /*59a0*/  HMMA.16816.F32 R24, R32, R142, R24 ;  /* 0x0000008e2018723c */ /* 0x000fe20000001818 */
[----:B------:R-:W1:Y:S04]  /*59b0*/  LDSM.16.MT88.4 R32, [R0+0xd800] ;  /* 0x00d800000020783b */ /* 0x000e680000004200 */
[----:B------:R-:W-:Y:S03]  /*59c0*/  LDSM.16.MT88.4 R140, [R0+0xbc00] ;  /* 0x00bc0000008c783b */ /* 0x000fe60000004200 */
[C---:B---3--:R-:W-:Y:S08]  /*59d0*/  HMMA.16816.F32 R4, R28.reuse, R132, R4 ;  /* 0x000000841c04723c */ /* 0x048ff00000001804 */
[C---:B------:R-:W-:Y:S01]  /*59e0*/  HMMA.16816.F32 R8, R28.reuse, R134, R8 ;  /* 0x000000861c08723c */ /* 0x040fe20000001808 */
[----:B------:R-:W-:Y:S07]  /*59f0*/  LDSM.16.M88.4 R132, [R227] ;  /* 0x00000000e384783b */ /* 0x000fee0000000200 */
[C---:B----4-:R-:W-:Y:S08]  /*5a00*/  HMMA.16816.F32 R12, R28.reuse, R136, R12 ;  /* 0x000000881c0c723c */ /* 0x050ff0000000180c */
        /* <DEDUP_REMOVED lines=15> */
[----:B------:R-:W-:Y:S03]  /*5b00*/  LDSM.16.M88.4 R132, [R226+0x2000] ;  /* 0x00200000e284783b */ /* 0x000fe60000000200 */
[C---:B---3--:R-:W-:Y:S08]  /*5b10*/  HMMA.16816.F32 R4, R32.reuse, R136, R4 ;  /* 0x000000882004723c */ /* 0x048ff00000001804 */
[C---:B------:R-:W-:Y:S01]  /*5b20*/  HMMA.16816.F32 R8, R32.reuse, R138, R8 ;  /* 0x0000008a2008723c */ /* 0x040fe20000001808 */
[----:B------:R-:W3:Y:S07]  /*5b30*/  LDSM.16.MT88.4 R136, [R0+0xa400] ;  /* 0x00a400000088783b */ /* 0x000eee0000004200 */
[C---:B----4-:R-:W-:Y:S08]  /*5b40*/  HMMA.16816.F32 R12, R32.reuse, R140, R12 ;  /* 0x0000008c200c723c */ /* 0x050ff0000000180c */
        /* <DEDUP_REMOVED lines=24> */
[----:B------:R-:W1:Y:S06]  /*5cd0*/  LDSM.16.MT88.4 R28, [R0+0xec00] ;  /* 0x00ec0000001c783b */ /* 0x000e6c0000004200 */
[----:B-----5:R-:W-:Y:S01]  /*5ce0*/  @P0 IADD3 R32, P1, R150, UR6, RZ ;  /* 0x0000000696200c10 */ /* 0x020fe2000ff3e0ff */
[----:B------:R-:W-:Y:S01]  /*5cf0*/  @UP3 UIADD3 UR6, UP1, UR6, -0x100, URZ ;  /* 0xffffff0006063890 */ /* 0x000fe2000ff3e03f */
[C---:B---3--:R-:W-:Y:S05]  /*5d00*/  HMMA.16816.F32 R4, R132.reuse, R136, R4 ;  /* 0x000000888404723c */ /* 0x048fea0000001804 */
[----:B------:R-:W-:Y:S01]  /*5d10*/  @P0 IADD3.X R33, R149, UR5, RZ, P1, !PT ;  /* 0x0000000595210c10 */ /* 0x000fe20008ffe4ff */
[----:B------:R-:W-:Y:S01]  /*5d20*/  IMAD.MOV.U32 R149, RZ, RZ, c[0x0][0x1c0] ;  /* 0x00007000ff957624 */ /* 0x000fe200078e00ff */
[CC--:B------:R-:W-:Y:S01]  /*5d30*/  LEA R34, P1, R144.reuse, R232.reuse, 0x2 ;  /* 0x000000e890227211 */ /* 0x0c0fe200078210ff */
[C---:B------:R-:W-:Y:S01]  /*5d40*/  HMMA.16816.F32 R8, R132.reuse, R138, R8 ;  /* 0x0000008a8408723c */ /* 0x040fe20000001808 */
[----:B------:R-:W-:Y:S01]  /*5d50*/  @UP3 UIADD3.X UR5, UR5, -0x1, URZ, UP1, !UPT ;  /* 0xffffffff05053890 */ /* 0x000fe20008ffe43f */
[----:B------:R-:W3:Y:S02]  /*5d60*/  @P0 LDG.E R145, [R32.64] ;  /* 0x0000002220910981 */ /* 0x000ee4000c1e1900 */
[-C--:B------:R-:W-:Y:S01]  /*5d70*/  LEA.HI.X.SX32 R35, R144, R233.reuse, 0x2, P1 ;  /* 0x000000e990237211 */ /* 0x080fe200008f16ff */
[----:B------:R-:W-:Y:S01]  /*5d80*/  IMAD R149, R149, c[0x0][0x22c], RZ ;  /* 0x00008b0095957a24 */ /* 0x000fe200078e02ff */
[----:B------:R-:W5:Y:S02]  /*5d90*/  @P0 LDG.E R146, [R32.64+0xa0] ;  /* 0x0000a02220920981 */ /* 0x000f64000c1e1900 */
[C---:B----4-:R-:W-:Y:S02]  /*5da0*/  HMMA.16816.F32 R12, R132.reuse, R140, R12 ;  /* 0x0000008c840c723c */ /* 0x050fe4000000180c */
[----:B--2---:R-:W2:Y:S02]  /*5db0*/  @P0 LDG.E R147, [R32.64+0x80] ;  /* 0x0000802220930981 */ /* 0x004ea4000c1e1900 */
[----:B------:R-:W-:Y:S02]  /*5dc0*/  IMAD.SHL.U32 R149, R149, 0x20, RZ ;  /* 0x0000002095957824 */ /* 0x000fe400078e00ff */
[----:B------:R-:W4:Y:S02]  /*5dd0*/  @P0 LDG.E R148, [R32.64+0x20] ;  /* 0x0000202220940981 */ /* 0x000f24000c1e1900 */
        /* <DEDUP_REMOVED lines=9> */
[----:B-----5:R5:W-:Y:S04]  /*5e70*/  @P0 STL [R1], R146 ;  /* 0x0000009201000387 */ /* 0x020be80000100800 */
[----:B--2---:R2:W-:Y:S04]  /*5e80*/  @P0 STL [R1+0x4], R147 ;  /* 0x0000049301000387 */ /* 0x0045e80000100800 */
[----:B----4-:R4:W-:Y:S04]  /*5e90*/  @P0 STL [R1+0x8], R148 ;  /* 0x0000089401000387 */ /* 0x0109e80000100800 */
[----:B------:R-:W3:Y:S01]  /*5ea0*/  LDL R0, [R1+0x18] ;  /* 0x0000180001007983 */ /* 0x000ee20000100800 */
[----:B-1----:R-:W-:Y:S04]  /*5eb0*/  IMAD.MOV.U32 R145, RZ, RZ, c[0x0][0x1c0] ;  /* 0x00007000ff917624 */ /* 0x002fe800078e00ff */
[----:B------:R-:W-:Y:S04]  /*5ec0*/  IMAD R145, R145, c[0x0][0x22c], RZ ;  /* 0x00008b0091917a24 */ /* 0x000fe800078e02ff */
[----:B------:R-:W-:Y:S02]  /*5ed0*/  IMAD.SHL.U32 R145, R145, 0x10, RZ ;  /* 0x0000001091917824 */ /* 0x000fe400078e00ff */
[----:B-----5:R-:W-:Y:S03]  /*5ee0*/  IMAD.MOV.U32 R146, RZ, RZ, c[0x0][0x1c0] ;  /* 0x00007000ff927624 */ /* 0x020fe600078e00ff */
        /* <DEDUP_REMOVED lines=9> */
[----:B----4-:R-:W-:Y:S01]  /*5f80*/  IMAD.MOV.U32 R148, RZ, RZ, c[0x0][0x1c0] ;  /* 0x00007000ff947624 */ /* 0x010fe200078e00ff */
[-C--:B------:R-:W-:Y:S01]  /*5f90*/  LEA R4, P1, R146, R232.reuse, 0x2 ;  /* 0x000000e892047211 */ /* 0x080fe200078210ff */
[----:B------:R-:W-:Y:S02]  /*5fa0*/  IMAD R147, R147, c[0x0][0x22c], RZ ;  /* 0x00008b0093937a24 */ /* 0x000fe400078e02ff */
[----:B------:R-:W-:Y:S01]  /*5fb0*/  IMAD R148, R148, c[0x0][0x22c], RZ ;  /* 0x00008b0094947a24 */ /* 0x000fe200078e02ff */
[-C--:B------:R-:W-:Y:S01]  /*5fc0*/  LEA.HI.X.SX32 R5, R146, R233.reuse, 0x2, P1 ;  /* 0x000000e992057211 */ /* 0x080fe200008f16ff */
[----:B------:R-:W-:Y:S02]  /*5fd0*/  IMAD R147, R147, 0x30, RZ ;  /* 0x0000003093937824 */ /* 0x000fe400078e02ff */
[----:B------:R-:W-:Y:S02]  /*5fe0*/  IMAD R148, R148, 0x28, RZ ;  /* 0x0000002894947824 */ /* 0x000fe400078e02ff */
[----:B------:R2:W-:Y:S01]  /*5ff0*/  RED.E.ADD.F32.FTZ.RN.STRONG.GPU [R4.64], R7 ;  /* 0x000000070400798e */ /* 0x0005e2000c10e7a2 */
[----:B------:R-:W-:Y:S02]  /*6000*/  IMAD.MOV.U32 R146, RZ, RZ, c[0x0][0x1c0] ;  /* 0x00007000ff927624 */ /* 0x000fe400078e00ff */
[----:B------:R-:W-:Y:S01]  /*6010*/  IMAD.IADD R33, R144, 0x1, R33 ;  /* 0x0000000190217824 */ /* 0x000fe200078e0221 */
[----:B------:R4:W-:Y:S01]  /*6020*/  RED.E.ADD.F32.FTZ.RN.STRONG.GPU [R30.64], R8 ;  /* 0x000000081e00798e */ /* 0x0009e2000c10e7a2 */
[----:B------:R-:W-:Y:S04]  /*6030*/  IMAD R146, R146, c[0x0][0x22c], RZ ;  /* 0x00008b0092927a24 */ /* 0x000fe800078e02ff */
        /* <DEDUP_REMOVED lines=41> */
[-C--:B-----5:R-:W-:Y:S01]  /*62d0*/  LEA R4, P0, R139, R232.reuse, 0x2 ;  /* 0x000000e88b047211 */ /* 0x0a0fe200078010ff */
        /* <DEDUP_REMOVED lines=27> */
[CC--:B-----5:R-:W-:Y:S01]  /*6490*/  LEA R10, P3, R32.reuse, R232.reuse, 0x2 ;  /* 0x000000e8200a7211 */ /* 0x0e0fe200078610ff */
        /* <DEDUP_REMOVED lines=63> */
[----:B-----5:R-:W-:Y:S04]  /*6890*/  IMAD.MOV.U32 R3, RZ, RZ, R0 ;  /* 0x000000ffff037224 */ /* 0x020fe800078e0000 */
[C---:B------:R-:W-:Y:S08]  /*68a0*/  HMMA.16816.F32 R96, R4.reuse, R14, R96 ;  /* 0x0000000e0460723c */ /* 0x040ff00000001860 */
[-C--:B----4-:R-:W-:Y:S08]  /*68b0*/  HMMA.16816.F32 R100, R4, R20.reuse, R100 ;  /* 0x000000140464723c */ /* 0x090ff00000001864 */
        /* <DEDUP_REMOVED lines=20> */
.L_x_228:
        /* <DEDUP_REMOVED lines=235> */
.L_x_225:
        /* <DEDUP_REMOVED lines=11> */
.L_x_232:
[----:B------:R-:W-:Y:S05]  /*7960*/  EXIT ;  /* 0x000000000000794d */ /* 0x000fea0003800000 */
.L_x_234:
        /* <DEDUP_REMOVED lines=9> */
.L_x_672:


//--------------------- .text._ZN5flash44flash_bwd_dq_dk_dv_loop_seqk_parallel_kernelI23Flash_bwd_kernel_traitsILi96ELi64ELi128ELi8ELi2ELi4ELi4ELb1ELb0EN7cutlass6half_tE19Flash_kernel_traitsILi96ELi64ELi128ELi8ES3_EELb1ELb1ELb0ELb0ELb0ELb1ELb0EEEvNS_16Flash_bwd_paramsE --------------------------
	.section	.text._ZN5flash44flash_bwd_dq_dk_dv_loop_seqk_parallel_kernelI23Flash_bwd_kernel_traitsILi96ELi64ELi128ELi8ELi2ELi4ELi4ELb1ELb0EN7cutlass6half_tE19Flash_kernel_traitsILi96ELi64ELi128ELi8ES3_EELb1ELb1ELb0ELb0ELb0ELb1ELb0EEEvNS_16Flash_bwd_paramsE,"ax",@progbits
	.sectioninfo	@"SHI_REGISTERS=255"
	.align	128
        .global         _ZN5flash44flash_bwd_dq_dk_dv_loop_seqk_parallel_kernelI23Flash_bwd_kernel_traitsILi96ELi64ELi128ELi8ELi2ELi4ELi4ELb1ELb0EN7cutlass6half_tE19Flash_kernel_traitsILi96ELi64ELi128ELi8ES3_EELb1ELb1ELb0ELb0ELb0ELb1ELb0EEEvNS_16Flash_bwd_paramsE
        .type           _ZN5flash44flash_bwd_dq_dk_dv_loop_seqk_parallel_kernelI23Flash_bwd_kernel_traitsILi96ELi64ELi128ELi8ELi2ELi4ELi4ELb1ELb0EN7cutlass6half_tE19Flash_kernel_traitsILi96ELi64ELi128ELi8ES3_EELb1ELb1ELb0ELb0ELb0ELb1ELb0EEEvNS_16Flash_bwd_paramsE,@function
        .size           _ZN5flash44flash_bwd_dq_dk_dv_loop_seqk_parallel_kernelI23Flash_bwd_kernel_traitsILi96ELi64ELi128ELi8ELi2ELi4ELi4ELb1ELb0EN7cutlass6half_tE19Flash_kernel_traitsILi96ELi64ELi128ELi8ES3_EELb1ELb1ELb0ELb0ELb0ELb1ELb0EEEvNS_16Flash_bwd_paramsE,(.L_x_673 - _ZN5flash44flash_bwd_dq_dk_dv_loop_seqk_parallel_kernelI23Flash_bwd_kernel_traitsILi96ELi64ELi128ELi8ELi2ELi4ELi4ELb1ELb0EN7cutlass6half_tE19Flash_kernel_traitsILi96ELi64ELi128ELi8ES3_EELb1ELb1ELb0ELb0ELb0ELb1ELb0EEEvNS_16Flash_bwd_paramsE)
        .other          _ZN5flash44flash_bwd_dq_dk_dv_loop_seqk_parallel_kernelI23Flash_bwd_kernel_traitsILi96ELi64ELi128ELi8ELi2ELi4ELi4ELb1ELb0EN7cutlass6half_tE19Flash_kernel_traitsILi96ELi64ELi128ELi8ES3_EELb1ELb1ELb0ELb0ELb0ELb1ELb0EEEvNS_16Flash_bwd_paramsE,@"STO_CUDA_ENTRY STV_DEFAULT"
_ZN5flash44flash_bwd_dq_dk_dv_loop_seqk_parallel_kernelI23Flash_bwd_kernel_traitsILi96ELi64ELi128ELi8ELi2ELi4ELi4ELb1ELb0EN7cutlass6half_tE19Flash_kernel_traitsILi96ELi64ELi128ELi8ES3_EELb1ELb1ELb0ELb0ELb0ELb1ELb0EEEvNS_16Flash_bwd_paramsE:
.text._ZN5flash44flash_bwd_dq_dk_dv_loop_seqk_parallel_kernelI23Flash_bwd_kernel_traitsILi96ELi64ELi128ELi8ELi2ELi4ELi4ELb1ELb0EN7cutlass6half_tE19Flash_kernel_traitsILi96ELi64ELi128ELi8ES3_EELb1ELb1ELb0ELb0ELb0ELb1ELb0EEEvNS_16Flash_bwd_paramsE:
        /* <DEDUP_REMOVED lines=49> */
[----:B------:R-:W-:Y:S01]  /*0310*/  LOP3.LUT R8, R4, 0xffffffe0, RZ, 0xc0, !PT ;  /* 0xffffffe004087812 */ /* 0x000fe200078ec0ff */
        /* <DEDUP_REMOVED lines=23> */
[--C-:B------:R-:W-:Y:S01]  /*0490*/  SHF.R.S32.HI R0, RZ, 0x5, R4.reuse ;  /* 0x00000005ff007819 */ /* 0x100fe20000011404 */
[----:B------:R-:W-:Y:S01]  /*04a0*/  ULDC UR58, c[0x0][0x1c8] ;  /* 0x00007200003a7ab9 */ /* 0x000fe20000000800 */
[----:B------:R-:W-:Y:S01]  /*04b0*/  SHF.R.S32.HI R2, RZ, 0x1f, R4 ;  /* 0x0000001fff027819 */ /* 0x000fe20000011404 */
[----:B------:R-:W-:Y:S01]  /*04c0*/  ULDC.U8 UR8, c[0x0][0x3d0] ;  /* 0x0000f40000087ab9 */ /* 0x000fe20000000000 */
[----:B------:R-:W-:Y:S01]  /*04d0*/  LEA.HI R247, R3, R8, RZ, 0x2 ;  /* 0x0000000803f77211 */ /* 0x000fe200078f10ff */
[----:B------:R-:W-:Y:S01]  /*04e0*/  IMAD R5, R0, 0x8, R5 ;  /* 0x0000000800057824 */ /* 0x000fe200078e0205 */
[-C--:B------:R-:W-:Y:S01]  /*04f0*/  LEA.HI R4, R4, R0.reuse, RZ, 0x1 ;  /* 0x0000000004047211 */ /* 0x080fe200078f08ff */
[----:B------:R-:W-:Y:S01]  /*0500*/  ULDC UR52, c[0x0][0x224] ;  /* 0x0000890000347ab9 */ /* 0x000fe20000000800 */
[----:B------:R-:W-:Y:S01]  /*0510*/  LEA.HI R2, R2, R0, RZ, 0x2 ;  /* 0x0000000002027211 */ /* 0x000fe200078f10ff */
[----:B------:R-:W-:Y:S01]  /*0520*/  @UP5 UIMAD UR56, UR30, UR51, URZ ;  /* 0x000000331e3852a4 */ /* 0x000fe2000f8e023f */
[----:B------:R-:W-:Y:S01]  /*0530*/  SHF.R.S32.HI R3, RZ, 0x3, R12 ;  /* 0x00000003ff037819 */ /* 0x000fe2000001140c */
[----:B------:R-:W-:Y:S01]  /*0540*/  ULDC.64 UR12, c[0x0][0x118] ;  /* 0x00004600000c7ab9 */ /* 0x000fe20000000a00 */
[----:B------:R-:W-:Y:S01]  /*0550*/  LOP3.LUT R4, R4, 0xfffffffe, RZ, 0xc0, !PT ;  /* 0xfffffffe04047812 */ /* 0x000fe200078ec0ff */
[----:B------:R-:W-:Y:S01]  /*0560*/  ULOP3.LUT UR58, UR35, UR58, URZ, 0x3c, !UPT ;  /* 0x0000003a233a7292 */ /* 0x000fe2000f8e3c3f */
[----:B------:R-:W-:Y:S01]  /*0570*/  LOP3.LUT R2, R2, 0xfffffffc, RZ, 0xc0, !PT ;  /* 0xfffffffc02027812 */ /* 0x000fe200078ec0ff */
[----:B------:R-:W-:Y:S01]  /*0580*/  IMAD.SHL.U32 R3, R3, 0x40, RZ ;  /* 0x0000004003037824 */ /* 0x000fe200078e00ff */
[----:B------:R-:W-:Y:S01]  /*0590*/  LEA.HI R6, R11, R11, RZ, 0x1 ;  /* 0x0000000b0b067211 */ /* 0x000fe200078f08ff */
[C---:B------:R-:W-:Y:S01]  /*05a0*/  IMAD.IADD R19, R0.reuse, 0x1, -R4 ;  /* 0x0000000100137824 */ /* 0x040fe200078e0a04 */
[----:B------:R-:W-:Y:S01]  /*05b0*/  SHF.R.S32.HI R8, RZ, 0x1f, R9 ;  /* 0x0000001fff087819 */ /* 0x000fe20000011409 */
[----:B------:R-:W-:Y:S01]  /*05c0*/  IMAD.IADD R10, R0, 0x1, -R2 ;  /* 0x00000001000a7824 */ /* 0x000fe200078e0a02 */
[----:B------:R-:W-:Y:S01]  /*05d0*/  LOP3.LUT R0, R3, 0xc0, RZ, 0xc0, !PT ;  /* 0x000000c003007812 */ /* 0x000fe200078ec0ff */
[----:B------:R-:W-:Y:S01]  /*05e0*/  USHF.R.S32.HI UR59, URZ, 0x1f, UR35 ;  /* 0x0000001f3f3b7899 */ /* 0x000fe20008011423 */
[----:B------:R-:W-:Y:S01]  /*05f0*/  LOP3.LUT R2, R6, 0x7fffffe, RZ, 0xc0, !PT ;  /* 0x07fffffe06027812 */ /* 0x000fe200078ec0ff */
[----:B------:R-:W-:Y:S01]  /*0600*/  STL [R1+0x2c], R19 ;  /* 0x00002c1301007387 */ /* 0x000fe20000100800 */
[----:B------:R-:W-:Y:S01]  /*0610*/  SHF.R.U32.HI R4, RZ, 0x3, R0 ;  /* 0x00000003ff047819 */ /* 0x000fe20000011600 */
[----:B------:R-:W-:Y:S01]  /*0620*/  UISETP.NE.AND UP6, UPT, UR8, URZ, UPT ;  /* 0x0000003f0800728c */ /* 0x000fe2000bfc5270 */
[----:B------:R-:W-:Y:S01]  /*0630*/  LOP3.LUT R3, R0, 0x18, R22, 0xf8, !PT ;  /* 0x0000001800037812 */ /* 0x000fe200078ef816 */
[----:B------:R-:W-:Y:S01]  /*0640*/  IMAD.IADD R2, R11, 0x1, -R2 ;  /* 0x000000010b027824 */ /* 0x000fe200078e0a02 */
[-C--:B------:R-:W-:Y:S01]  /*0650*/  LEA.HI R8, R8, R9.reuse, RZ, 0x3 ;  /* 0x0000000908087211 */ /* 0x080fe200078f18ff */
[----:B------:R-:W-:Y:S01]  /*0660*/  IMAD R0, R20, 0x4, R13 ;  /* 0x0000000414007824 */ /* 0x000fe200078e020d */
[----:B------:R-:W-:Y:S01]  /*0670*/  LOP3.LUT R3, R3, R4, RZ, 0x3c, !PT ;  /* 0x0000000403037212 */ /* 0x000fe200078e3cff */
[----:B------:R-:W-:Y:S01]  /*0680*/  STL [R1+0x30], R22 ;  /* 0x0000301601007387 */ /* 0x000fe20000100800 */
[----:B------:R-:W-:Y:S01]  /*0690*/  LOP3.LUT P4, RZ, R7, 0x2, RZ, 0xc0, !PT ;  /* 0x0000000207ff7812 */ /* 0x000fe2000788c0ff */
[----:B------:R-:W-:Y:S01]  /*06a0*/  IMAD R17, R0, 0x8, R2 ;  /* 0x0000000800117824 */ /* 0x000fe200078e0202 */
[----:B------:R-:W-:Y:S01]  /*06b0*/  LEA.HI R0, R9, R9, RZ, 0x1 ;  /* 0x0000000909007211 */ /* 0x000fe200078f08ff */
[----:B------:R-:W-:Y:S01]  /*06c0*/  IMAD.U32 R3, R5, 0x20, R3 ;  /* 0x0000002005037824 */ /* 0x000fe200078e0003 */
[----:B------:R-:W-:Y:S01]  /*06d0*/  LOP3.LUT R2, R8, 0xfffffff8, RZ, 0xc0, !PT ;  /* 0xfffffff808027812 */ /* 0x000fe200078ec0ff */
[----:B------:R-:W-:Y:S01]  /*06e0*/  STL [R1+0x28], R20 ;  /* 0x0000281401007387 */ /* 0x000fe20000100800 */
[----:B------:R-:W-:Y:S01]  /*06f0*/  LOP3.LUT R4, R0, 0x7fffffe, RZ, 0xc0, !PT ;  /* 0x07fffffe00047812 */ /* 0x000fe200078ec0ff */
[----:B------:R-:W-:Y:S01]  /*0700*/  USHF.R.S32.HI UR61, URZ, 0x1f, UR30 ;  /* 0x0000001f3f3d7899 */ /* 0x000fe2000801141e */
[----:B------:R-:W-:Y:S01]  /*0710*/  SHF.R.S32.HI R247, RZ, 0x2, R247 ;  /* 0x00000002fff77819 */ /* 0x000fe200000114f7 */
[----:B------:R1:W-:Y:S01]  /*0720*/  STL [R1+0x20], R3 ;  /* 0x0000200301007387 */ /* 0x0003e20000100800 */
[C---:B------:R-:W-:Y:S01]  /*0730*/  IMAD.IADD R14, R9.reuse, 0x1, -R2 ;  /* 0x00000001090e7824 */ /* 0x040fe200078e0a02 */
[----:B------:R-:W-:Y:S01]  /*0740*/  USHF.R.S32.HI UR60, URZ, 0x1f, UR35 ;  /* 0x0000001f3f3c7899 */ /* 0x000fe20008011423 */
[----:B------:R-:W-:Y:S01]  /*0750*/  IMAD.IADD R15, R9, 0x1, -R4 ;  /* 0x00000001090f7824 */ /* 0x000fe200078e0a04 */
[--C-:B------:R-:W-:Y:S01]  /*0760*/  SHF.R.S32.HI R4, RZ, 0x1, R0.reuse ;  /* 0x00000001ff047819 */ /* 0x100fe20000011400 */
[----:B------:R-:W-:Y:S01]  /*0770*/  IMAD R247, R19, 0x10, R247 ;  /* 0x0000001013f77824 */ /* 0x000fe200078e02f7 */
[----:B------:R-:W-:Y:S01]  /*0780*/  SHF.R.S32.HI R0, RZ, 0x1f, R0 ;  /* 0x0000001fff007819 */ /* 0x000fe20000011400 */
[----:B------:R-:W-:-:S02]  /*0790*/  UIMAD.WIDE.U32 UR42, UR36, UR44, URZ ;  /* 0x0000002c242a72a5 */ /* 0x000fc4000f8e003f */
[----:B------:R-:W-:Y:S01]  /*07a0*/  UIMAD UR53, UR37, UR44, URZ ;  /* 0x0000002c253572a4 */ /* 0x000fe2000f8e023f */
[----:B------:R-:W-:Y:S01]  /*07b0*/  LEA.HI R2, R0, R4, RZ, 0x2 ;  /* 0x0000000400027211 */ /* 0x000fe200078f10ff */
[----:B------:R-:W-:Y:S01]  /*07c0*/  USHF.R.S32.HI UR55, URZ, 0x1f, UR48 ;  /* 0x0000001f3f377899 */ /* 0x000fe20008011430 */
[----:B------:R-:W-:Y:S01]  /*07d0*/  SHF.R.S32.HI R0, RZ, 0x1, R6 ;  /* 0x00000001ff007819 */ /* 0x000fe20000011406 */
[----:B------:R-:W-:Y:S01]  /*07e0*/  UIMAD UR52, UR5, UR52, URZ ;  /* 0x00000034053472a4 */ /* 0x000fe2000f8e023f */
[C---:B------:R-:W-:Y:S01]  /*07f0*/  LEA.HI R6, R7.reuse, R7, RZ, 0x1 ;  /* 0x0000000707067211 */ /* 0x040fe200078f08ff */
[----:B------:R-:W-:Y:S01]  /*0800*/  @!UP5 UIMAD UR51, UR6, UR51, URZ ;  /* 0x000000330633d2a4 */ /* 0x000fe2000f8e023f */
[C---:B------:R-:W-:Y:S01]  /*0810*/  LOP3.LUT P6, RZ, R0.reuse, 0x2, RZ, 0xc0, !PT ;  /* 0x0000000200ff7812 */ /* 0x040fe200078cc0ff */
[----:B------:R-:W-:Y:S01]  /*0820*/  IMAD.SHL.U32 R0, R0, 0x40, RZ ;  /* 0x0000004000007824 */ /* 0x000fe200078e00ff */
[----:B------:R-:W-:Y:S02]  /*0830*/  USHF.R.S32.HI UR50, URZ, 0x1f, UR46 ;  /* 0x0000001f3f327899 */ /* 0x000fe4000801142e */
[----:B------:R-:W-:Y:S01]  /*0840*/  SEL R222, R230, 0xffffffe0, !P6 ;  /* 0xffffffe0e6de7807 */ /* 0x000fe20007000000 */
[----:B------:R-:W-:Y:S01]  /*0850*/  USHF.R.S32.HI UR49, URZ, 0x1f, UR41 ;  /* 0x0000001f3f317899 */ /* 0x000fe20008011429 */
[----:B------:R-:W-:Y:S01]  /*0860*/  LOP3.LUT R0, R0, 0xc0, RZ, 0xc0, !PT ;  /* 0x000000c000007812 */ /* 0x000fe200078ec0ff */
[----:B------:R-:W-:Y:S01]  /*0870*/  UMOV UR40, 0xffffd000 ;  /* 0xffffd00000287882 */ /* 0x000fe20000000000 */
[----:B-1----:R-:W-:-:S04]  /*0880*/  LOP3.LUT R3, R7, 0x1, RZ, 0xc0, !PT ;  /* 0x0000000107037812 */ /* 0x002fc800078ec0ff */
[----:B------:R-:W-:Y:S01]  /*0890*/  ISETP.NE.U32.AND P5, PT, R3, 0x1, PT ;  /* 0x000000010300780c */ /* 0x000fe20003fa5070 */
[----:B------:R-:W-:-:S03]  /*08a0*/  IMAD.SHL.U32 R3, R11, 0x40, RZ ;  /* 0x000000400b037824 */ /* 0x000fc600078e00ff */
[----:B------:R-:W-:Y:S02]  /*08b0*/  SEL R236, R236, 0x10, !P5 ;  /* 0x00000010ecec7807 */ /* 0x000fe40006800000 */
[----:B------:R-:W-:Y:S02]  /*08c0*/  LOP3.LUT R5, R3, 0x1c0, RZ, 0xc0, !PT ;  /* 0x000001c003057812 */ /* 0x000fe400078ec0ff */
[----:B------:R-:W-:Y:S01]  /*08d0*/  LOP3.LUT R3, R2, 0xfffffffc, RZ, 0xc0, !PT ;  /* 0xfffffffc02037812 */ /* 0x000fe200078ec0ff */
[----:B------:R-:W-:-:S04]  /*08e0*/  IMAD.SHL.U32 R2, R10, 0x10, RZ ;  /* 0x000000100a027824 */ /* 0x000fc800078e00ff */
[----:B------:R-:W-:Y:S01]  /*08f0*/  IMAD.IADD R9, R4, 0x1, -R3 ;  /* 0x0000000104097824 */ /* 0x000fe200078e0a03 */
[----:B------:R-:W-:Y:S02]  /*0900*/  LOP3.LUT R3, R0, 0x8, R12, 0xf8, !PT ;  /* 0x0000000800037812 */ /* 0x000fe400078ef80c */
[----:B------:R-:W-:Y:S02]  /*0910*/  SHF.R.U32.HI R0, RZ, 0x3, R0 ;  /* 0x00000003ff007819 */ /* 0x000fe40000011600 */
[----:B------:R-:W-:Y:S02]  /*0920*/  LOP3.LUT R2, R5, 0x30, R2, 0xf8, !PT ;  /* 0x0000003005027812 */ /* 0x000fe400078ef802 */
[----:B------:R-:W-:Y:S01]  /*0930*/  LOP3.LUT R221, R3, R0, RZ, 0x3c, !PT ;  /* 0x0000000003dd7212 */ /* 0x000fe200078e3cff */
[----:B------:R-:W-:Y:S01]  /*0940*/  IMAD.SHL.U32 R3, R20, 0x20, RZ ;  /* 0x0000002014037824 */ /* 0x000fe200078e00ff */
[----:B------:R-:W-:Y:S02]  /*0950*/  LOP3.LUT R0, R6, 0x3fffffe, RZ, 0xc0, !PT ;  /* 0x03fffffe06007812 */ /* 0x000fe400078ec0ff */
[----:B------:R-:W-:Y:S01]  /*0960*/  LOP3.LUT R4, R2, 0x8, R12, 0xf8, !PT ;  /* 0x0000000802047812 */ /* 0x000fe200078ef80c */
[----:B------:R-:W-:Y:S01]  /*0970*/  IMAD.U32 R221, R17, 0x20, R221 ;  /* 0x0000002011dd7824 */ /* 0x000fe200078e00dd */
[----:B------:R-:W-:Y:S01]  /*0980*/  SHF.R.U32.HI R2, RZ, 0x3, R5 ;  /* 0x00000003ff027819 */ /* 0x000fe20000011605 */
[----:B------:R-:W-:-:S02]  /*0990*/  IMAD.IADD R5, R7, 0x1, -R0 ;  /* 0x0000000107057824 */ /* 0x000fc400078e0a00 */
[----:B------:R-:W-:Y:S01]  /*09a0*/  IMAD.SHL.U32 R0, R7, 0x40, RZ ;  /* 0x0000004007007824 */ /* 0x000fe200078e00ff */
[----:B------:R-:W-:Y:S01]  /*09b0*/  LOP3.LUT R11, R4, R2, RZ, 0x3c, !PT ;  /* 0x00000002040b7212 */ /* 0x000fe200078e3cff */
[----:B------:R-:W-:Y:S01]  /*09c0*/  IMAD.SHL.U32 R4, R16, 0x2, RZ ;  /* 0x0000000210047824 */ /* 0x000fe200078e00ff */
[----:B------:R-:W-:Y:S01]  /*09d0*/  SHF.R.S32.HI R2, RZ, 0x3, R8 ;  /* 0x00000003ff027819 */ /* 0x000fe20000011408 */
[----:B------:R-:W-:Y:S01]  /*09e0*/  IMAD.SHL.U32 R221, R221, 0x2, RZ ;  /* 0x00000002dddd7824 */ /* 0x000fe200078e00ff */
[----:B------:R-:W-:-:S03]  /*09f0*/  LOP3.LUT R0, R0, 0x1c0, RZ, 0xc0, !PT ;  /* 0x000001c000007812 */ /* 0x000fc600078ec0ff */
        /* <DEDUP_REMOVED lines=8> */
[----:B------:R-:W-:Y:S01]  /*0a80*/  SHF.R.S32.HI R0, RZ, 0x1, R6 ;  /* 0x00000001ff007819 */ /* 0x000fe20000011406 */
[----:B------:R-:W-:Y:S01]  /*0a90*/  IMAD.U32 R3, RZ, RZ, UR15 ;  /* 0x0000000fff037e24 */ /* 0x000fe2000f8e00ff */
[----:B------:R-:W-:-:S02]  /*0aa0*/  SHF.R.S32.HI R2, RZ, 0x7, R18 ;  /* 0x00000007ff027819 */ /* 0x000fc40000011412 */
[C---:B------:R-:W-:Y:S01]  /*0ab0*/  LOP3.LUT P3, RZ, R0.reuse, 0x2, RZ, 0xc0, !PT ;  /* 0x0000000200ff7812 */ /* 0x040fe2000786c0ff */
[----:B------:R-:W-:Y:S02]  /*0ac0*/  IMAD.SHL.U32 R0, R0, 0x40, RZ ;  /* 0x0000004000007824 */ /* 0x000fe400078e00ff */
[----:B------:R-:W-:Y:S01]  /*0ad0*/  IMAD R3, R2, 0x1000, R4 ;  /* 0x0000100002037824 */ /* 0x000fe200078e0204 */
        /* <DEDUP_REMOVED lines=47> */
.L_x_263:
[----:B------:R-:W-:Y:S02]  /*0dd0*/  ULDC.64 UR4, c[0x0][0x240] ;  /* 0x0000900000047ab9 */ /* 0x000fe40000000a00 */
[----:B------:R-:W-:Y:S02]  /*0de0*/  UISETP.NE.U32.AND UP1, UPT, URZ, UR4, UPT ;  /* 0x000000043f00728c */ /* 0x000fe4000bf25070 */
[----:B------:R-:W-:Y:S02]  /*0df0*/  USHF.L.U32 UR14, UR30, 0x2, URZ ;  /* 0x000000021e0e7899 */ /* 0x000fe4000800063f */
[----:B------:R-:W-:Y:S02]  /*0e00*/  USHF.R.S32.HI UR39, URZ, 0x1f, UR30 ;  /* 0x0000001f3f277899 */ /* 0x000fe4000801141e */
[----:B------:R-:W-:-:S02]  /*0e10*/  UISETP.NE.AND.EX UP1, UPT, URZ, UR5, UPT, UP1 ;  /* 0x000000053f00728c */ /* 0x000fc4000bf25310 */
[----:B------:R-:W-:Y:S02]  /*0e20*/  ULDC.64 UR8, c[0x0][0x250] ;  /* 0x0000940000087ab9 */ /* 0x000fe40000000a00 */
[----:B------:R-:W-:Y:S02]  /*0e30*/  UISETP.NE.U32.AND UP3, UPT, URZ, UR8, UPT ;  /* 0x000000083f00728c */ /* 0x000fe4000bf65070 */
[----:B------:R-:W-:Y:S01]  /*0e40*/  USHF.L.U64.HI UR10, UR30, 0x2, UR39 ;  /* 0x000000021e0a7899 */ /* 0x000fe20008010227 */
[----:B------:R-:W-:Y:S01]  /*0e50*/  PLOP3.LUT P2, PT, PT, PT, UP1, 0x80, 0x0 ;  /* 0x000000000000781c */ /* 0x000fe20003f4f018 */
[----:B------:R-:W-:Y:S02]  /*0e60*/  UIADD3 UR4, UP0, UR14, UR4, URZ ;  /* 0x000000040e047290 */ /* 0x000fe4000ff1e03f */
[----:B------:R-:W-:Y:S02]  /*0e70*/  UISETP.NE.AND.EX UP3, UPT, URZ, UR9, UPT, UP3 ;  /* 0x000000093f00728c */ /* 0x000fe4000bf65330 */
[----:B------:R-:W-:-:S02]  /*0e80*/  UIADD3.X UR5, UR10, UR5, URZ, UP0, !UPT ;  /* 0x000000050a057290 */ /* 0x000fc400087fe43f */
[----:B-1----:R-:W-:Y:S01]  /*0e90*/  IMAD.U32 R4, RZ, RZ, UR4 ;  /* 0x00000004ff047e24 */ /* 0x002fe2000f8e00ff */
[----:B------:R-:W-:Y:S01]  /*0ea0*/  ULDC.U8 UR11, c[0x0][0x312] ;  /* 0x0000c480000b7ab9 */ /* 0x000fe20000000000 */
[----:B------:R-:W-:Y:S01]  /*0eb0*/  PLOP3.LUT P0, PT, PT, PT, UP3, 0x80, 0x0 ;  /* 0x000000000000781c */ /* 0x000fe20003f0f038 */
[----:B------:R-:W-:Y:S01]  /*0ec0*/  ULDC.64 UR6, c[0x0][0x248] ;  /* 0x0000920000067ab9 */ /* 0x000fe20000000a00 */
[----:B------:R-:W-:Y:S01]  /*0ed0*/  IMAD.U32 R5, RZ, RZ, UR5 ;  /* 0x00000005ff057e24 */ /* 0x000fe2000f8e00ff */
[----:B------:R-:W-:Y:S02]  /*0ee0*/  UISETP.NE.AND UP4, UPT, UR11, URZ, UPT ;  /* 0x0000003f0b00728c */ /* 0x000fe4000bf85270 */
[----:B------:R-:W-:Y:S02]  /*0ef0*/  @UP3 UIADD3 UR4, UP0, UR14, UR8, URZ ;  /* 0x000000080e043290 */ /* 0x000fe4000ff1e03f */
[----:B------:R1:W2:Y:S01]  /*0f00*/  @P2 LDG.E R8, [R4.64] ;  /* 0x0000000c04082981 */ /* 0x0002a2000c1e1900 */
[----:B------:R-:W-:-:S02]  /*0f10*/  UISETP.EQ.U32.AND UP2, UPT, URZ, UR6, UPT ;  /* 0x000000063f00728c */ /* 0x000fc4000bf42070 */
        /* <DEDUP_REMOVED lines=32> */
.L_x_235:
        /* <DEDUP_REMOVED lines=59> */
.L_x_237:
        /* <DEDUP_REMOVED lines=8> */
[----:B------:R-:W-:-:S04]  /*1550*/  UIMAD UR6, UR6, UR4, URZ ;  /* 0x00000004060672a4 */ /* 0x000fc8000f8e023f */
[----:B------:R-:W-:-:S03]  /*1560*/  UIMAD UR8, UR21, UR5, UR6 ;  /* 0x00000005150872a4 */ /* 0x000fc6000f8e0206 */
[----:B------:R-:W-:Y:S02]  /*1570*/  ULDC.64 UR6, c[0x0][0x188] ;  /* 0x0000620000067ab9 */ /* 0x000fe40000000a00 */
[----:B------:R-:W-:-:S04]  /*1580*/  UIMAD UR5, UR39, UR6, URZ ;  /* 0x00000006270572a4 */ /* 0x000fc8000f8e023f */
[----:B------:R-:W-:Y:S02]  /*1590*/  UIMAD UR7, UR30, UR7, UR5 ;  /* 0x000000071e0772a4 */ /* 0x000fe4000f8e0205 */
[----:B------:R-:W-:-:S04]  /*15a0*/  UIMAD.WIDE.U32 UR4, UR21, UR4, URZ ;  /* 0x00000004150472a5 */ /* 0x000fc8000f8e003f */
[----:B------:R-:W-:-:S04]  /*15b0*/  UIADD3 UR5, UR5, UR8, URZ ;  /* 0x0000000805057290 */ /* 0x000fc8000fffe03f */
[----:B------:R-:W-:-:S04]  /*15c0*/  UIMAD.WIDE.U32 UR4, UR30, UR6, UR4 ;  /* 0x000000061e0472a5 */ /* 0x000fc8000f8e0004 */
[----:B------:R-:W-:-:S03]  /*15d0*/  UIADD3 UR29, UR5, UR7, URZ ;  /* 0x00000007051d7290 */ /* 0x000fc6000fffe03f */
[----:B------:R-:W-:Y:S02]  /*15e0*/  UMOV UR28, UR4 ;  /* 0x00000004001c7c82 */ /* 0x000fe40008000000 */
.L_x_238:
[----:B------:R-:W-:Y:S01]  /*15f0*/  IABS R6, c[0x0][0x1c8] ;  /* 0x0000720000067a13 */ /* 0x000fe20000000000 */
[----:B------:R-:W-:Y:S01]  /*1600*/  ULDC.64 UR6, c[0x0][0x370] ;  /* 0x0000dc0000067ab9 */ /* 0x000fe20000000a00 */
[----:B------:R-:W-:Y:S01]  /*1610*/  ISETP.NE.AND P2, PT, RZ, c[0x0][0x1c8], PT ;  /* 0x00007200ff007a0c */ /* 0x000fe20003f45270 */
[----:B------:R-:W-:Y:S01]  /*1620*/  @UP2 UIMAD.WIDE.U32 UR4, UR11, UR6, URZ ;  /* 0x000000060b0422a5 */ /* 0x000fe2000f8e003f */
[----:B------:R-:W1:Y:S01]  /*1630*/  I2F.RP R4, R6 ;  /* 0x0000000600047306 */ /* 0x000e620000209400 */
[----:B------:R-:W-:Y:S02]  /*1640*/  ULDC UR8, c[0x0][0x224] ;  /* 0x0000890000087ab9 */ /* 0x000fe40000000800 */
        /* <DEDUP_REMOVED lines=26> */
[----:B------:R-:W-:Y:S01]  /*17f0*/  IABS R0, UR35 ;  /* 0x0000002300007c13 */ /* 0x000fe20008000000 */
[----:B------:R-:W-:-:S02]  /*1800*/  USEL UR15, UR4, URZ, UP6 ;  /* 0x0000003f040f7287 */ /* 0x000fc4000b000000 */
[----:B------:R-:W-:Y:S01]  /*1810*/  IMAD.HI.U32 R3, R5, R3, R4 ;  /* 0x0000000305037227 */ /* 0x000fe200078e0004 */
[----:B------:R-:W-:Y:S02]  /*1820*/  UIMAD UR7, UR8, UR7, UR5 ;  /* 0x00000007080772a4 */ /* 0x000fe4000f8e0205 */
[----:B------:R-:W-:Y:S02]  /*1830*/  USHF.L.U64.HI UR4, UR30, 0x7, UR39 ;  /* 0x000000071e047899 */ /* 0x000fe40008010227 */
[----:B------:R-:W-:Y:S01]  /*1840*/  USHF.L.U32 UR8, UR30, 0x7, URZ ;  /* 0x000000071e087899 */ /* 0x000fe2000800063f */
[----:B------:R-:W-:Y:S01]  /*1850*/  IMAD.HI.U32 R3, R3, R0, RZ ;  /* 0x0000000003037227 */ /* 0x000fe200078e00ff */
[----:B------:R-:W-:Y:S02]  /*1860*/  USEL UR5, UR4, URZ, UP1 ;  /* 0x0000003f04057287 */ /* 0x000fe40008800000 */
[----:B------:R-:W-:Y:S01]  /*1870*/  USEL UR4, UR8, URZ, UP1 ;  /* 0x0000003f08047287 */ /* 0x000fe20008800000 */
[----:B------:R-:W-:-:S02]  /*1880*/  IMAD.MOV R4, RZ, RZ, -R3 ;  /* 0x000000ffff047224 */ /* 0x000fc400078e0a03 */
[----:B------:R-:W-:Y:S02]  /*1890*/  ULDC UR8, c[0x0][0x234] ;  /* 0x00008d0000087ab9 */ /* 0x000fe40000000800 */
[----:B------:R-:W-:Y:S01]  /*18a0*/  IMAD R0, R6, R4, R0 ;  /* 0x0000000406007224 */ /* 0x000fe200078e0200 */
[----:B------:R-:W-:-:S04]  /*18b0*/  UIADD3 UR4, UP1, UR14, UR4, URZ ;  /* 0x000000040e047290 */ /* 0x000fc8000ff3e03f */
[----:B------:R-:W-:Y:S01]  /*18c0*/  ISETP.GT.U32.AND P0, PT, R6, R0, PT ;  /* 0x000000000600720c */ /* 0x000fe20003f04070 */
[----:B------:R-:W-:Y:S02]  /*18d0*/  UIADD3.X UR6, UR27, UR5, URZ, UP1, !UPT ;  /* 0x000000051b067290 */ /* 0x000fe40008ffe43f */
[----:B------:R-:W-:-:S04]  /*18e0*/  UIMAD UR5, UR37, UR4, URZ ;  /* 0x00000004250572a4 */ /* 0x000fc8000f8e023f */
[----:B------:R-:W-:Y:S02]  /*18f0*/  UIMAD UR6, UR36, UR6, UR5 ;  /* 0x00000006240672a4 */ /* 0x000fe4000f8e0205 */
[----:B------:R-:W-:-:S04]  /*1900*/  @UP5 USEL UR5, UR56, UR11, !UP2 ;  /* 0x0000000b38055287 */ /* 0x000fc8000d000000 */
[----:B------:R-:W-:Y:S01]  /*1910*/  @!P0 IMAD.IADD R0, R0, 0x1, -R6 ;  /* 0x0000000100008824 */ /* 0x000fe200078e0a06 */
[----:B------:R-:W-:Y:S01]  /*1920*/  @!P0 IADD3 R3, R3, 0x1, RZ ;  /* 0x0000000103038810 */ /* 0x000fe20007ffe0ff */
[----:B------:R-:W-:Y:S01]  /*1930*/  @UP5 UIMAD UR10, UR35, UR8, UR5 ;  /* 0x00000008230a52a4 */ /* 0x000fe2000f8e0205 */
[----:B------:R-:W-:Y:S01]  /*1940*/  ISETP.LE.AND P0, PT, RZ, UR58, PT ;  /* 0x0000003aff007c0c */ /* 0x000fe2000bf03270 */
[----:B------:R-:W-:Y:S01]  /*1950*/  UIMAD.WIDE.U32 UR4, UR36, UR4, URZ ;  /* 0x00000004240472a5 */ /* 0x000fe2000f8e003f */
[----:B------:R-:W-:Y:S01]  /*1960*/  ISETP.GE.U32.AND P3, PT, R0, R6, PT ;  /* 0x000000060000720c */ /* 0x000fe20003f66070 */
[----:B------:R-:W-:Y:S02]  /*1970*/  USEL UR8, UR7, URZ, UP6 ;  /* 0x0000003f07087287 */ /* 0x000fe4000b000000 */
[----:B------:R-:W-:Y:S02]  /*1980*/  UIADD3 UR7, UR5, UR6, URZ ;  /* 0x0000000605077290 */ /* 0x000fe4000fffe03f */
[----:B------:R-:W-:-:S08]  /*1990*/  @!UP5 UMOV UR10, UR51 ;  /* 0x00000033000adc82 */ /* 0x000fd00008000000 */
        /* <DEDUP_REMOVED lines=11> */
.L_x_239:
[----:B------:R-:W-:Y:S02]  /*1a50*/  UMOV UR6, UR52 ;  /* 0x0000003400067c82 */ /* 0x000fe40008000000 */
.L_x_240:
[----:B------:R-:W2:Y:S04]  /*1a60*/  LDL.64 R4, [R1+0x30] ;  /* 0x0000300001047983 */ /* 0x000ea80000100a00 */
[----:B------:R1:W2:Y:S01]  /*1a70*/  LDL.64 R14, [R1+0x30] ;  /* 0x00003000010e7983 */ /* 0x0002a20000100a00 */
[----:B------:R-:W-:Y:S01]  /*1a80*/  UIADD3 UR4, UP4, UP3, UR4, UR46, UR48 ;  /* 0x0000002e04047290 */ /* 0x000fe2000fb9e030 */
[----:B------:R-:W-:Y:S01]  /*1a90*/  BSSY B1, `(.L_x_236) ;  /* 0x000077f000017945 */ /* 0x000fe20003800000 */
[----:B------:R-:W-:Y:S01]  /*1aa0*/  UIADD3 UR10, UR14, UR10, URZ ;  /* 0x0000000a0e0a7290 */ /* 0x000fe2000fffe03f */
[----:B------:R-:W3:Y:S01]  /*1ab0*/  S2R R22, SR_TID.X ;  /* 0x0000000000167919 */ /* 0x000ee20000002100 */
        /* <DEDUP_REMOVED lines=9> */
[----:B---3--:R-:W-:-:S03]  /*1b50*/  SHF.R.S32.HI R10, RZ, 0x1f, R22 ;  /* 0x0000001fff0a7819 */ /* 0x008fc60000011416 */
[----:B------:R-:W-:Y:S01]  /*1b60*/  UIMAD UR8, UR35, UR5, UR4 ;  /* 0x00000005230872a4 */ /* 0x000fe2000f8e0204 */
[----:B------:R-:W-:Y:S02]  /*1b70*/  LEA.HI R0, R10, R22, RZ, 0x2 ;  /* 0x000000160a007211 */ /* 0x000fe400078f10ff */
[----:B------:R-:W-:Y:S02]  /*1b80*/  ULDC.64 UR4, c[0x0][0x370] ;  /* 0x0000dc0000047ab9 */ /* 0x000fe40000000a00 */
[----:B------:R-:W-:Y:S01]  /*1b90*/  UIMAD UR4, UR27, UR4, URZ ;  /* 0x000000041b0472a4 */ /* 0x000fe2000f8e023f */
[----:B------:R-:W-:-:S03]  /*1ba0*/  SHF.R.S32.HI R0, RZ, 0x2, R0 ;  /* 0x00000002ff007819 */ /* 0x000fc60000011400 */
[----:B------:R-:W-:Y:S01]  /*1bb0*/  UIMAD UR7, UR14, UR5, UR4 ;  /* 0x000000050e0772a4 */ /* 0x000fe2000f8e0204 */
[----:B------:R-:W-:Y:S01]  /*1bc0*/  SHF.R.S32.HI R13, RZ, 0x1f, R0 ;  /* 0x0000001fff0d7819 */ /* 0x000fe20000011400 */
[----:B------:R-:W-:Y:S01]  /*1bd0*/  UIADD3 UR4, UR14, UR6, URZ ;  /* 0x000000060e047290 */ /* 0x000fe2000fffe03f */
[----:B------:R-:W-:-:S04]  /*1be0*/  IADD3 R6, P0, R0, UR14, RZ ;  /* 0x0000000e00067c10 */ /* 0x000fc8000ff1e0ff */
[----:B------:R-:W-:Y:S01]  /*1bf0*/  IADD3.X R7, R13, UR27, RZ, P0, !PT ;  /* 0x0000001b0d077c10 */ /* 0x000fe200087fe4ff */
[----:B------:R-:W-:-:S04]  /*1c00*/  UMOV UR27, 0x4 ;  /* 0x00000004001b7882 */ /* 0x000fc80000000000 */
[----:B------:R-:W-:Y:S02]  /*1c10*/  IMAD R7, R7, c[0x0][0x190], RZ ;  /* 0x0000640007077a24 */ /* 0x000fe400078e02ff */
[----:B--2---:R-:W-:-:S05]  /*1c20*/  IMAD.MOV.U32 R14, RZ, RZ, R4 ;  /* 0x000000ffff0e7224 */ /* 0x004fca00078e0004 */
[----:B------:R-:W-:-:S05]  /*1c30*/  SHF.R.S32.HI R15, RZ, 0x1f, R14 ;  /* 0x0000001fff0f7819 */ /* 0x000fca000001140e */
[C---:B------:R-:W-:Y:S01]  /*1c40*/  IMAD.WIDE.U32 R4, R6.reuse, c[0x0][0x190], R14 ;  /* 0x0000640006047a25 */ /* 0x040fe200078e000e */
[----:B------:R1:W-:Y:S03]  /*1c50*/  STL [R1+0x34], R15 ;  /* 0x0000340f01007387 */ /* 0x0003e60000100800 */
[----:B------:R-:W-:Y:S01]  /*1c60*/  IMAD R6, R6, c[0x0][0x194], R7 ;  /* 0x0000650006067a24 */ /* 0x000fe200078e0207 */
[----:B------:R-:W-:-:S04]  /*1c70*/  IADD3 R8, P0, R4, UR38, RZ ;  /* 0x0000002604087c10 */ /* 0x000fc8000ff1e0ff */
[----:B------:R-:W-:Y:S01]  /*1c80*/  IADD3.X R9, R5, UR32, R6, P0, !PT ;  /* 0x0000002005097c10 */ /* 0x000fe200087fe406 */
[----:B------:R-:W-:Y:S01]  /*1c90*/  IMAD.U32 R6, RZ, RZ, UR14 ;  /* 0x0000000eff067e24 */ /* 0x000fe2000f8e00ff */
[----:B------:R-:W-:Y:S01]  /*1ca0*/  ULDC.64 UR14, c[0x0][0x3c8] ;  /* 0x0000f200000e7ab9 */ /* 0x000fe20000000a00 */
[----:B------:R-:W-:Y:S01]  /*1cb0*/  IADD3 R4, P0, R14, UR25, RZ ;  /* 0x000000190e047c10 */ /* 0x000fe2000ff1e0ff */
[----:B------:R-:W-:-:S03]  /*1cc0*/  UIMAD.WIDE UR4, UR4, UR27, UR14 ;  /* 0x0000001b040472a5 */ /* 0x000fc6000f8e020e */
[----:B------:R-:W-:-:S04]  /*1cd0*/  IADD3.X R5, R15, UR26, RZ, P0, !PT ;  /* 0x0000001a0f057c10 */ /* 0x000fc800087fe4ff */
[----:B------:R-:W-:Y:S01]  /*1ce0*/  UMOV UR15, UR4 ;  /* 0x00000004000f7c82 */ /* 0x000fe20008000000 */
[----:B------:R-:W-:Y:S01]  /*1cf0*/  IMAD.WIDE.U32 R4, R6, c[0x0][0x370], R4 ;  /* 0x0000dc0006047a25 */ /* 0x000fe200078e0004 */
[----:B------:R-:W-:Y:S01]  /*1d00*/  UIADD3 UR4, -UR16, UR20, UR18 ;  /* 0x0000001410047290 */ /* 0x000fe2000fffe112 */
[----:B------:R-:W-:Y:S01]  /*1d10*/  LEA.HI R6, R10, R22, RZ, 0x5 ;  /* 0x000000160a067211 */ /* 0x000fe200078f28ff */
[----:B------:R-:W-:Y:S02]  /*1d20*/  UMOV UR14, UR5 ;  /* 0x00000005000e7c82 */ /* 0x000fe40008000000 */
[----:B------:R-:W-:Y:S01]  /*1d30*/  UIADD3 UR4, UR4, -UR17, URZ ;  /* 0x8000001104047290 */ /* 0x000fe2000fffe03f */
[----:B------:R-:W-:Y:S02]  /*1d40*/  LOP3.LUT R7, R6, 0xffffffe0, RZ, 0xc0, !PT ;  /* 0xffffffe006077812 */ /* 0x000fe400078ec0ff */
[----:B------:R-:W-:Y:S01]  /*1d50*/  IADD3 R5, R5, UR7, RZ ;  /* 0x0000000705057c10 */ /* 0x000fe2000fffe0ff */
[----:B------:R-:W-:Y:S01]  /*1d60*/  USHF.R.S32.HI UR17, URZ, 0x1f, UR4 ;  /* 0x0000001f3f117899 */ /* 0x000fe20008011404 */
[----:B------:R-:W-:Y:S01]  /*1d70*/  SHF.R.S32.HI R10, RZ, 0x5, R6 ;  /* 0x00000005ff0a7819 */ /* 0x000fe20000011406 */
[----:B------:R-:W-:Y:S01]  /*1d80*/  IMAD.U32 R6, RZ, RZ, UR35 ;  /* 0x00000023ff067e24 */ /* 0x000fe2000f8e00ff */
[----:B------:R-:W-:Y:S01]  /*1d90*/  UIADD3 UR7, UR33, -0x1, URZ ;  /* 0xffffffff21077890 */ /* 0x000fe2000fffe03f */
[----:B------:R-:W-:Y:S01]  /*1da0*/  IMAD.IADD R22, R22, 0x1, -R7 ;  /* 0x0000000116167824 */ /* 0x000fe200078e0a07 */
[----:B------:R-:W-:Y:S01]  /*1db0*/  ULEA.HI UR17, UR17, UR4, URZ, 0x6 ;  /* 0x0000000411117291 */ /* 0x000fe2000f8f303f */
[----:B------:R-:W-:-:S02]  /*1dc0*/  IMAD.WIDE.U32 R4, R6, c[0x0][0x378], R4 ;  /* 0x0000de0006047a25 */ /* 0x000fc400078e0004 */
[----:B------:R-:W-:Y:S02]  /*1dd0*/  ULDC.64 UR4, c[0x0][0x200] ;  /* 0x0000800000047ab9 */ /* 0x000fe40000000a00 */
[----:B------:R-:W-:Y:S01]  /*1de0*/  USHF.R.S32.HI UR17, URZ, 0x6, UR17 ;  /* 0x000000063f117899 */ /* 0x000fe20008011411 */
[----:B------:R-:W-:Y:S01]  /*1df0*/  IMAD.WIDE.U32 R6, R6, c[0x0][0x1a8], R8 ;  /* 0x00006a0006067a25 */ /* 0x000fe200078e0008 */
[----:B------:R-:W-:Y:S02]  /*1e00*/  IADD3 R5, R5, UR8, RZ ;  /* 0x0000000805057c10 */ /* 0x000fe4000fffe0ff */
[----:B------:R-:W-:Y:S01]  /*1e10*/  UISETP.LT.AND UP1, UPT, URZ, UR17, UPT ;  /* 0x000000113f00728c */ /* 0x000fe2000bf21270 */
[----:B------:R-:W-:Y:S01]  /*1e20*/  IMAD R10, R10, UR47, R22 ;  /* 0x0000002f0a0a7c24 */ /* 0x000fe2000f8e0216 */
[----:B------:R-:W-:Y:S01]  /*1e30*/  IADD3 R9, R7, UR9, RZ ;  /* 0x0000000907097c10 */ /* 0x000fe2000fffe0ff */
[----:B------:R-:W-:Y:S01]  /*1e40*/  IMAD R7, R13, c[0x0][0x370], RZ ;  /* 0x0000dc000d077a24 */ /* 0x000fe200078e02ff */
[----:B------:R-:W-:Y:S01]  /*1e50*/  USEL UR17, URZ, UR17, !UP1 ;  /* 0x000000113f117287 */ /* 0x000fe2000c800000 */
[----:B------:R-:W-:Y:S01]  /*1e60*/  IMAD.WIDE.U32 R4, R0, c[0x0][0x370], R4 ;  /* 0x0000dc0000047a25 */ /* 0x000fe200078e0004 */
[----:B------:R-:W-:-:S02]  /*1e70*/  IADD3 R11, P0, R10, UR23, RZ ;  /* 0x000000170a0b7c10 */ /* 0x000fc4000ff1e0ff */
[----:B------:R-:W-:Y:S01]  /*1e80*/  UISETP.GT.AND UP1, UPT, UR33, UR17, UPT ;  /* 0x000000112100728c */ /* 0x000fe2000bf24270 */
[----:B------:R-:W-:Y:S01]  /*1e90*/  IMAD R8, R0, c[0x0][0x374], R7 ;  /* 0x0000dd0000087a24 */ /* 0x000fe200078e0207 */
[----:B------:R-:W-:Y:S01]  /*1ea0*/  LEA.HI.X.SX32 R7, R10, UR11, 0x1, P0 ;  /* 0x0000000b0a077c11 */ /* 0x000fe200080f0eff */
[----:B------:R-:W-:Y:S01]  /*1eb0*/  UIMAD.WIDE UR10, UR10, UR27, UR4 ;  /* 0x0000001b0a0a72a5 */ /* 0x000fe2000f8e0204 */
[----:B------:R-:W-:Y:S01]  /*1ec0*/  LEA R246, P2, R11, c[0x0][0x350], 0x2 ;  /* 0x0000d4000bf67a11 */ /* 0x000fe200078410ff */
[----:B------:R-:W-:Y:S01]  /*1ed0*/  IMAD.IADD R5, R5, 0x1, R8 ;  /* 0x0000000105057824 */ /* 0x000fe200078e0208 */
[----:B------:R-:W-:Y:S02]  /*1ee0*/  PLOP3.LUT P0, PT, PT, PT, UP1, 0x80, 0x0 ;  /* 0x000000000000781c */ /* 0x000fe40003f0f018 */
[----:B------:R-:W-:Y:S02]  /*1ef0*/  LEA R240, P3, R4, c[0x0][0x330], 0x1 ;  /* 0x0000cc0004f07a11 */ /* 0x000fe400078608ff */
[----:B------:R-:W-:-:S02]  /*1f00*/  LEA R242, P4, R6, c[0x0][0x160], 0x1 ;  /* 0x0000580006f27a11 */ /* 0x000fc400078808ff */
[----:B------:R-:W-:Y:S02]  /*1f10*/  LEA.HI.X R241, R4, c[0x0][0x334], R5, 0x1, P3 ;  /* 0x0000cd0004f17a11 */ /* 0x000fe400018f0c05 */
[----:B------:R-:W-:Y:S02]  /*1f20*/  LEA.HI.X R243, R6, c[0x0][0x164], R9, 0x1, P4 ;  /* 0x0000590006f37a11 */ /* 0x000fe400020f0c09 */
[----:B------:R-:W-:-:S03]  /*1f30*/  LEA.HI.X R245, R11, c[0x0][0x354], R7, 0x2, P2 ;  /* 0x0000d5000bf57a11 */ /* 0x000fc600010f1407 */
        /* <DEDUP_REMOVED lines=19> */
.L_x_242:
        /* <DEDUP_REMOVED lines=18> */
.L_x_243:
        /* <DEDUP_REMOVED lines=29> */
.L_x_245:
[----:B------:R-:W-:Y:S05]  /*2360*/  BSYNC B0 ;  /* 0x0000000000007941 */ /* 0x000fea0003800000 */
.L_x_244:
        /* <DEDUP_REMOVED lines=16> */
.L_x_247:
[----:B------:R-:W-:Y:S05]  /*2470*/  BSYNC B0 ;  /* 0x0000000000007941 */ /* 0x000fea0003800000 */
.L_x_246:
        /* <DEDUP_REMOVED lines=26> */
.L_x_249:
[----:B------:R-:W-:Y:S05]  /*2620*/  BSYNC B0 ;  /* 0x0000000000007941 */ /* 0x000fea0003800000 */
.L_x_248:
        /* <DEDUP_REMOVED lines=14> */
.L_x_241:
[----:B-1----:R-:W2:Y:S01]  /*2710*/  LDL R23, [R1+0x20] ;  /* 0x0000200001177983 */ /* 0x002ea20000100800 */
[----:B------:R-:W-:Y:S01]  /*2720*/  ULDC.64 UR4, c[0x0][0x1a0] ;  /* 0x0000680000047ab9 */ /* 0x000fe20000000a00 */
[----:B------:R-:W-:Y:S01]  /*2730*/  IMAD.U32 R4, RZ, RZ, UR18 ;  /* 0x00000012ff047e24 */ /* 0x000fe2000f8e00ff */
[----:B------:R-:W-:Y:S01]  /*2740*/  UIMAD UR4, UR22, UR4, URZ ;  /* 0x00000004160472a4 */ /* 0x000fe2000f8e023f */
[----:B------:R-:W-:-:S02]  /*2750*/  IADD3 R8, R0, 0x40, RZ ;  /* 0x0000004000087810 */ /* 0x000fc40007ffe0ff */
[----:B------:R-:W-:Y:S01]  /*2760*/  IMAD.WIDE.U32 R6, R4, c[0x0][0x1a0], R14 ;  /* 0x0000680004067a25 */ /* 0x000fe200078e000e */
[----:B------:R-:W-:-:S03]  /*2770*/  UIMAD UR4, UR18, UR5, UR4 ;  /* 0x00000005120472a4 */ /* 0x000fc6000f8e0204 */
[----:B------:R-:W-:Y:S01]  /*2780*/  IMAD.WIDE.U32 R4, R4, c[0x0][0x198], R14 ;  /* 0x0000660004047a25 */ /* 0x000fe200078e000e */
[----:B------:R-:W-:-:S03]  /*2790*/  IADD3 R6, P1, R6, UR28, RZ ;  /* 0x0000001c06067c10 */ /* 0x000fc6000ff3e0ff */
[----:B------:R-:W-:Y:S01]  /*27a0*/  IMAD.U32 R11, RZ, RZ, UR4 ;  /* 0x00000004ff0b7e24 */ /* 0x000fe2000f8e00ff */
[----:B------:R-:W-:Y:S02]  /*27b0*/  ULDC.64 UR4, c[0x0][0x198] ;  /* 0x0000660000047ab9 */ /* 0x000fe40000000a00 */
[----:B------:R-:W-:Y:S02]  /*27c0*/  UIMAD UR6, UR22, UR4, URZ ;  /* 0x00000004160672a4 */ /* 0x000fe4000f8e023f */
[----:B------:R-:W-:Y:S02]  /*27d0*/  UIMAD UR4, UR19, -0x80, UR16 ;  /* 0xffffff80130478a4 */ /* 0x000fe4000f8e0210 */
[----:B------:R-:W-:-:S04]  /*27e0*/  UIMAD UR5, UR18, UR5, UR6 ;  /* 0x00000005120572a4 */ /* 0x000fc8000f8e0206 */
[----:B------:R-:W-:Y:S02]  /*27f0*/  ISETP.GE.AND P2, PT, R8, UR4, PT ;  /* 0x0000000408007c0c */ /* 0x000fe4000bf46270 */
[----:B------:R-:W-:Y:S01]  /*2800*/  IMAD.U32 R10, RZ, RZ, UR5 ;  /* 0x00000005ff0a7e24 */ /* 0x000fe2000f8e00ff */
[----:B------:R-:W-:Y:S02]  /*2810*/  IADD3 R4, P0, R4, UR31, RZ ;  /* 0x0000001f04047c10 */ /* 0x000fe4000ff1e0ff */
[----:B------:R-:W-:Y:S01]  /*2820*/  ISETP.GE.AND P3, PT, R0, UR4, PT ;  /* 0x0000000400007c0c */ /* 0x000fe2000bf66270 */
[C---:B------:R-:W-:Y:S01]  /*2830*/  IMAD R9, R12.reuse, c[0x0][0x1b8], RZ ;  /* 0x00006e000c097a24 */ /* 0x040fe200078e02ff */
[----:B------:R-:W-:Y:S01]  /*2840*/  IADD3.X R7, R7, UR29, R11, P1, !PT ;  /* 0x0000001d07077c10 */ /* 0x000fe20008ffe40b */
[----:B------:R-:W-:Y:S01]  /*2850*/  IMAD R8, R12, c[0x0][0x1b0], RZ ;  /* 0x00006c000c087a24 */ /* 0x000fe200078e02ff */
[----:B------:R-:W-:-:S04]  /*2860*/  IADD3.X R5, R5, UR34, R10, P0, !PT ;  /* 0x0000002205057c10 */ /* 0x000fc800087fe40a */
[----:B------:R-:W-:Y:S01]  /*2870*/  @!P2 IADD3 R16, P0, R0, 0x40, RZ ;  /* 0x000000400010a810 */ /* 0x000fe20007f1e0ff */
[C---:B------:R-:W-:Y:S02]  /*2880*/  IMAD R9, R3.reuse, c[0x0][0x1bc], R9 ;  /* 0x00006f0003097a24 */ /* 0x040fe400078e0209 */
[C---:B------:R-:W-:Y:S02]  /*2890*/  IMAD R8, R3.reuse, c[0x0][0x1b4], R8 ;  /* 0x00006d0003087a24 */ /* 0x040fe400078e0208 */
[----:B------:R-:W-:-:S04]  /*28a0*/  IMAD.WIDE.U32 R6, R3, c[0x0][0x1b8], R6 ;  /* 0x00006e0003067a25 */ /* 0x000fc800078e0006 */
[----:B------:R-:W-:-:S04]  /*28b0*/  IMAD.WIDE.U32 R4, R3, c[0x0][0x1b0], R4 ;  /* 0x00006c0003047a25 */ /* 0x000fc800078e0004 */
[--C-:B------:R-:W-:Y:S01]  /*28c0*/  @!P2 IMAD.X R3, RZ, RZ, R13.reuse, P0 ;  /* 0x000000ffff03a224 */ /* 0x100fe200000e060d */
[----:B------:R-:W-:Y:S02]  /*28d0*/  @!P2 IADD3 R14, P0, R0, 0x40, RZ ;  /* 0x00000040000ea810 */ /* 0x000fe40007f1e0ff */
[----:B------:R-:W-:Y:S01]  /*28e0*/  IADD3 R7, R7, R9, RZ ;  /* 0x0000000907077210 */ /* 0x000fe20007ffe0ff */
[----:B------:R-:W-:Y:S02]  /*28f0*/  @!P2 IMAD R3, R3, c[0x0][0x1a0], RZ ;  /* 0x000068000303aa24 */ /* 0x000fe400078e02ff */
[----:B------:R-:W-:Y:S02]  /*2900*/  @!P3 IMAD R11, R13, c[0x0][0x1a0], RZ ;  /* 0x000068000d0bba24 */ /* 0x000fe400078e02ff */
[----:B------:R-:W-:Y:S02]  /*2910*/  @!P2 IMAD.X R10, RZ, RZ, R13, P0 ;  /* 0x000000ffff0aa224 */ /* 0x000fe400000e060d */
[----:B------:R-:W-:Y:S01]  /*2920*/  IMAD.IADD R5, R5, 0x1, R8 ;  /* 0x0000000105057824 */ /* 0x000fe200078e0208 */
[----:B------:R-:W-:Y:S01]  /*2930*/  @!P2 MOV R8, R6 ;  /* 0x000000060008a202 */ /* 0x000fe20000000f00 */
[----:B------:R-:W-:-:S02]  /*2940*/  @!P2 IMAD R21, R16, c[0x0][0x1a4], R3 ;  /* 0x000069001015aa24 */ /* 0x000fc400078e0203 */
[----:B------:R-:W-:Y:S02]  /*2950*/  @!P2 IMAD.MOV.U32 R9, RZ, RZ, R7 ;  /* 0x000000ffff09a224 */ /* 0x000fe400078e0007 */
[----:B------:R-:W-:Y:S02]  /*2960*/  @!P3 IMAD R3, R13, c[0x0][0x198], RZ ;  /* 0x000066000d03ba24 */ /* 0x000fe400078e02ff */
[----:B------:R-:W-:Y:S02]  /*2970*/  @!P3 IMAD R11, R0, c[0x0][0x1a4], R11 ;  /* 0x00006900000bba24 */ /* 0x000fe400078e020b */
[----:B------:R-:W-:Y:S02]  /*2980*/  @!P2 IMAD R10, R10, c[0x0][0x198], RZ ;  /* 0x000066000a0aaa24 */ /* 0x000fe400078e02ff */
[----:B------:R-:W-:-:S04]  /*2990*/  @!P3 IMAD.WIDE.U32 R6, R0, c[0x0][0x1a0], R6 ;  /* 0x000068000006ba25 */ /* 0x000fc800078e0006 */
[--C-:B------:R-:W-:Y:S02]  /*29a0*/  @!P2 IMAD.MOV.U32 R18, RZ, RZ, R4.reuse ;  /* 0x000000ffff12a224 */ /* 0x100fe400078e0004 */
[C---:B------:R-:W-:Y:S02]  /*29b0*/  @!P3 IMAD R20, R0.reuse, c[0x0][0x19c], R3 ;  /* 0x000067000014ba24 */ /* 0x040fe400078e0203 */
[----:B------:R-:W-:-:S04]  /*29c0*/  @!P3 IMAD.WIDE.U32 R12, R0, c[0x0][0x198], R4 ;  /* 0x00006600000cba25 */ /* 0x000fc800078e0004 */
[----:B------:R-:W-:Y:S01]  /*29d0*/  @!P2 IMAD R4, R14, c[0x0][0x19c], R10 ;  /* 0x000067000e04aa24 */ /* 0x000fe200078e020a */
[----:B------:R-:W-:Y:S01]  /*29e0*/  @!P3 LEA R10, P0, R6, c[0x0][0x170], 0x1 ;  /* 0x00005c00060aba11 */ /* 0x000fe200078008ff */
[----:B------:R-:W-:-:S05]  /*29f0*/  @!P3 IMAD.IADD R3, R7, 0x1, R11 ;  /* 0x000000010703b824 */ /* 0x000fca00078e020b */
[----:B------:R-:W-:Y:S02]  /*2a00*/  @!P3 LEA.HI.X R11, R6, c[0x0][0x174], R3, 0x1, P0 ;  /* 0x00005d00060bba11 */ /* 0x000fe400000f0c03 */
[----:B------:R-:W-:Y:S01]  /*2a10*/  PLOP3.LUT P0, PT, PT, PT, UP6, 0x80, 0x0 ;  /* 0x000000000000781c */ /* 0x000fe20003f0f068 */
[----:B------:R-:W-:Y:S01]  /*2a20*/  UIMAD UR4, UR7, -0x40, UR20 ;  /* 0xffffffc0070478a4 */ /* 0x000fe2000f8e0214 */
[----:B------:R-:W-:Y:S01]  /*2a30*/  @!P2 IMAD.WIDE.U32 R16, R16, c[0x0][0x1a0], R8 ;  /* 0x000068001010aa25 */ /* 0x000fe200078e0008 */
[----:B------:R-:W-:Y:S01]  /*2a40*/  ULEA.HI UR5, UR7, UR7, URZ, 0x1 ;  /* 0x0000000707057291 */ /* 0x000fe2000f8f083f */
[----:B------:R-:W-:-:S03]  /*2a50*/  @!P2 MOV R19, R5 ;  /* 0x000000050013a202 */ /* 0x000fc60000000f00 */
[----:B------:R-:W-:Y:S01]  /*2a60*/  ISETP.GE.AND P1, PT, R0, UR4, PT ;  /* 0x0000000400007c0c */ /* 0x000fe2000bf26270 */
[----:B------:R-:W-:Y:S01]  /*2a70*/  ULOP3.LUT UR5, UR5, 0xfffffffe, URZ, 0xc0, !UPT ;  /* 0xfffffffe05057892 */ /* 0x000fe2000f8ec03f */
[----:B------:R-:W-:Y:S02]  /*2a80*/  @!P2 IADD3 R0, R17, R21, RZ ;  /* 0x000000151100a210 */ /* 0x000fe40007ffe0ff */
[----:B------:R-:W-:Y:S01]  /*2a90*/  @!P2 LEA R8, P4, R16, c[0x0][0x170], 0x1 ;  /* 0x00005c001008aa11 */ /* 0x000fe200078808ff */
[----:B------:R-:W-:Y:S01]  /*2aa0*/  @!P2 IMAD.WIDE.U32 R14, R14, c[0x0][0x198], R18 ;  /* 0x000066000e0eaa25 */ /* 0x000fe200078e0012 */
[----:B------:R-:W-:Y:S02]  /*2ab0*/  UIADD3 UR5, UR7, -UR5, URZ ;  /* 0x8000000507057290 */ /* 0x000fe4000fffe03f */
[----:B------:R-:W-:Y:S01]  /*2ac0*/  @!P2 LEA.HI.X R9, R16, c[0x0][0x174], R0, 0x1, P4 ;  /* 0x00005d001009aa11 */ /* 0x000fe200020f0c00 */
[----:B------:R-:W-:Y:S01]  /*2ad0*/  @!P3 IMAD.IADD R0, R13, 0x1, R20 ;  /* 0x000000010d00b824 */ /* 0x000fe200078e0214 */
[----:B------:R-:W-:Y:S01]  /*2ae0*/  @!P3 LEA R6, P5, R12, c[0x0][0x168], 0x1 ;  /* 0x00005a000c06ba11 */ /* 0x000fe200078a08ff */
[----:B------:R-:W-:Y:S01]  /*2af0*/  @!P2 IMAD.IADD R3, R15, 0x1, R4 ;  /* 0x000000010f03a824 */ /* 0x000fe200078e0204 */
[----:B------:R-:W-:Y:S01]  /*2b00*/  UISETP.NE.AND UP0, UPT, UR5, 0x1, UPT ;  /* 0x000000010500788c */ /* 0x000fe2000bf05270 */
[----:B------:R-:W-:Y:S01]  /*2b10*/  @P0 BAR.SYNC.DEFER_BLOCKING 0x0 ;  /* 0x0000000000000b1d */ /* 0x000fe20000010000 */
[----:B------:R-:W-:-:S02]  /*2b20*/  @!P2 LEA R4, P4, R14, c[0x0][0x168], 0x1 ;  /* 0x00005a000e04aa11 */ /* 0x000fc400078808ff */
[----:B------:R-:W-:Y:S02]  /*2b30*/  @!P3 LEA.HI.X R7, R12, c[0x0][0x16c], R0, 0x1, P5 ;  /* 0x00005b000c07ba11 */ /* 0x000fe400028f0c00 */
[----:B------:R-:W-:Y:S02]  /*2b40*/  @!P2 LEA.HI.X R5, R14, c[0x0][0x16c], R3, 0x1, P4 ;  /* 0x00005b000e05aa11 */ /* 0x000fe400020f0c03 */
[----:B------:R-:W-:Y:S02]  /*2b50*/  PLOP3.LUT P0, PT, PT, PT, UP0, 0x80, 0x0 ;  /* 0x000000000000781c */ /* 0x000fe40003f0f008 */
[----:B------:R-:W-:Y:S01]  /*2b60*/  ISETP.GE.AND P4, PT, R247, UR4, PT ;  /* 0x00000004f7007c0c */ /* 0x000fe2000bf86270 */
[----:B------:R-:W-:Y:S01]  /*2b70*/  IMAD.MOV.U32 R251, RZ, RZ, 0x7f800000 ;  /* 0x7f800000fffb7424 */ /* 0x000fe200078e00ff */
[----:B------:R-:W-:Y:S01]  /*2b80*/  MOV R250, 0x7f800000 ;  /* 0x7f80000000fa7802 */ /* 0x000fe20000000f00 */
[----:B------:R-:W-:Y:S01]  /*2b90*/  IMAD.MOV.U32 R249, RZ, RZ, 0x7f800000 ;  /* 0x7f800000fff97424 */ /* 0x000fe200078e00ff */
[----:B------:R-:W-:-:S02]  /*2ba0*/  MOV R248, 0x7f800000 ;  /* 0x7f80000000f87802 */ /* 0x000fc40000000f00 */
[C---:B--2---:R-:W-:Y:S02]  /*2bb0*/  SHF.L.U32 R0, R23.reuse, 0x1, RZ ;  /* 0x0000000117007819 */ /* 0x044fe400000006ff */
[----:B------:R-:W-:-:S03]  /*2bc0*/  IADD3 R3, R23, 0x1800, RZ ;  /* 0x0000180017037810 */ /* 0x000fc60007ffe0ff */
[----:B------:R-:W-:Y:S01]  /*2bd0*/  @P3 STS [R0+0xf000], RZ ;  /* 0x00f000ff00003388 */ /* 0x000fe20000000800 */
[----:B------:R-:W-:-:S03]  /*2be0*/  SEL R3, R3, R23, !P0 ;  /* 0x0000001703037207 */ /* 0x000fc60004000000 */
        /* <DEDUP_REMOVED lines=12> */
[----:B------:R-:W-:Y:S01]  /*2cb0*/  @P2 STS.128 [R0+0x14000], RZ ;  /* 0x014000ff00002388 */ /* 0x000fe20000000c00 */
[----:B------:R-:W-:-:S03]  /*2cc0*/  IMAD.SHL.U32 R244, R3, 0x2, RZ ;  /* 0x0000000203f47824 */ /* 0x000fc600078e00ff */
[----:B------:R-:W-:Y:S01]  /*2cd0*/  @!PT LDS RZ, [RZ] ;  /* 0x00000000fffff984 */ /* 0x000fe20000000800 */
[----:B------:R-:W-:Y:S01]  /*2ce0*/  @!PT LDS RZ, [RZ] ;  /* 0x00000000fffff984 */ /* 0x000fe20000000800 */
[----:B------:R-:W-:Y:S01]  /*2cf0*/  @!PT LDS RZ, [RZ] ;  /* 0x00000000fffff984 */ /* 0x000fe20000000800 */
[----:B------:R2:W-:Y:S04]  /*2d00*/  @!P2 LDGSTS.E.BYPASS.LTC128B.128 [R0+0x10000], [R8.64] ;  /* 0x100000000800afae */ /* 0x0005e8000b901d4c */
[----:B------:R2:W-:Y:S04]  /*2d10*/  @!P2 LDGSTS.E.BYPASS.LTC128B.128 [R0+0x12000], [R8.64+0x40] ;  /* 0x120000400800afae */ /* 0x0005e8000b901d4c */
[----:B------:R2:W-:Y:S04]  /*2d20*/  @!P2 LDGSTS.E.BYPASS.LTC128B.128 [R0+0x14000], [R8.64+0x80] ;  /* 0x140000800800afae */ /* 0x0005e8000b901d4c */
[----:B------:R-:W0:Y:S04]  /*2d30*/  LDGDEPBAR ;  /* 0x00000000000079af */ /* 0x000e280000000000 */
        /* <DEDUP_REMOVED lines=47> */
[----:B------:R1:W-:Y:S01]  /*3030*/  @!P2 LDGSTS.E.BYPASS.LTC128B.128 [R0+0xc000], [R4.64+0x40] ;  /* 0x0c0000400400afae */ /* 0x0003e2000b901d4c */
[----:B------:R-:W-:-:S03]  /*3040*/  IADD3 R3, R247, 0x28, RZ ;  /* 0x00000028f7037810 */ /* 0x000fc60007ffe0ff */
[----:B------:R1:W-:Y:S04]  /*3050*/  @!P2 LDGSTS.E.BYPASS.LTC128B.128 [R0+0xe000], [R4.64+0x80] ;  /* 0x0e0000800400afae */ /* 0x0003e8000b901d4c */
[----:B------:R-:W0:Y:S01]  /*3060*/  LDGDEPBAR ;  /* 0x00000000000079af */ /* 0x000e220000000000 */
[----:B------:R-:W-:Y:S02]  /*3070*/  ISETP.GE.AND P1, PT, R3, UR4, PT ;  /* 0x0000000403007c0c */ /* 0x000fe4000bf26270 */
[C---:B--2---:R-:W-:Y:S02]  /*3080*/  IADD3 R9, R247.reuse, 0x8, RZ ;  /* 0x00000008f7097810 */ /* 0x044fe40007ffe0ff */
[----:B------:R-:W-:Y:S02]  /*3090*/  IADD3 R8, R247, 0x20, RZ ;  /* 0x00000020f7087810 */ /* 0x000fe40007ffe0ff */
[----:B------:R-:W-:-:S02]  /*30a0*/  ISETP.GE.AND P3, PT, R9, UR4, PT ;  /* 0x0000000409007c0c */ /* 0x000fc4000bf66270 */
[----:B------:R-:W-:Y:S01]  /*30b0*/  ISETP.GE.AND P2, PT, R8, UR4, PT ;  /* 0x0000000408007c0c */ /* 0x000fe2000bf46270 */
[----:B----4-:R-:W-:-:S04]  /*30c0*/  IMAD.MOV.U32 R6, RZ, RZ, 0x4 ;  /* 0x00000004ff067424 */ /* 0x010fc800078e00ff */
[----:B------:R-:W-:-:S05]  /*30d0*/  @!P1 IMAD.WIDE R6, R3, R6, UR10 ;  /* 0x0000000a03069e25 */ /* 0x000fca000f8e0206 */
[----:B------:R2:W5:Y:S01]  /*30e0*/  @!P1 LDG.E R249, [R6.64] ;  /* 0x0000000c06f99981 */ /* 0x000562000c1e1900 */
[----:B-1----:R-:W-:Y:S01]  /*30f0*/  IMAD.MOV.U32 R4, RZ, RZ, 0x4 ;  /* 0x00000004ff047424 */ /* 0x002fe200078e00ff */
[----:B------:R-:W-:-:S04]  /*3100*/  DEPBAR.LE SB0, 0x1 ;  /* 0x000080400000791a */ /* 0x000fc80000000000 */
[----:B------:R-:W-:-:S05]  /*3110*/  IMAD.WIDE R4, R247, R4, UR10 ;  /* 0x0000000af7047e25 */ /* 0x000fca000f8e0204 */
[----:B------:R1:W5:Y:S04]  /*3120*/  @!P4 LDG.E R250, [R4.64] ;  /* 0x0000000c04fac981 */ /* 0x000368000c1e1900 */
[----:B------:R1:W5:Y:S04]  /*3130*/  @!P3 LDG.E R251, [R4.64+0x20] ;  /* 0x0000200c04fbb981 */ /* 0x000368000c1e1900 */
[----:B------:R1:W5:Y:S04]  /*3140*/  @!P2 LDG.E R248, [R4.64+0x80] ;  /* 0x0000800c04f8a981 */ /* 0x000368000c1e1900 */
[----:B------:R-:W-:Y:S01]  /*3150*/  BAR.SYNC.DEFER_BLOCKING 0x0 ;  /* 0x0000000000007b1d */ /* 0x000fe20000010000 */
[----:B--2---:R-:W-:Y:S01]  /*3160*/  IMAD.MOV.U32 R6, RZ, RZ, c[0x0][0x308] ;  /* 0x0000c200ff067624 */ /* 0x004fe200078e00ff */
[----:B------:R-:W-:-:S05]  /*3170*/  MOV R7, c[0x0][0x30c] ;  /* 0x0000c30000077a02 */ /* 0x000fca0000000f00 */
[----:B-1----:R1:W2:Y:S01]  /*3180*/  LDG.E.64 R4, [R6.64+0x8] ;  /* 0x0000080c06047981 */ /* 0x0022a2000c1e1b00 */
[----:B------:R-:W-:-:S03]  /*3190*/  SHF.R.S32.HI R0, RZ, 0x1f, R22 ;  /* 0x0000001fff007819 */ /* 0x000fc60000011416 */
[----:B------:R-:W4:Y:S01]  /*31a0*/  S2R R8, SR_TID.X ;  /* 0x0000000000087919 */ /* 0x000f220000002100 */
[----:B------:R-:W-:-:S03]  /*31b0*/  IADD3 R3, R231, 0x1800, RZ ;  /* 0x00001800e7037810 */ /* 0x000fc60007ffe0ff */
[----:B------:R-:W2:Y:S04]  /*31c0*/  LDSM.16.M88.4 R172, [R221+0xf000] ;  /* 0x00f00000ddac783b */ /* 0x000ea80000000200 */
[----:B------:R-:W2:Y:S04]  /*31d0*/  LDSM.16.M88.4 R176, [R221+0xf400] ;  /* 0x00f40000ddb0783b */ /* 0x000ea80000000200 */
[----:B------:R-:W2:Y:S04]  /*31e0*/  LDSM.16.M88.4 R180, [R222+0xf000] ;  /* 0x00f00000deb4783b */ /* 0x000ea80000000200 */
[----:B------:R-:W2:Y:S04]  /*31f0*/  LDSM.16.M88.4 R184, [R222+0xf400] ;  /* 0x00f40000deb8783b */ /* 0x000ea80000000200 */
[----:B------:R-:W2:Y:S04]  /*3200*/  LDSM.16.M88.4 R188, [R221+0x11000] ;  /* 0x01100000ddbc783b */ /* 0x000ea80000000200 */
[----:B-1----:R-:W3:Y:S01]  /*3210*/  LDG.E.64 R6, [R6.64] ;  /* 0x0000000c06067981 */ /* 0x002ee2000c1e1b00 */
[----:B------:R-:W-:-:S03]  /*3220*/  SEL R3, R3, R231, !P0 ;  /* 0x000000e703037207 */ /* 0x000fc60004000000 */
[----:B------:R-:W1:Y:S02]  /*3230*/  LDSM.16.M88.4 R192, [R221+0x11400] ;  /* 0x01140000ddc0783b */ /* 0x000e640000000200 */
[----:B------:R-:W-:Y:S02]  /*3240*/  IMAD.SHL.U32 R220, R3, 0x2, RZ ;  /* 0x0000000203dc7824 */ /* 0x000fe400078e00ff */
[----:B------:R-:W1:Y:S04]  /*3250*/  LDSM.16.M88.4 R196, [R222+0x11000] ;  /* 0x01100000dec4783b */ /* 0x000e680000000200 */
[----:B------:R-:W1:Y:S04]  /*3260*/  LDSM.16.M88.4 R200, [R222+0x11400] ;  /* 0x01140000dec8783b */ /* 0x000e680000000200 */
[----:B------:R-:W1:Y:S04]  /*3270*/  LDSM.16.M88.4 R204, [R221+0x13000] ;  /* 0x01300000ddcc783b */ /* 0x000e680000000200 */
[----:B------:R-:W1:Y:S04]  /*3280*/  LDSM.16.M88.4 R208, [R221+0x13400] ;  /* 0x01340000ddd0783b */ /* 0x000e680000000200 */
[----:B------:R-:W1:Y:S04]  /*3290*/  LDSM.16.M88.4 R212, [R222+0x13000] ;  /* 0x01300000ded4783b */ /* 0x000e680000000200 */
[----:B------:R-:W1:Y:S01]  /*32a0*/  LDSM.16.M88.4 R216, [R222+0x13400] ;  /* 0x01340000ded8783b */ /* 0x000e620000000200 */
[----:B------:R-:W-:Y:S01]  /*32b0*/  IMAD.SHL.U32 R223, R231, 0x2, RZ ;  /* 0x00000002e7df7824 */ /* 0x000fe200078e00ff */
        /* <DEDUP_REMOVED lines=49> */
[----:B------:R-:W-:Y:S01]  /*35d0*/  IMAD.IADD R224, R223, 0x1, R230 ;  /* 0x00000001dfe07824 */ /* 0x000fe200078e02e6 */
[----:B------:R-:W-:Y:S01]  /*35e0*/  UIADD3 UR18, UR18, -UR16, URZ ;  /* 0x8000001012127290 */ /* 0x000fe2000fffe03f */
[----:B--2---:R-:W-:-:S04]  /*35f0*/  IADD3 R22, P2, P1, R4, UR41, R22 ;  /* 0x0000002904167c10 */ /* 0x004fc8000f95e016 */
[----:B------:R-:W-:-:S05]  /*3600*/  IADD3.X R0, R5, UR49, R0, P2, P1 ;  /* 0x0000003105007c10 */ /* 0x000fca00097e2400 */
[----:B------:R2:W-:Y:S01]  /*3610*/  STL [R1+0x24], R0 ;  /* 0x0000240001007387 */ /* 0x0005e20000100800 */
[----:B---3--:R3:W1:Y:S01]  /*3620*/  R2UR UR8, R7 ;  /* 0x00000000070873c2 */ /* 0x00866200000e0000 */
[----:B--2---:R-:W-:Y:S02]  /*3630*/  IADD3 R0, R229, 0x1800, RZ ;  /* 0x00001800e5007810 */ /* 0x004fe40007ffe0ff */
[----:B---3--:R-:W2:Y:S02]  /*3640*/  S2R R7, SR_TID.X ;  /* 0x0000000000077919 */ /* 0x008ea40000002100 */
[----:B------:R-:W-:-:S05]  /*3650*/  SEL R0, R0, R229, !P0 ;  /* 0x000000e500007207 */ /* 0x000fca0004000000 */
[----:B------:R-:W-:Y:S01]  /*3660*/  IMAD.SHL.U32 R3, R0, 0x2, RZ ;  /* 0x0000000200037824 */ /* 0x000fe200078e00ff */
[----:B------:R-:W-:Y:S01]  /*3670*/  MOV R0, c[0x0][0x22c] ;  /* 0x00008b0000007a02 */ /* 0x000fe20000000f00 */
[----:B------:R3:W1:Y:S04]  /*3680*/  R2UR UR9, R6 ;  /* 0x00000000060973c2 */ /* 0x00066800000e0000 */
[----:B------:R-:W-:Y:S01]  /*3690*/  IMAD R0, R0, c[0x0][0x1c0], RZ ;  /* 0x0000700000007a24 */ /* 0x000fe200078e02ff */
[----:B--2---:R-:W-:-:S04]  /*36a0*/  SHF.R.S32.HI R7, RZ, 0x1f, R7 ;  /* 0x0000001fff077819 */ /* 0x004fc80000011407 */
[----:B----4-:R-:W-:Y:S01]  /*36b0*/  LEA.HI R7, R7, R8, RZ, 0x6 ;  /* 0x0000000807077211 */ /* 0x010fe200078f30ff */
[----:B---3--:R-:W-:-:S03]  /*36c0*/  IMAD.SHL.U32 R6, R0, 0x10, RZ ;  /* 0x0000001000067824 */ /* 0x008fc600078e00ff */
[----:B------:R-:W-:Y:S02]  /*36d0*/  SHF.R.S32.HI R7, RZ, 0x6, R7 ;  /* 0x00000006ff077819 */ /* 0x000fe40000011407 */
[----:B------:R-:W-:Y:S02]  /*36e0*/  SHF.L.U32 R252, R0, 0x3, RZ ;  /* 0x0000000300fc7819 */ /* 0x000fe400000006ff */
[C---:B------:R-:W-:Y:S01]  /*36f0*/  IADD3 R4, R6.reuse, 0x20, RZ ;  /* 0x0000002006047810 */ /* 0x040fe20007ffe0ff */
[----:B------:R-:W-:Y:S01]  /*3700*/  IMAD.SHL.U32 R5, R7, 0x20, RZ ;  /* 0x0000002007057824 */ /* 0x000fe200078e00ff */
[----:B------:R-:W-:-:S03]  /*3710*/  IADD3 R0, R6, 0x40, RZ ;  /* 0x0000004006007810 */ /* 0x000fc60007ffe0ff */
[C---:B------:R-:W-:Y:S01]  /*3720*/  IMAD.IADD R4, R252.reuse, 0x1, R4 ;  /* 0x00000001fc047824 */ /* 0x040fe200078e0204 */
[----:B------:R-:W-:Y:S01]  /*3730*/  IADD3 R0, R252, R0, RZ ;  /* 0x00000000fc007210 */ /* 0x000fe20007ffe0ff */
[----:B------:R2:W-:Y:S01]  /*3740*/  STL [R1+0x38], R5 ;  /* 0x0000380501007387 */ /* 0x0005e20000100800 */
[----:B------:R-:W-:-:S05]  /*3750*/  IMAD.WIDE.U32 R6, R22, -0x2daee0ad, RZ ;  /* 0xd2511f5316067825 */ /* 0x000fca00078e00ff */
[----:B------:R-:W-:Y:S01]  /*3760*/  STL.64 [R1+0x8], R6 ;  /* 0x0000080601007387 */ /* 0x000fe20000100a00 */
[C---:B--2---:R-:W-:Y:S01]  /*3770*/  IMAD.IADD R5, R252.reuse, 0x1, R4 ;  /* 0x00000001fc057824 */ /* 0x044fe200078e0204 */
[----:B------:R-:W-:-:S03]  /*3780*/  IADD3 R4, R252, R0, RZ ;  /* 0x00000000fc047210 */ /* 0x000fc60007ffe0ff */
[C---:B------:R-:W-:Y:S02]  /*3790*/  IMAD.IADD R5, R252.reuse, 0x1, R5 ;  /* 0x00000001fc057824 */ /* 0x040fe400078e0205 */
[----:B------:R-:W-:-:S03]  /*37a0*/  IMAD.IADD R4, R252, 0x1, R4 ;  /* 0x00000001fc047824 */ /* 0x000fc600078e0204 */
[C---:B------:R-:W-:Y:S01]  /*37b0*/  IADD3 R5, R252.reuse, R5, RZ ;  /* 0x00000005fc057210 */ /* 0x040fe20007ffe0ff */
[----:B------:R-:W-:-:S04]  /*37c0*/  IMAD.IADD R4, R252, 0x1, R4 ;  /* 0x00000001fc047824 */ /* 0x000fc800078e0204 */
[----:B------:R2:W-:Y:S01]  /*37d0*/  STL [R1+0x4], R5 ;  /* 0x0000040501007387 */ /* 0x0005e20000100800 */
[----:B------:R-:W-:-:S03]  /*37e0*/  IADD3 R0, R252, R4, RZ ;  /* 0x00000004fc007210 */ /* 0x000fc60007ffe0ff */
[----:B------:R3:W-:Y:S01]  /*37f0*/  STL [R1], R4 ;  /* 0x0000000401007387 */ /* 0x0007e20000100800 */
[----:B--2---:R-:W-:-:S05]  /*3800*/  IMAD.IADD R5, R252, 0x1, R5 ;  /* 0x00000001fc057824 */ /* 0x004fca00078e0205 */
[----:B------:R3:W-:Y:S04]  /*3810*/  STL [R1+0x14], R5 ;  /* 0x0000140501007387 */ /* 0x0007e80000100800 */
[----:B-1----:R3:W-:Y:S02]  /*3820*/  STL [R1+0x10], R0 ;  /* 0x0000100001007387 */ /* 0x0027e40000100800 */
.L_x_253:
[----:B------:R-:W0:Y:S01]  /*3830*/  LDGDEPBAR ;  /* 0x00000000000079af */ /* 0x000e220000000000 */
[----:B---3--:R-:W-:Y:S01]  /*3840*/  IMAD.IADD R0, R230, 0x1, R220 ;  /* 0x00000001e6007824 */ /* 0x008fe200078e02dc */
[----:B------:R-:W-:Y:S01]  /*3850*/  USHF.L.U32 UR4, UR19, 0x7, URZ ;  /* 0x0000000713047899 */ /* 0x000fe2000800063f */
[----:B-----5:R-:W-:Y:S01]  /*3860*/  FSETP.NEU.FTZ.AND P2, PT, R250, -INF , PT ;  /* 0xff800000fa00780b */ /* 0x020fe20003f5d000 */
[----:B------:R-:W-:Y:S01]  /*3870*/  USHF.L.U32 UR5, UR7, 0x6, URZ ;  /* 0x0000000607057899 */ /* 0x000fe2000800063f */
[----:B------:R-:W-:Y:S01]  /*3880*/  FSETP.NEU.FTZ.AND P1, PT, R251, -INF , PT ;  /* 0xff800000fb00780b */ /* 0x000fe20003f3d000 */
        /* <DEDUP_REMOVED lines=57> */
[----:B------:R-:W3:Y:S07]  /*3c20*/  LDSM.16.M88.4 R132, [R221+0xd400] ;  /* 0x00d40000dd84783b */ /* 0x000eee0000000200 */
[-C--:B------:R-:W-:Y:S08]  /*3c30*/  HMMA.16816.F32 R4, R164, R168.reuse, R4 ;  /* 0x000000a8a404723c */ /* 0x080ff00000001804 */
        /* <DEDUP_REMOVED lines=23> */
[----:B------:R4:W1:Y:S03]  /*3db0*/  LDSM.16.M88.4 R132, [R0+0x2800] ;  /* 0x002800000084783b */ /* 0x0008660000000200 */
[----:B------:R-:W-:Y:S06]  /*3dc0*/  LOP3.LUT R144, R233, UR8, R149, 0x96, !PT ;  /* 0x00000008e9907c12 */ /* 0x000fec000f8e9695 */
[----:B------:R-:W-:Y:S04]  /*3dd0*/  IMAD.WIDE.U32 R144, R144, -0x326172a9, RZ ;  /* 0xcd9e8d5790907825 */ /* 0x000fe800078e00ff */
[----:B----4-:R-:W-:Y:S04]  /*3de0*/  IMAD R0, R148, 0x4, R163 ;  /* 0x0000000494007824 */ /* 0x010fe800078e02a3 */
        /* <DEDUP_REMOVED lines=11> */
[C---:B-1----:R-:W-:Y:S01]  /*3ea0*/  HMMA.16816.F32 R8, R132.reuse, R140, R8 ;  /* 0x0000008c8408723c */ /* 0x042fe20000001808 */
        /* <DEDUP_REMOVED lines=47> */
[C---:B------:R-:W-:Y:S01]  /*41a0*/  FMUL.FTZ R145, R248.reuse, 1.4426950216293334961 ;  /* 0x3fb8aa3bf8917820 */ /* 0x040fe20000410000 */
        /* <DEDUP_REMOVED lines=15> */
[CC--:B------:R-:W-:Y:S02]  /*42a0*/  @!P0 ISETP.GE.AND P5, PT, R142.reuse, R140.reuse, PT ;  /* 0x0000008c8e00820c */ /* 0x0c0fe40003fa6270 */
[----:B------:R-:W-:Y:S01]  /*42b0*/  @!P0 ISETP.GE.AND P4, PT, R149, R140, PT ;  /* 0x0000008c9500820c */ /* 0x000fe20003f86270 */
[C---:B------:R-:W-:Y:S01]  /*42c0*/  FMUL.FTZ R149, R249.reuse, 1.4426950216293334961 ;  /* 0x3fb8aa3bf9957820 */ /* 0x040fe20000410000 */
        /* <DEDUP_REMOVED lines=295> */
[----:B------:R-:W-:Y:S02]  /*5540*/  LEA R142, P0, R247, R140, 0x2 ;  /* 0x0000008cf78e7211 */ /* 0x000fe400078010ff */
        /* <DEDUP_REMOVED lines=85> */
[----:B------:R-:W-:Y:S01]  /*5aa0*/  FSETP.GE.FTZ.AND P0, PT, R148, RZ, PT ;  /* 0x000000ff9400720b */ /* 0x000fe20003f16000 */
[----:B------:R-:W-:Y:S01]  /*5ab0*/  FMUL.FTZ R165, R165, R4 ;  /* 0x00000004a5a57220 */ /* 0x000fe20000410000 */
[----:B------:R-:W-:Y:S01]  /*5ac0*/  FSETP.GE.FTZ.AND P1, PT, R149, RZ, PT ;  /* 0x000000ff9500720b */ /* 0x000fe20003f36000 */
[----:B------:R-:W-:Y:S01]  /*5ad0*/  FMUL.FTZ R164, R164, R0 ;  /* 0x00000000a4a47220 */ /* 0x000fe20000410000 */
[----:B------:R-:W-:Y:S01]  /*5ae0*/  FSETP.GE.FTZ.AND P2, PT, R158, RZ, PT ;  /* 0x000000ff9e00720b */ /* 0x000fe20003f56000 */
[----:B------:R-:W2:Y:S04]  /*5af0*/  LDG.E R4, [R142.64+0x80] ;  /* 0x0000800c8e047981 */ /* 0x000ea8000c1e1900 */
        /* <DEDUP_REMOVED lines=135> */
.L_x_251:
        /* <DEDUP_REMOVED lines=119> */
.L_x_252:
        /* <DEDUP_REMOVED lines=11> */
[----:B------:R-:W-:Y:S01]  /*6b90*/  IMAD.U32 R145, R145, -0x40, RZ ;  /* 0xffffffc091917824 */ /* 0x000fe200078e00ff */
[----:B------:R-:W-:Y:S01]  /*6ba0*/  UIADD3 UR6, UR7, -0x1, URZ ;  /* 0xffffffff07067890 */ /* 0x000fe2000fffe03f */
[----:B------:R-:W-:Y:S01]  /*6bb0*/  IMAD R149, R149, c[0x0][0x1c0], RZ ;  /* 0x0000700095957a24 */ /* 0x000fe200078e02ff */
[----:B------:R-:W-:Y:S01]  /*6bc0*/  @UP3 UIADD3.X UR4, UR11, -0x1, URZ, UP1, !UPT ;  /* 0xffffffff0b043890 */ /* 0x000fe20008ffe43f */
[----:B------:R-:W4:Y:S01]  /*6bd0*/  LDSM.16.MT88.4 R28, [R0+0xd000] ;  /* 0x00d00000001c783b */ /* 0x000f220000004200 */
[----:B------:R-:W-:Y:S01]  /*6be0*/  LEA R246, P1, R145, R150, 0x2 ;  /* 0x0000009691f67211 */ /* 0x000fe200078210ff */
[----:B------:R-:W-:Y:S02]  /*6bf0*/  IMAD.SHL.U32 R149, R149, 0x20, RZ ;  /* 0x0000002095957824 */ /* 0x000fe400078e00ff */
[----:B------:R-:W-:Y:S01]  /*6c00*/  IMAD.MOV.U32 R147, RZ, RZ, c[0x0][0x22c] ;  /* 0x00008b00ff937624 */ /* 0x000fe200078e00ff */
[----:B------:R-:W-:Y:S01]  /*6c10*/  LDSM.16.M88.4 R32, [R226] ;  /* 0x00000000e220783b */ /* 0x000fe20000000200 */
[----:B------:R-:W-:Y:S01]  /*6c20*/  LEA.HI.X.SX32 R245, R145, R151, 0x2, P1 ;  /* 0x0000009791f57211 */ /* 0x000fe200008f16ff */
[----:B------:R-:W-:Y:S01]  /*6c30*/  IMAD.MOV.U32 R145, RZ, RZ, c[0x0][0x22c] ;  /* 0x00008b00ff917624 */ /* 0x000fe200078e00ff */
[----:B------:R-:W-:Y:S01]  /*6c40*/  UMOV UR7, UR6 ;  /* 0x0000000600077c82 */ /* 0x000fe20008000000 */
[----:B------:R-:W-:Y:S01]  /*6c50*/  IMAD R147, R147, c[0x0][0x1c0], RZ ;  /* 0x0000700093937a24 */ /* 0x000fe200078e02ff */
[----:B------:R-:W1:Y:S01]  /*6c60*/  LDSM.16.MT88.4 R132, [R0+0x9400] ;  /* 0x009400000084783b */ /* 0x000e620000004200 */
[----:B------:R-:W-:Y:S02]  /*6c70*/  IMAD R145, R145, c[0x0][0x1c0], RZ ;  /* 0x0000700091917a24 */ /* 0x000fe400078e02ff */
[----:B------:R-:W-:Y:S02]  /*6c80*/  IMAD R147, R147, 0x28, RZ ;  /* 0x0000002893937824 */ /* 0x000fe400078e02ff */
[----:B------:R-:W1:Y:S01]  /*6c90*/  LDSM.16.MT88.4 R136, [R0+0xb400] ;  /* 0x00b400000088783b */ /* 0x000e620000004200 */
[----:B------:R-:W-:Y:S02]  /*6ca0*/  IMAD.SHL.U32 R145, R145, 0x10, RZ ;  /* 0x0000001091917824 */ /* 0x000fe400078e00ff */
[----:B------:R-:W-:Y:S02]  /*6cb0*/  IMAD.MOV.U32 R148, RZ, RZ, c[0x0][0x22c] ;  /* 0x00008b00ff947624 */ /* 0x000fe400078e00ff */
[----:B------:R-:W1:Y:S02]  /*6cc0*/  LDSM.16.MT88.4 R140, [R0+0xd400] ;  /* 0x00d40000008c783b */ /* 0x000e640000004200 */
        /* <DEDUP_REMOVED lines=8> */
[----:B------:R-:W-:Y:S07]  /*6d50*/  LDSM.16.M88.4 R28, [R228] ;  /* 0x00000000e41c783b */ /* 0x000fee0000000200 */
[C---:B------:R-:W-:Y:S08]  /*6d60*/  HMMA.16816.F32 R4, R32.reuse, R132, R4 ;  /* 0x000000842004723c */ /* 0x040ff00000001804 */
[C---:B------:R-:W-:Y:S01]  /*6d70*/  HMMA.16816.F32 R8, R32.reuse, R134, R8 ;  /* 0x000000862008723c */ /* 0x040fe20000001808 */
[----:B------:R-:W1:Y:S07]  /*6d80*/  LDSM.16.MT88.4 R132, [R0+0x9800] ;  /* 0x009800000084783b */ /* 0x000e6e0000004200 */
[C---:B------:R-:W-:Y:S08]  /*6d90*/  HMMA.16816.F32 R12, R32.reuse, R136, R12 ;  /* 0x00000088200c723c */ /* 0x040ff0000000180c */
[C---:B------:R-:W-:Y:S01]  /*6da0*/  HMMA.16816.F32 R16, R32.reuse, R138, R16 ;  /* 0x0000008a2010723c */ /* 0x040fe20000001810 */
[----:B------:R-:W2:Y:S07]  /*6db0*/  LDSM.16.MT88.4 R136, [R0+0xb800] ;  /* 0x00b800000088783b */ /* 0x000eae0000004200 */
[C---:B------:R-:W-:Y:S08]  /*6dc0*/  HMMA.16816.F32 R20, R32.reuse, R140, R20 ;  /* 0x0000008c2014723c */ /* 0x040ff00000001814 */
[----:B------:R-:W-:Y:S01]  /*6dd0*/  HMMA.16816.F32 R24, R32, R142, R24 ;  /* 0x0000008e2018723c */ /* 0x000fe20000001818 */
[----:B------:R-:W3:Y:S05]  /*6de0*/  LDSM.16.MT88.4 R32, [R0+0xd800] ;  /* 0x00d800000020783b */ /* 0x000eea0000004200 */
[----:B------:R-:W-:Y:S02]  /*6df0*/  LDSM.16.MT88.4 R140, [R0+0xbc00] ;  /* 0x00bc0000008c783b */ /* 0x000fe40000004200 */
[C---:B-1----:R-:W-:Y:S08]  /*6e00*/  HMMA.16816.F32 R4, R28.reuse, R132, R4 ;  /* 0x000000841c04723c */ /* 0x042ff00000001804 */
[C---:B------:R-:W-:Y:S01]  /*6e10*/  HMMA.16816.F32 R8, R28.reuse, R134, R8 ;  /* 0x000000861c08723c */ /* 0x040fe20000001808 */
[----:B------:R-:W-:Y:S07]  /*6e20*/  LDSM.16.M88.4 R132, [R227] ;  /* 0x00000000e384783b */ /* 0x000fee0000000200 */
[C---:B--2---:R-:W-:Y:S08]  /*6e30*/  HMMA.16816.F32 R12, R28.reuse, R136, R12 ;  /* 0x000000881c0c723c */ /* 0x044ff0000000180c */
[C---:B------:R-:W-:Y:S01]  /*6e40*/  HMMA.16816.F32 R16, R28.reuse, R138, R16 ;  /* 0x0000008a1c10723c */ /* 0x040fe20000001810 */
[----:B------:R-:W1:Y:S07]  /*6e50*/  LDSM.16.MT88.4 R136, [R0+0x9c00] ;  /* 0x009c00000088783b */ /* 0x000e6e0000004200 */
[C---:B---3--:R-:W-:Y:S08]  /*6e60*/  HMMA.16816.F32 R20, R28.reuse, R32, R20 ;  /* 0x000000201c14723c */ /* 0x048ff00000001814 */
[----:B------:R-:W-:Y:S01]  /*6e70*/  HMMA.16816.F32 R24, R28, R34, R24 ;  /* 0x000000221c18723c */ /* 0x000fe20000001818 */
[----:B------:R-:W2:Y:S05]  /*6e80*/  LDSM.16.MT88.4 R28, [R0+0xdc00] ;  /* 0x00dc0000001c783b */ /* 0x000eaa0000004200 */
[----:B------:R-:W-:Y:S02]  /*6e90*/  LDSM.16.M88.4 R32, [R225+0x2000] ;  /* 0x00200000e120783b */ /* 0x000fe40000000200 */
[C---:B-1----:R-:W-:Y:S08]  /*6ea0*/  HMMA.16816.F32 R4, R132.reuse, R136, R4 ;  /* 0x000000888404723c */ /* 0x042ff00000001804 */
[C---:B------:R-:W-:Y:S01]  /*6eb0*/  HMMA.16816.F32 R8, R132.reuse, R138, R8 ;  /* 0x0000008a8408723c */ /* 0x040fe20000001808 */
[----:B------:R-:W1:Y:S07]  /*6ec0*/  LDSM.16.MT88.4 R136, [R0+0xa000] ;  /* 0x00a000000088783b */ /* 0x000e6e0000004200 */
[C---:B------:R-:W-:Y:S08]  /*6ed0*/  HMMA.16816.F32 R12, R132.reuse, R140, R12 ;  /* 0x0000008c840c723c */ /* 0x040ff0000000180c */
[C---:B------:R-:W-:Y:S01]  /*6ee0*/  HMMA.16816.F32 R16, R132.reuse, R142, R16 ;  /* 0x0000008e8410723c */ /* 0x040fe20000001810 */
[----:B------:R-:W3:Y:S07]  /*6ef0*/  LDSM.16.MT88.4 R140, [R0+0xc000] ;  /* 0x00c00000008c783b */ /* 0x000eee0000004200 */
[C---:B--2---:R-:W-:Y:S08]  /*6f00*/  HMMA.16816.F32 R20, R132.reuse, R28, R20 ;  /* 0x0000001c8414723c */ /* 0x044ff00000001814 */
[----:B------:R-:W-:Y:S01]  /*6f10*/  HMMA.16816.F32 R24, R132, R30, R24 ;  /* 0x0000001e8418723c */ /* 0x000fe20000001818 */
[----:B------:R-:W2:Y:S05]  /*6f20*/  LDSM.16.MT88.4 R28, [R0+0xe000] ;  /* 0x00e00000001c783b */ /* 0x000eaa0000004200 */
[----:B------:R-:W-:Y:S02]  /*6f30*/  LDSM.16.M88.4 R132, [R226+0x2000] ;  /* 0x00200000e284783b */ /* 0x000fe40000000200 */
[C---:B-1----:R-:W-:Y:S08]  /*6f40*/  HMMA.16816.F32 R4, R32.reuse, R136, R4 ;  /* 0x000000882004723c */ /* 0x042ff00000001804 */
[C---:B------:R-:W-:Y:S01]  /*6f50*/  HMMA.16816.F32 R8, R32.reuse, R138, R8 ;  /* 0x0000008a2008723c */ /* 0x040fe20000001808 */
[----:B------:R-:W1:Y:S07]  /*6f60*/  LDSM.16.MT88.4 R136, [R0+0xa400] ;  /* 0x00a400000088783b */ /* 0x000e6e0000004200 */
[C---:B---3--:R-:W-:Y:S08]  /*6f70*/  HMMA.16816.F32 R12, R32.reuse, R140, R12 ;  /* 0x0000008c200c723c */ /* 0x048ff0000000180c */
        /* <DEDUP_REMOVED lines=24> */
[----:B------:R2:W2:Y:S06]  /*7100*/  LDSM.16.MT88.4 R28, [R0+0xec00] ;  /* 0x00ec0000001c783b */ /* 0x0004ac0000004200 */
[----:B------:R-:W-:Y:S01]  /*7110*/  @P0 IADD3 R34, R247, -0x40, RZ ;  /* 0xffffffc0f7220810 */ /* 0x000fe20007ffe0ff */
[C---:B-1----:R-:W-:Y:S05]  /*7120*/  HMMA.16816.F32 R4, R132.reuse, R136, R4 ;  /* 0x000000888404723c */ /* 0x042fea0000001804 */
[----:B------:R-:W-:Y:S01]  /*7130*/  @P0 IMAD.WIDE R34, R34, R146, UR10 ;  /* 0x0000000a22220e25 */ /* 0x000fe2000f8e0292 */
[----:B------:R-:W-:Y:S02]  /*7140*/  @UP3 UMOV UR10, UR5 ;  /* 0x00000005000a3c82 */ /* 0x000fe40008000000 */
[C---:B------:R-:W-:Y:S01]  /*7150*/  HMMA.16816.F32 R8, R132.reuse, R138, R8 ;  /* 0x0000008a8408723c */ /* 0x040fe20000001808 */
[----:B------:R-:W4:Y:S01]  /*7160*/  LDL R139, [R1+0x4] ;  /* 0x00000400018b7983 */ /* 0x000f220000100800 */
[----:B------:R-:W-:Y:S02]  /*7170*/  @UP3 UMOV UR11, UR4 ;  /* 0x00000004000b3c82 */ /* 0x000fe40008000000 */
[----:B------:R-:W-:Y:S02]  /*7180*/  IMAD.MOV.U32 R146, RZ, RZ, c[0x0][0x22c] ;  /* 0x00008b00ff927624 */ /* 0x000fe400078e00ff */
[----:B------:R-:W4:Y:S02]  /*7190*/  LDL R138, [R1+0x14] ;  /* 0x00001400018a7983 */ /* 0x000f240000100800 */
[C---:B---3--:R-:W-:Y:S03]  /*71a0*/  HMMA.16816.F32 R12, R132.reuse, R140, R12 ;  /* 0x0000008c840c723c */ /* 0x048fe6000000180c */
[----:B--2---:R-:W2:Y:S01]  /*71b0*/  LDL R0, [R1+0x10] ;  /* 0x0000100001007983 */ /* 0x004ea20000100800 */
[----:B------:R-:W-:Y:S04]  /*71c0*/  IMAD R146, R146, c[0x0][0x1c0], RZ ;  /* 0x0000700092927a24 */ /* 0x000fe800078e02ff */
[C---:B------:R-:W-:Y:S01]  /*71d0*/  HMMA.16816.F32 R16, R132.reuse, R142, R16 ;  /* 0x0000008e8410723c */ /* 0x040fe20000001810 */
[----:B------:R1:W5:Y:S03]  /*71e0*/  @P0 LDG.E R250, [R34.64] ;  /* 0x0000000c22fa0981 */ /* 0x000366000c1e1900 */
[----:B------:R-:W-:Y:S02]  /*71f0*/  IMAD R146, R146, 0x18, RZ ;  /* 0x0000001892927824 */ /* 0x000fe400078e02ff */
[----:B------:R1:W5:Y:S02]  /*7200*/  @P0 LDG.E R251, [R34.64+0x20] ;  /* 0x0000200c22fb0981 */ /* 0x000364000c1e1900 */
[C---:B------:R-:W-:Y:S03]  /*7210*/  HMMA.16816.F32 R20, R132.reuse, R28, R20 ;  /* 0x0000001c8414723c */ /* 0x040fe60000001814 */
[----:B------:R1:W5:Y:S04]  /*7220*/  @P0 LDG.E R248, [R34.64+0x80] ;  /* 0x0000800c22f80981 */ /* 0x000368000c1e1900 */
[----:B------:R-:W-:Y:S01]  /*7230*/  IMAD.MOV.U32 R28, RZ, RZ, R246 ;  /* 0x000000ffff1c7224 */ /* 0x000fe200078e00f6 */
[----:B------:R-:W-:Y:S01]  /*7240*/  HMMA.16816.F32 R24, R132, R30, R24 ;  /* 0x0000001e8418723c */ /* 0x000fe20000001818 */
[----:B------:R1:W5:Y:S03]  /*7250*/  @P0 LDG.E R249, [R34.64+0xa0] ;  /* 0x0000a00c22f90981 */ /* 0x000366000c1e1900 */
[----:B------:R-:W-:Y:S01]  /*7260*/  IMAD.MOV.U32 R29, RZ, RZ, R245 ;  /* 0x000000ffff1d7224 */ /* 0x000fe200078e00f5 */
[CC--:B------:R-:W-:Y:S02]  /*7270*/  LEA R32, P1, R252.reuse, R28.reuse, 0x2 ;  /* 0x0000001cfc207211 */ /* 0x0c0fe400078210ff */
[CC--:B------:R-:W-:Y:S02]  /*7280*/  LEA R136, P0, R145.reuse, R28.reuse, 0x2 ;  /* 0x0000001c91887211 */ /* 0x0c0fe400078010ff */
[----:B------:R3:W-:Y:S03]  /*7290*/  RED.E.ADD.F32.FTZ.RN.STRONG.GPU [R28.64], R4 ;  /* 0x000000041c00798e */ /* 0x0007e6000c10e78c */
[-C--:B------:R-:W-:Y:S02]  /*72a0*/  LEA.HI.X.SX32 R33, R252, R29.reuse, 0x2, P1 ;  /* 0x0000001dfc217211 */ /* 0x080fe400008f16ff */
[-C--:B------:R-:W-:Y:S02]  /*72b0*/  LEA.HI.X.SX32 R137, R145, R29.reuse, 0x2, P0 ;  /* 0x0000001d91897211 */ /* 0x080fe400000f16ff */
[CC--:B------:R-:W-:Y:S01]  /*72c0*/  LEA R132, P1, R146.reuse, R28.reuse, 0x2 ;  /* 0x0000001c92847211 */ /* 0x0c0fe200078210ff */
[----:B------:R3:W-:Y:S01]  /*72d0*/  RED.E.ADD.F32.FTZ.RN.STRONG.GPU [R32.64], R5 ;  /* 0x000000052000798e */ /* 0x0007e2000c10e78c */
[CC--:B------:R-:W-:Y:S02]  /*72e0*/  LEA R30, P2, R147.reuse, R28.reuse, 0x2 ;  /* 0x0000001c931e7211 */ /* 0x0c0fe400078410ff */
[-C--:B------:R-:W-:Y:S01]  /*72f0*/  LEA.HI.X.SX32 R133, R146, R29.reuse, 0x2, P1 ;  /* 0x0000001d92857211 */ /* 0x080fe200008f16ff */
[----:B------:R-:W-:Y:S01]  /*7300*/  IMAD.MOV.U32 R146, RZ, RZ, c[0x0][0x22c] ;  /* 0x00008b00ff927624 */ /* 0x000fe200078e00ff */
[----:B------:R3:W-:Y:S01]  /*7310*/  RED.E.ADD.F32.FTZ.RN.STRONG.GPU [R136.64], R6 ;  /* 0x000000068800798e */ /* 0x0007e2000c10e78c */
[-C--:B------:R-:W-:Y:S01]  /*7320*/  LEA.HI.X.SX32 R31, R147, R29.reuse, 0x2, P2 ;  /* 0x0000001d931f7211 */ /* 0x080fe200010f16ff */
[----:B------:R-:W-:Y:S01]  /*7330*/  IMAD.MOV.U32 R147, RZ, RZ, c[0x0][0x22c] ;  /* 0x00008b00ff937624 */ /* 0x000fe200078e00ff */
[----:B------:R-:W-:Y:S01]  /*7340*/  IADD3 R134, R145, 0x40, RZ ;  /* 0x0000004091867810 */ /* 0x000fe20007ffe0ff */
[----:B------:R-:W-:Y:S01]  /*7350*/  IMAD R146, R146, c[0x0][0x1c0], RZ ;  /* 0x0000700092927a24 */ /* 0x000fe200078e02ff */
[----:B------:R3:W-:Y:S01]  /*7360*/  RED.E.ADD.F32.FTZ.RN.STRONG.GPU [R132.64], R7 ;  /* 0x000000078400798e */ /* 0x0007e2000c10e78c */
[-C--:B-1----:R-:W-:Y:S01]  /*7370*/  LEA R34, P0, R149, R28.reuse, 0x2 ;  /* 0x0000001c95227211 */ /* 0x082fe200078010ff */
[----:B------:R-:W-:Y:S02]  /*7380*/  IMAD R147, R147, c[0x0][0x1c0], RZ ;  /* 0x0000700093937a24 */ /* 0x000fe400078e02ff */
[----:B------:R-:W-:Y:S01]  /*7390*/  IMAD R146, R146, 0x30, RZ ;  /* 0x0000003092927824 */ /* 0x000fe200078e02ff */
[-C--:B------:R-:W-:Y:S01]  /*73a0*/  LEA.HI.X.SX32 R35, R149, R29.reuse, 0x2, P0 ;  /* 0x0000001d95237211 */ /* 0x080fe200000f16ff */
[----:B------:R-:W-:Y:S03]  /*73b0*/  IMAD.SHL.U32 R147, R147, 0x10, RZ ;  /* 0x0000001093937824 */ /* 0x000fe600078e00ff */
[CC--:B---3--:R-:W-:Y:S01]  /*73c0*/  LEA R4, P1, R146.reuse, R28.reuse, 0x2 ;  /* 0x0000001c92047211 */ /* 0x0c8fe200078210ff */
[----:B------:R1:W-:Y:S01]  /*73d0*/  RED.E.ADD.F32.FTZ.RN.STRONG.GPU [R34.64], R8 ;  /* 0x000000082200798e */ /* 0x0003e2000c10e78c */
[----:B------:R-:W-:Y:S04]  /*73e0*/  IADD3 R140, R147, 0x20, RZ ;  /* 0x00000020938c7810 */ /* 0x000fe80007ffe0ff */
[----:B------:R3:W-:Y:S01]  /*73f0*/  RED.E.ADD.F32.FTZ.RN.STRONG.GPU [R30.64], R9 ;  /* 0x000000091e00798e */ /* 0x0007e2000c10e78c */
[-C--:B------:R-:W-:Y:S01]  /*7400*/  LEA.HI.X.SX32 R5, R146, R29.reuse, 0x2, P1 ;  /* 0x0000001d92057211 */ /* 0x080fe200008f16ff */
[----:B------:R-:W-:Y:S04]  /*7410*/  IMAD.MOV.U32 R146, RZ, RZ, c[0x0][0x22c] ;  /* 0x00008b00ff927624 */ /* 0x000fe800078e00ff */
[----:B------:R3:W-:Y:S01]  /*7420*/  RED.E.ADD.F32.FTZ.RN.STRONG.GPU [R4.64], R10 ;  /* 0x0000000a0400798e */ /* 0x0007e2000c10e78c */
[-C--:B------:R-:W-:Y:S01]  /*7430*/  LEA R6, P0, R148, R28.reuse, 0x2 ;  /* 0x0000001c94067211 */ /* 0x080fe200078010ff */
[----:B------:R-:W-:Y:S03]  /*7440*/  IMAD R146, R146, c[0x0][0x1c0], RZ ;  /* 0x0000700092927a24 */ /* 0x000fe600078e02ff */
[----:B------:R-:W2:Y:S01]  /*7450*/  LDL R132, [R1] ;  /* 0x0000000001847983 */ /* 0x000ea20000100800 */
[-C--:B------:R-:W-:Y:S01]  /*7460*/  LEA.HI.X.SX32 R7, R148, R29.reuse, 0x2, P0 ;  /* 0x0000001d94077211 */ /* 0x080fe200000f16ff */
[----:B------:R-:W-:Y:S01]  /*7470*/  IMAD.SHL.U32 R146, R146, 0x10, RZ ;  /* 0x0000001092927824 */ /* 0x000fe200078e00ff */
[C---:B------:R-:W-:Y:S03]  /*7480*/  IADD3 R133, R145.reuse, 0x40, RZ ;  /* 0x0000004091857810 */ /* 0x040fe60007ffe0ff */
[----:B------:R3:W-:Y:S01]  /*7490*/  RED.E.ADD.F32.FTZ.RN.STRONG.GPU [R6.64], R11 ;  /* 0x0000000b0600798e */ /* 0x0007e2000c10e78c */
[----:B------:R-:W-:Y:S01]  /*74a0*/  IADD3 R142, R146, 0x20, RZ ;  /* 0x00000020928e7810 */ /* 0x000fe20007ffe0ff */
[----:B------:R-:W-:Y:S01]  /*74b0*/  IMAD.IADD R133, R252, 0x1, R133 ;  /* 0x00000001fc857824 */ /* 0x000fe200078e0285 */
[----:B------:R-:W-:Y:S02]  /*74c0*/  IADD3 R141, R146, 0x20, RZ ;  /* 0x00000020928d7810 */ /* 0x000fe40007ffe0ff */
[----:B------:R3:W-:Y:S01]  /*74d0*/  RED.E.ADD.F32.FTZ.RN.STRONG.GPU [R28.64+0x80], R12 ;  /* 0x0000800c1c00798e */ /* 0x0007e2000c10e78c */
[C---:B------:R-:W-:Y:S01]  /*74e0*/  IMAD.IADD R142, R252.reuse, 0x1, R142 ;  /* 0x00000001fc8e7824 */ /* 0x040fe200078e028e */
[C---:B-1----:R-:W-:Y:S01]  /*74f0*/  IADD3 R35, R145.reuse, 0x40, RZ ;  /* 0x0000004091237810 */ /* 0x042fe20007ffe0ff */
[----:B------:R-:W-:Y:S01]  /*7500*/  IMAD.IADD R141, R252, 0x1, R141 ;  /* 0x00000001fc8d7824 */ /* 0x000fe200078e028d */
[----:B------:R-:W-:Y:S01]  /*7510*/  IADD3 R34, R145, 0x40, RZ ;  /* 0x0000004091227810 */ /* 0x000fe20007ffe0ff */
[----:B------:R1:W-:Y:S01]  /*7520*/  RED.E.ADD.F32.FTZ.RN.STRONG.GPU [R32.64+0x80], R13 ;  /* 0x0000800d2000798e */ /* 0x0003e2000c10e78c */
[-C--:B---3--:R-:W-:Y:S01]  /*7530*/  LEA R30, P1, R142, R28.reuse, 0x2 ;  /* 0x0000001c8e1e7211 */ /* 0x088fe200078210ff */
[C---:B------:R-:W-:Y:S02]  /*7540*/  IMAD.IADD R141, R252.reuse, 0x1, R141 ;  /* 0x00000001fc8d7824 */ /* 0x040fe400078e028d */
[----:B------:R-:W-:Y:S01]  /*7550*/  IMAD.IADD R35, R252, 0x1, R35 ;  /* 0x00000001fc237824 */ /* 0x000fe200078e0223 */
[-C--:B------:R-:W-:Y:S01]  /*7560*/  LEA.HI.X.SX32 R31, R142, R29.reuse, 0x2, P1 ;  /* 0x0000001d8e1f7211 */ /* 0x080fe200008f16ff */
        /* <DEDUP_REMOVED lines=9> */
[C---:B------:R-:W-:Y:S01]  /*7600*/  IMAD.IADD R140, R252.reuse, 0x1, R140 ;  /* 0x00000001fc8c7824 */ /* 0x040fe200078e028c */
[-C--:B------:R-:W-:Y:S02]  /*7610*/  LEA.HI.X.SX32 R11, R141, R29.reuse, 0x2, P0 ;  /* 0x0000001d8d0b7211 */ /* 0x080fe400000f16ff */
[----:B------:R3:W-:Y:S01]  /*7620*/  RED.E.ADD.F32.FTZ.RN.STRONG.GPU [R30.64], R15 ;  /* 0x0000000f1e00798e */ /* 0x0007e2000c10e78c */
[C---:B------:R-:W-:Y:S01]  /*7630*/  IMAD.IADD R140, R252.reuse, 0x1, R140 ;  /* 0x00000001fc8c7824 */ /* 0x040fe200078e028c */
[CC--:B------:R-:W-:Y:S03]  /*7640*/  LEA R12, P4, R35.reuse, R28.reuse, 0x2 ;  /* 0x0000001c230c7211 */ /* 0x0c0fe600078810ff */
[----:B------:R-:W-:Y:S01]  /*7650*/  IMAD.IADD R140, R252, 0x1, R140 ;  /* 0x00000001fc8c7824 */ /* 0x000fe200078e028c */
[----:B------:R3:W-:Y:S01]  /*7660*/  RED.E.ADD.F32.FTZ.RN.STRONG.GPU [R10.64], R16 ;  /* 0x000000100a00798e */ /* 0x0007e2000c10e78c */
[-C--:B-1----:R-:W-:Y:S03]  /*7670*/  LEA.HI.X.SX32 R13, R35, R29.reuse, 0x2, P4 ;  /* 0x0000001d230d7211 */ /* 0x082fe600020f16ff */
[CC--:B------:R-:W-:Y:S04]  /*7680*/  LEA R8, P2, R140.reuse, R28.reuse, 0x2 ;  /* 0x0000001c8c087211 */ /* 0x0c0fe800078410ff */
[-C--:B------:R-:W-:Y:S02]  /*7690*/  LEA.HI.X.SX32 R9, R140, R29.reuse, 0x2, P2 ;  /* 0x0000001d8c097211 */ /* 0x080fe400010f16ff */
[----:B------:R-:W-:Y:S05]  /*76a0*/  LDSM.16.MT88.4 R140, [R3+0x1c00] ;  /* 0x001c0000038c783b */ /* 0x000fea0000004200 */
[----:B------:R1:W-:Y:S01]  /*76b0*/  RED.E.ADD.F32.FTZ.RN.STRONG.GPU [R8.64], R17 ;  /* 0x000000110800798e */ /* 0x0003e2000c10e78c */
[CC--:B---3--:R-:W-:Y:S04]  /*76c0*/  LEA R14, P5, R134.reuse, R28.reuse, 0x2 ;  /* 0x0000001c860e7211 */ /* 0x0c8fe800078a10ff */
[-C--:B------:R-:W-:Y:S02]  /*76d0*/  LEA.HI.X.SX32 R15, R134, R29.reuse, 0x2, P5 ;  /* 0x0000001d860f7211 */ /* 0x080fe400028f16ff */
[CC--:B------:R-:W-:Y:S04]  /*76e0*/  LEA R10, P3, R34.reuse, R28.reuse, 0x2 ;  /* 0x0000001c220a7211 */ /* 0x0c0fe800078610ff */
[-C--:B------:R-:W-:Y:S02]  /*76f0*/  LEA.HI.X.SX32 R11, R34, R29.reuse, 0x2, P3 ;  /* 0x0000001d220b7211 */ /* 0x080fe400018f16ff */
[CC--:B-1----:R-:W-:Y:S04]  /*7700*/  LEA R8, P2, R133.reuse, R28.reuse, 0x2 ;  /* 0x0000001c85087211 */ /* 0x0c2fe800078410ff */
[-C--:B------:R-:W-:Y:S02]  /*7710*/  LEA.HI.X.SX32 R9, R133, R29.reuse, 0x2, P2 ;  /* 0x0000001d85097211 */ /* 0x080fe400010f16ff */
[CC--:B----4-:R-:W-:Y:S04]  /*7720*/  LEA R6, P1, R139.reuse, R28.reuse, 0x2 ;  /* 0x0000001c8b067211 */ /* 0x0d0fe800078210ff */
[-C--:B------:R-:W-:Y:S02]  /*7730*/  LEA.HI.X.SX32 R7, R139, R29.reuse, 0x2, P1 ;  /* 0x0000001d8b077211 */ /* 0x080fe400008f16ff */
[CC--:B------:R-:W-:Y:S03]  /*7740*/  LEA R4, P0, R138.reuse, R28.reuse, 0x2 ;  /* 0x0000001c8a047211 */ /* 0x0c0fe600078010ff */
[----:B------:R-:W-:Y:S01]  /*7750*/  RED.E.ADD.F32.FTZ.RN.STRONG.GPU [R6.64], R18 ;  /* 0x000000120600798e */ /* 0x000fe2000c10e78c */
[-C--:B------:R-:W-:Y:S04]  /*7760*/  LEA.HI.X.SX32 R5, R138, R29.reuse, 0x2, P0 ;  /* 0x0000001d8a057211 */ /* 0x080fe800000f16ff */
[----:B------:R-:W-:Y:S05]  /*7770*/  LDSM.16.MT88.4 R136, [R2+0x12800] ;  /* 0x012800000288783b */ /* 0x000fea0000004200 */
[----:B------:R2:W-:Y:S05]  /*7780*/  RED.E.ADD.F32.FTZ.RN.STRONG.GPU [R4.64], R19 ;  /* 0x000000130400798e */ /* 0x0005ea000c10e78c */
[----:B------:R-:W-:Y:S05]  /*7790*/  RED.E.ADD.F32.FTZ.RN.STRONG.GPU [R28.64+0x100], R20 ;  /* 0x000100141c00798e */ /* 0x000fea000c10e78c */
[----:B------:R-:W-:Y:S05]  /*77a0*/  RED.E.ADD.F32.FTZ.RN.STRONG.GPU [R32.64+0x100], R21 ;  /* 0x000100152000798e */ /* 0x000fea000c10e78c */
[----:B------:R-:W-:Y:S05]  /*77b0*/  RED.E.ADD.F32.FTZ.RN.STRONG.GPU [R14.64], R22 ;  /* 0x000000160e00798e */ /* 0x000fea000c10e78c */
[----:B------:R-:W-:Y:S05]  /*77c0*/  RED.E.ADD.F32.FTZ.RN.STRONG.GPU [R12.64], R23 ;  /* 0x000000170c00798e */ /* 0x000fea000c10e78c */
[----:B------:R-:W-:Y:S01]  /*77d0*/  RED.E.ADD.F32.FTZ.RN.STRONG.GPU [R10.64], R24 ;  /* 0x000000180a00798e */ /* 0x000fe2000c10e78c */
[CC--:B--2---:R-:W-:Y:S04]  /*77e0*/  LEA R4, P0, R0.reuse, R28.reuse, 0x2 ;  /* 0x0000001c00047211 */ /* 0x0c4fe800078010ff */
[----:B------:R-:W-:Y:S01]  /*77f0*/  RED.E.ADD.F32.FTZ.RN.STRONG.GPU [R8.64], R25 ;  /* 0x000000190800798e */ /* 0x000fe2000c10e78c */
[-C--:B------:R-:W-:Y:S02]  /*7800*/  LEA.HI.X.SX32 R5, R0, R29.reuse, 0x2, P0 ;  /* 0x0000001d00057211 */ /* 0x080fe400000f16ff */
[----:B------:R-:W-:Y:S02]  /*7810*/  PLOP3.LUT P0, PT, PT, PT, UP2, 0x80, 0x0 ;  /* 0x000000000000781c */ /* 0x000fe40003f0f028 */
[----:B------:R-:W-:Y:S01]  /*7820*/  LDSM.16.MT88.4 R8, [R3] ;  /* 0x000000000308783b */ /* 0x000fe20000004200 */
[C---:B------:R-:W-:Y:S04]  /*7830*/  IADD3 R0, R3.reuse, -0x3000, RZ ;  /* 0xffffd00003007810 */ /* 0x040fe80007ffe0ff */
[----:B------:R-:W-:Y:S05]  /*7840*/  LDSM.16.MT88.4 R12, [R2+0x11000] ;  /* 0x01100000020c783b */ /* 0x000fea0000004200 */
        /* <DEDUP_REMOVED lines=13> */
[----:B------:R-:W2:Y:S05]  /*7920*/  LDSM.16.MT88.4 R132, [R2+0x11800] ;  /* 0x011800000284783b */ /* 0x000eaa0000004200 */
        /* <DEDUP_REMOVED lines=16> */
[----:B------:R-:W4:Y:S05]  /*7a30*/  LDSM.16.MT88.4 R4, [R2+0x10000] ;  /* 0x010000000204783b */ /* 0x000f2a0000004200 */
[----:B------:R-:W1:Y:S02]  /*7a40*/  LDSM.16.MT88.4 R28, [R3+0x1800] ;  /* 0x00180000031c783b */ /* 0x000e640000004200 */
        /* <DEDUP_REMOVED lines=257> */
.L_x_254:
        /* <DEDUP_REMOVED lines=18> */
.L_x_255:
[----:B-1----:R-:W2:Y:S01]  /*8b80*/  LDL.64 R4, [R1+0x30] ;  /* 0x0000300001047983 */ /* 0x002ea20000100a00 */
[----:B-----5:R-:W-:Y:S01]  /*8b90*/  IMAD.SHL.U32 R3, R144, 0x2, RZ ;  /* 0x0000000290037824 */ /* 0x020fe200078e00ff */
[----:B------:R-:W-:Y:S01]  /*8ba0*/  USHF.L.U32 UR4, UR19, 0x7, URZ ;  /* 0x0000000713047899 */ /* 0x000fe2000800063f */
[----:B------:R-:W-:Y:S01]  /*8bb0*/  BSSY B0, `(.L_x_256) ;  /* 0x0000032000007945 */ /* 0x000fe20003800000 */
[----:B------:R-:W-:Y:S02]  /*8bc0*/  BAR.SYNC.DEFER_BLOCKING 0x0 ;  /* 0x0000000000007b1d */ /* 0x000fe40000010000 */
[----:B------:R-:W-:Y:S02]  /*8bd0*/  USHF.R.S32.HI UR8, URZ, 0x1f, UR4 ;  /* 0x0000001f3f087899 */ /* 0x000fe40008011404 */
[----:B------:R-:W-:-:S02]  /*8be0*/  IMAD.U32 R25, RZ, RZ, UR4 ;  /* 0x00000004ff197e24 */ /* 0x000fc4000f8e00ff */
[----:B------:R-:W1:Y:S01]  /*8bf0*/  S2R R9, SR_TID.X ;  /* 0x0000000000097919 */ /* 0x000e620000002100 */
[----:B------:R-:W-:Y:S02]  /*8c00*/  ULDC.64 UR6, c[0x0][0x3a0] ;  /* 0x0000e80000067ab9 */ /* 0x000fe40000000a00 */
[----:B------:R-:W-:-:S04]  /*8c10*/  UIMAD UR5, UR8, UR6, URZ ;  /* 0x00000006080572a4 */ /* 0x000fc8000f8e023f */
[----:B------:R-:W-:-:S03]  /*8c20*/  UIMAD UR5, UR4, UR7, UR5 ;  /* 0x00000007040572a4 */ /* 0x000fc6000f8e0205 */
[----:B------:R-:W-:Y:S02]  /*8c30*/  ULDC.64 UR6, c[0x0][0x3b8] ;  /* 0x0000ee0000067ab9 */ /* 0x000fe40000000a00 */
[----:B------:R-:W-:Y:S01]  /*8c40*/  UIMAD UR6, UR60, UR6, URZ ;  /* 0x000000063c0672a4 */ /* 0x000fe2000f8e023f */
[----:B------:R-:W-:Y:S01]  /*8c50*/  IMAD.U32 R8, RZ, RZ, UR5 ;  /* 0x00000005ff087e24 */ /* 0x000fe2000f8e00ff */
[----:B------:R-:W-:Y:S02]  /*8c60*/  UIMAD UR5, UR19, -0x80, UR16 ;  /* 0xffffff80130578a4 */ /* 0x000fe4000f8e0210 */
[----:B------:R-:W-:Y:S01]  /*8c70*/  UIMAD UR6, UR35, UR7, UR6 ;  /* 0x00000007230672a4 */ /* 0x000fe2000f8e0206 */
[----:B------:R3:W4:Y:S04]  /*8c80*/  LDS.128 R36, [R3+0xa000] ;  /* 0x00a0000003247984 */ /* 0x0007280000000c00 */
[----:B------:R3:W2:Y:S01]  /*8c90*/  LDS.128 R32, [R3+0xc000] ;  /* 0x00c0000003207984 */ /* 0x0006a20000000c00 */
[----:B-1----:R-:W-:-:S03]  /*8ca0*/  SHF.R.S32.HI R0, RZ, 0x1f, R9 ;  /* 0x0000001fff007819 */ /* 0x002fc60000011409 */
[----:B------:R3:W1:Y:S01]  /*8cb0*/  LDS.128 R28, [R3+0xe000] ;  /* 0x00e00000031c7984 */ /* 0x0006620000000c00 */
[----:B------:R-:W-:-:S03]  /*8cc0*/  LEA.HI R0, R0, R9, RZ, 0x2 ;  /* 0x0000000900007211 */ /* 0x000fc600078f10ff */
[----:B------:R3:W1:Y:S01]  /*8cd0*/  LDS.128 R48, [R3+0xf000] ;  /* 0x00f0000003307984 */ /* 0x0006620000000c00 */
[----:B------:R-:W-:-:S03]  /*8ce0*/  SHF.R.S32.HI R0, RZ, 0x2, R0 ;  /* 0x00000002ff007819 */ /* 0x000fc60000011400 */
[----:B------:R3:W1:Y:S01]  /*8cf0*/  LDS.128 R60, [R3+0x10000] ;  /* 0x01000000033c7984 */ /* 0x0006620000000c00 */
[----:B------:R-:W-:-:S03]  /*8d00*/  ISETP.GE.AND P2, PT, R0, UR5, PT ;  /* 0x0000000500007c0c */ /* 0x000fc6000bf46270 */
[----:B------:R3:W1:Y:S01]  /*8d10*/  LDS.128 R44, [R3+0x11000] ;  /* 0x01100000032c7984 */ /* 0x0006620000000c00 */
[----:B------:R-:W-:-:S03]  /*8d20*/  SHF.R.S32.HI R26, RZ, 0x1f, R0 ;  /* 0x0000001fff1a7819 */ /* 0x000fc60000011400 */
[----:B------:R3:W1:Y:S04]  /*8d30*/  LDS.128 R56, [R3+0x12000] ;  /* 0x0120000003387984 */ /* 0x0006680000000c00 */
[----:B------:R3:W1:Y:S04]  /*8d40*/  LDS.128 R40, [R3+0x13000] ;  /* 0x0130000003287984 */ /* 0x0006680000000c00 */
[----:B------:R3:W1:Y:S01]  /*8d50*/  LDS.128 R52, [R3+0x14000] ;  /* 0x0140000003347984 */ /* 0x0006620000000c00 */
[--C-:B--2---:R-:W-:Y:S01]  /*8d60*/  SHF.R.S32.HI R7, RZ, 0x1f, R4.reuse ;  /* 0x0000001fff077819 */ /* 0x104fe20000011404 */
[----:B------:R-:W-:-:S04]  /*8d70*/  IMAD.MOV.U32 R6, RZ, RZ, R4 ;  /* 0x000000ffff067224 */ /* 0x000fc800078e0004 */
[----:B------:R-:W-:-:S05]  /*8d80*/  IMAD.WIDE.U32 R4, R25, c[0x0][0x3a0], R6 ;  /* 0x0000e80019047a25 */ /* 0x000fca00078e0006 */
[----:B------:R-:W-:-:S04]  /*8d90*/  IADD3 R4, P0, R4, UR11, RZ ;  /* 0x0000000b04047c10 */ /* 0x000fc8000ff1e0ff */
[----:B------:R-:W-:Y:S01]  /*8da0*/  IADD3.X R5, R5, UR14, R8, P0, !PT ;  /* 0x0000000e05057c10 */ /* 0x000fe200087fe408 */
[----:B------:R-:W-:-:S04]  /*8db0*/  IMAD.U32 R8, RZ, RZ, UR35 ;  /* 0x00000023ff087e24 */ /* 0x000fc8000f8e00ff */
[----:B------:R-:W-:-:S05]  /*8dc0*/  IMAD.WIDE.U32 R8, R8, c[0x0][0x3b8], R4 ;  /* 0x0000ee0008087a25 */ /* 0x000fca00078e0004 */
[----:B------:R-:W-:Y:S01]  /*8dd0*/  IADD3 R24, R9, UR6, RZ ;  /* 0x0000000609187c10 */ /* 0x000fe2000fffe0ff */
[----:B------:R-:W-:Y:S05]  /*8de0*/  @P2 BRA `(.L_x_257) ;  /* 0x000000e000002947 */ /* 0x000fea0003800000 */
[----:B-1-34-:R-:W1:Y:S01]  /*8df0*/  LDS.128 R20, [R3+0xb000] ;  /* 0x00b0000003147984 */ /* 0x01ae620000000c00 */
[----:B------:R-:W-:Y:S02]  /*8e00*/  MOV R4, R8 ;  /* 0x0000000800047202 */ /* 0x000fe40000000f00 */
[----:B------:R-:W-:Y:S01]  /*8e10*/  MOV R5, R24 ;  /* 0x0000001800057202 */ /* 0x000fe20000000f00 */
[----:B------:R-:W2:Y:S04]  /*8e20*/  LDS.128 R16, [R3+0x9000] ;  /* 0x0090000003107984 */ /* 0x000ea80000000c00 */
[----:B------:R3:W4:Y:S01]  /*8e30*/  LDS.128 R12, [R3+0xd000] ;  /* 0x00d00000030c7984 */ /* 0x0007220000000c00 */
[----:B------:R-:W-:-:S05]  /*8e40*/  IMAD.WIDE.U32 R10, R0, c[0x0][0x3a0], R4 ;  /* 0x0000e800000a7a25 */ /* 0x000fca00078e0004 */
[----:B------:R-:W-:Y:S01]  /*8e50*/  LEA R4, P0, R10, c[0x0][0x340], 0x1 ;  /* 0x0000d0000a047a11 */ /* 0x000fe200078008ff */
[----:B---3--:R-:W-:-:S04]  /*8e60*/  IMAD R3, R26, c[0x0][0x3a0], RZ ;  /* 0x0000e8001a037a24 */ /* 0x008fc800078e02ff */
[----:B------:R-:W-:-:S05]  /*8e70*/  IMAD R3, R0, c[0x0][0x3a4], R3 ;  /* 0x0000e90000037a24 */ /* 0x000fca00078e0203 */
[----:B------:R-:W-:-:S04]  /*8e80*/  IADD3 R3, R3, R11, RZ ;  /* 0x0000000b03037210 */ /* 0x000fc80007ffe0ff */
[----:B------:R-:W-:-:S05]  /*8e90*/  LEA.HI.X R5, R10, c[0x0][0x344], R3, 0x1, P0 ;  /* 0x0000d1000a057a11 */ /* 0x000fca00000f0c03 */
[----:B-1----:R1:W-:Y:S04]  /*8ea0*/  STG.E.128 [R4.64+0x40], R20 ;  /* 0x0000401404007986 */ /* 0x0023e8000c101d0c */
[----:B--2---:R1:W-:Y:S04]  /*8eb0*/  STG.E.128 [R4.64], R16 ;  /* 0x0000001004007986 */ /* 0x0043e8000c101d0c */
[----:B----4-:R1:W-:Y:S02]  /*8ec0*/  STG.E.128 [R4.64+0x80], R12 ;  /* 0x0000800c04007986 */ /* 0x0103e4000c101d0c */
.L_x_257:
[----:B-1-34-:R-:W-:Y:S05]  /*8ed0*/  BSYNC B0 ;  /* 0x0000000000007941 */ /* 0x01afea0003800000 */
.L_x_256:
[----:B------:R-:W-:Y:S01]  /*8ee0*/  IADD3 R3, R0, 0x40, RZ ;  /* 0x0000004000037810 */ /* 0x000fe20007ffe0ff */
        /* <DEDUP_REMOVED lines=16> */
.L_x_259:
[----:B------:R-:W-:Y:S05]  /*8ff0*/  BSYNC B0 ;  /* 0x0000000000007941 */ /* 0x000fea0003800000 */
.L_x_258:
        /* <DEDUP_REMOVED lines=26> */
.L_x_261:
[----:B------:R-:W-:Y:S05]  /*91a0*/  BSYNC B0 ;  /* 0x0000000000007941 */ /* 0x000fea0003800000 */
.L_x_260:
        /* <DEDUP_REMOVED lines=13> */
.L_x_250:
[----:B------:R-:W-:Y:S05]  /*9280*/  BSYNC B1 ;  /* 0x0000000000017941 */ /* 0x000fea0003800000 */
.L_x_236:
        /* <DEDUP_REMOVED lines=11> */
.L_x_262:
[----:B------:R-:W-:Y:S05]  /*9340*/  EXIT ;  /* 0x000000000000794d */ /* 0x000fea0003800000 */
.L_x_264:
        /* <DEDUP_REMOVED lines=11> */
.L_x_673:


//--------------------- .text._ZN5flash44flash_bwd_dq_dk_dv_loop_seqk_parallel_kernelI23Flash_bwd_kernel_traitsILi96ELi64ELi128ELi8ELi2ELi4ELi4ELb1ELb0EN7cutlass6half_tE19Flash_kernel_traitsILi96ELi64ELi128ELi8ES3_EELb0ELb1ELb0ELb0ELb0ELb1ELb1EEEvNS_16Flash_bwd_paramsE --------------------------
	.section	.text._ZN5flash44flash_bwd_dq_dk_dv_loop_seqk_parallel_kernelI23Flash_bwd_kernel_traitsILi96ELi64ELi128ELi8ELi2ELi4ELi4ELb1ELb0EN7cutlass6half_tE19Flash_kernel_traitsILi96ELi64ELi128ELi8ES3_EELb0ELb1ELb0ELb0ELb0ELb1ELb1EEEvNS_16Flash_bwd_paramsE,"ax",@progbits
	.sectioninfo	@"SHI_REGISTERS=255"
	.align	128
        .global         _ZN5flash44flash_bwd_dq_dk_dv_loop_seqk_parallel_kernelI23Flash_bwd_kernel_traitsILi96ELi64ELi128ELi8ELi2ELi4ELi4ELb1ELb0EN7cutlass6half_tE19Flash_kernel_traitsILi96ELi64ELi128ELi8ES3_EELb0ELb1ELb0ELb0ELb0ELb1ELb1EEEvNS_16Flash_bwd_paramsE
        .type           _ZN5flash44flash_bwd_dq_dk_dv_loop_seqk_parallel_kernelI23Flash_bwd_kernel_traitsILi96ELi64ELi128ELi8ELi2ELi4ELi4ELb1ELb0EN7cutlass6half_tE19Flash_kernel_traitsILi96ELi64ELi128ELi8ES3_EELb0ELb1ELb0ELb0ELb0ELb1ELb1EEEvNS_16Flash_bwd_paramsE,@function
        .size           _ZN5flash44flash_bwd_dq_dk_dv_loop_seqk_parallel_kernelI23Flash_bwd_kernel_traitsILi96ELi64ELi128ELi8ELi2ELi4ELi4ELb1ELb0EN7cutlass6half_tE19Flash_kernel_traitsILi96ELi64ELi128ELi8ES3_EELb0ELb1ELb0ELb0ELb0ELb1ELb1EEEvNS_16Flash_bwd_paramsE,(.L_x_674 - _ZN5flash44flash_bwd_dq_dk_dv_loop_seqk_parallel_kernelI23Flash_bwd_kernel_traitsILi96ELi64ELi128ELi8ELi2ELi4ELi4ELb1ELb0EN7cutlass6half_tE19Flash_kernel_traitsILi96ELi64ELi128ELi8ES3_EELb0ELb1ELb0ELb0ELb0ELb1ELb1EEEvNS_16Flash_bwd_paramsE)
        .other          _ZN5flash44flash_bwd_dq_dk_dv_loop_seqk_parallel_kernelI23Flash_bwd_kernel_traitsILi96ELi64ELi128ELi8ELi2ELi4ELi4ELb1ELb0EN7cutlass6half_tE19Flash_kernel_traitsILi96ELi64ELi128ELi8ES3_EELb0ELb1ELb0ELb0ELb0ELb1ELb1EEEvNS_16Flash_bwd_paramsE,@"STO_CUDA_ENTRY STV_DEFAULT"
_ZN5flash44flash_bwd_dq_dk_dv_loop_seqk_parallel_kernelI23Flash_bwd_kernel_traitsILi96ELi64ELi128ELi8ELi2ELi4ELi4ELb1ELb0EN7cutlass6half_tE19Flash_kernel_traitsILi96ELi64ELi128ELi8ES3_EELb0ELb1ELb0ELb0ELb0ELb1ELb1EEEvNS_16Flash_bwd_paramsE:
.text._ZN5flash44flash_bwd_dq_dk_dv_loop_seqk_parallel_kernelI23Flash_bwd_kernel_traitsILi96ELi64ELi128ELi8ELi2ELi4ELi4ELb1ELb0EN7cutlass6half_tE19Flash_kernel_traitsILi96ELi64ELi128ELi8ES3_EELb0ELb1ELb0ELb0ELb0ELb1ELb1EEEvNS_16Flash_bwd_paramsE:
        /* <DEDUP_REMOVED lines=34> */
[----:B------:R-:W-:Y:S01]  /*0220*/  LEA.HI R13, R20, R21, RZ, 0x4 ;  /* 0x00000015140d7211 */ /* 0x000fe200078f20ff */
[----:B------:R-:W-:Y:S01]  /*0230*/  ULDC UR9, c[0x0][0x1c0] ;  /* 0x0000700000097ab9 */ /* 0x000fe20000000800 */
[--C-:B------:R-:W-:Y:S01]  /*0240*/  SHF.R.S32.HI R5, RZ, 0x2, R4.reuse ;  /* 0x00000002ff057819 */ /* 0x100fe20000011404 */
[----:B------:R-:W-:Y:S01]  /*0250*/  UIMAD UR54, UR6, UR4, UR54 ;  /* 0x00000004063672a4 */ /* 0x000fe2000f8e0236 */
[----:B------:R-:W-:Y:S01]  /*0260*/  SHF.R.S32.HI R0, RZ, 0x1f, R4 ;  /* 0x0000001fff007819 */ /* 0x000fe20000011404 */
[----:B---3--:R-:W-:Y:S01]  /*0270*/  UIMAD UR51, UR5, UR29, URZ ;  /* 0x0000001d053372a4 */ /* 0x008fe2000f8e023f */
[-C--:B------:R-:W-:Y:S01]  /*0280*/  LEA.HI R3, R4, R5.reuse, RZ, 0x1 ;  /* 0x0000000504037211 */ /* 0x080fe200078f08ff */
[----:B------:R-:W-:Y:S01]  /*0290*/  UIMAD.WIDE.U32 UR42, UR29, UR14, URZ ;  /* 0x0000000e1d2a72a5 */ /* 0x000fe2000f8e003f */
[----:B------:R-:W-:Y:S01]  /*02a0*/  LEA.HI R0, R0, R5, RZ, 0x3 ;  /* 0x0000000500007211 */ /* 0x000fe200078f18ff */
[----:B------:R-:W-:Y:S01]  /*02b0*/  UIMAD UR4, UR29, UR9, UR36 ;  /* 0x000000091d0472a4 */ /* 0x000fe2000f8e0224 */
[----:B------:R-:W-:Y:S01]  /*02c0*/  SHF.R.S32.HI R6, RZ, 0x4, R13 ;  /* 0x00000004ff067819 */ /* 0x000fe2000001140d */
[----:B------:R-:W-:Y:S01]  /*02d0*/  @!UP5 UIMAD UR5, UR29, UR11, UR36 ;  /* 0x0000000b1d05d2a4 */ /* 0x000fe2000f8e0224 */
[----:B------:R-:W-:Y:S01]  /*02e0*/  LOP3.LUT R3, R3, 0x7fffffe, RZ, 0xc0, !PT ;  /* 0x07fffffe03037812 */ /* 0x000fe200078ec0ff */
[----:B------:R-:W-:Y:S01]  /*02f0*/  USHF.L.U32 UR44, UR45, 0x6, URZ ;  /* 0x000000062d2c7899 */ /* 0x000fe2000800063f */
[----:B------:R-:W-:Y:S01]  /*0300*/  LOP3.LUT R0, R0, 0xfffffff8, RZ, 0xc0, !PT ;  /* 0xfffffff800007812 */ /* 0x000fe200078ec0ff */
[----:B------:R-:W-:Y:S01]  /*0310*/  ULDC UR48, c[0x0][0x214] ;  /* 0x0000850000307ab9 */ /* 0x000fe20000000800 */
[----:B------:R-:W-:Y:S01]  /*0320*/  LEA.HI R2, R13, R6, RZ, 0x1 ;  /* 0x000000060d027211 */ /* 0x000fe200078f08ff */
[C---:B------:R-:W-:Y:S01]  /*0330*/  IMAD.IADD R10, R5.reuse, 0x1, -R3 ;  /* 0x00000001050a7824 */ /* 0x040fe200078e0a03 */
[-C--:B------:R-:W-:Y:S01]  /*0340*/  LEA.HI R16, R20, R21.reuse, RZ, 0x3 ;  /* 0x0000001514107211 */ /* 0x080fe200078f18ff */
[----:B------:R-:W-:Y:S01]  /*0350*/  IMAD.IADD R9, R5, 0x1, -R0 ;  /* 0x0000000105097824 */ /* 0x000fe200078e0a00 */
[----:B------:R-:W-:Y:S01]  /*0360*/  LOP3.LUT R2, R2, 0xfffffffe, RZ, 0xc0, !PT ;  /* 0xfffffffe02027812 */ /* 0x000fe200078ec0ff */
[----:B------:R-:W-:Y:S01]  /*0370*/  ULDC UR55, c[0x0][0x1c8] ;  /* 0x0000720000377ab9 */ /* 0x000fe20000000800 */
[----:B------:R-:W-:Y:S01]  /*0380*/  LEA.HI R5, R20, R21, RZ, 0x5 ;  /* 0x0000001514057211 */ /* 0x000fe200078f28ff */
[----:B------:R-:W-:Y:S01]  /*0390*/  ULDC.U8 UR8, c[0x0][0x3d0] ;  /* 0x0000f40000087ab9 */ /* 0x000fe20000000000 */
[----:B------:R-:W-:Y:S01]  /*03a0*/  SHF.R.S32.HI R7, RZ, 0x3, R16 ;  /* 0x00000003ff077819 */ /* 0x000fe20000011410 */
[----:B------:R-:W-:Y:S01]  /*03b0*/  IMAD.IADD R14, R6, 0x1, -R2 ;  /* 0x00000001060e7824 */ /* 0x000fe200078e0a02 */
[--C-:B------:R-:W-:Y:S01]  /*03c0*/  SHF.R.S32.HI R0, RZ, 0x5, R5.reuse ;  /* 0x00000005ff007819 */ /* 0x100fe20000011405 */
[----:B------:R-:W-:Y:S01]  /*03d0*/  ULDC UR49, c[0x0][0x224] ;  /* 0x0000890000317ab9 */ /* 0x000fe20000000800 */
[C---:B------:R-:W-:Y:S01]  /*03e0*/  LOP3.LUT R3, R5.reuse, 0xffffffe0, RZ, 0xc0, !PT ;  /* 0xffffffe005037812 */ /* 0x040fe200078ec0ff */
[----:B------:R-:W-:Y:S01]  /*03f0*/  @UP5 UIMAD UR53, UR29, UR48, URZ ;  /* 0x000000301d3552a4 */ /* 0x000fe2000f8e023f */
[----:B------:R-:W-:Y:S01]  /*0400*/  SHF.R.S32.HI R2, RZ, 0x1f, R5 ;  /* 0x0000001fff027819 */ /* 0x000fe20000011405 */
[----:B------:R-:W-:Y:S01]  /*0410*/  ULDC.64 UR12, c[0x0][0x118] ;  /* 0x00004600000c7ab9 */ /* 0x000fe20000000a00 */
[----:B------:R-:W-:Y:S01]  /*0420*/  LOP3.LUT R6, R4, 0xfffffffc, RZ, 0xc0, !PT ;  /* 0xfffffffc04067812 */ /* 0x000fe200078ec0ff */
[----:B------:R-:W-:Y:S01]  /*0430*/  UMOV UR60, 0x4 ;  /* 0x00000004003c7882 */ /* 0x000fe20000000000 */
[-C--:B------:R-:W-:Y:S01]  /*0440*/  LEA.HI R4, R5, R0.reuse, RZ, 0x1 ;  /* 0x0000000005047211 */ /* 0x080fe200078f08ff */
[----:B------:R-:W-:Y:S01]  /*0450*/  IMAD.IADD R5, R21, 0x1, -R3 ;  /* 0x0000000115057824 */ /* 0x000fe200078e0a03 */
[----:B------:R-:W-:Y:S01]  /*0460*/  LEA.HI R3, R2, R0, RZ, 0x2 ;  /* 0x0000000002037211 */ /* 0x000fe200078f10ff */
[----:B------:R-:W-:Y:S01]  /*0470*/  IMAD.SHL.U32 R2, R7, 0x40, RZ ;  /* 0x0000004007027824 */ /* 0x000fe200078e00ff */
[----:B------:R-:W-:Y:S01]  /*0480*/  LOP3.LUT R8, R16, 0xfffffff8, RZ, 0xc0, !PT ;  /* 0xfffffff810087812 */ /* 0x000fe200078ec0ff */
[----:B------:R-:W-:Y:S01]  /*0490*/  IMAD.IADD R17, R21, 0x1, -R6 ;  /* 0x0000000115117824 */ /* 0x000fe200078e0a06 */
[----:B------:R-:W-:Y:S01]  /*04a0*/  LOP3.LUT R6, R4, 0xfffffffe, RZ, 0xc0, !PT ;  /* 0xfffffffe04067812 */ /* 0x000fe200078ec0ff */
[----:B------:R-:W-:Y:S01]  /*04b0*/  ULOP3.LUT UR55, UR36, UR55, URZ, 0x3c, !UPT ;  /* 0x0000003724377292 */ /* 0x000fe2000f8e3c3f */
[----:B------:R-:W-:Y:S01]  /*04c0*/  LOP3.LUT R2, R2, 0xc0, RZ, 0xc0, !PT ;  /* 0x000000c002027812 */ /* 0x000fe200078ec0ff */
[----:B------:R-:W-:Y:S01]  /*04d0*/  IMAD.SHL.U32 R18, R17, 0x8, RZ ;  /* 0x0000000811127824 */ /* 0x000fe200078e00ff */
[----:B------:R-:W-:Y:S01]  /*04e0*/  LOP3.LUT R3, R3, 0xfffffffc, RZ, 0xc0, !PT ;  /* 0xfffffffc03037812 */ /* 0x000fe200078ec0ff */
[----:B------:R-:W-:Y:S01]  /*04f0*/  IMAD.IADD R7, R21, 0x1, -R8 ;  /* 0x0000000115077824 */ /* 0x000fe200078e0a08 */
[----:B------:R-:W-:Y:S01]  /*0500*/  SHF.R.U32.HI R4, RZ, 0x3, R2 ;  /* 0x00000003ff047819 */ /* 0x000fe20000011602 */
[----:B------:R-:W-:Y:S01]  /*0510*/  IMAD.IADD R231, R0, 0x1, -R6 ;  /* 0x0000000100e77824 */ /* 0x000fe200078e0a06 */
[----:B------:R-:W-:Y:S01]  /*0520*/  LOP3.LUT R2, R2, 0x18, R18, 0xf8, !PT ;  /* 0x0000001802027812 */ /* 0x000fe200078ef812 */
[C---:B------:R-:W-:Y:S01]  /*0530*/  IMAD.IADD R12, R0.reuse, 0x1, -R3 ;  /* 0x00000001000c7824 */ /* 0x040fe200078e0a03 */
[----:B------:R-:W-:Y:S01]  /*0540*/  SHF.R.S32.HI R8, RZ, 0x1f, R5 ;  /* 0x0000001fff087819 */ /* 0x000fe20000011405 */
[----:B------:R-:W-:Y:S01]  /*0550*/  IMAD R0, R0, 0x8, R10 ;  /* 0x0000000800007824 */ /* 0x000fe200078e020a */
[----:B------:R-:W-:Y:S01]  /*0560*/  LOP3.LUT R2, R2, R4, RZ, 0x3c, !PT ;  /* 0x0000000402027212 */ /* 0x000fe200078e3cff */
[----:B------:R-:W-:Y:S01]  /*0570*/  STL [R1+0x48], R18 ;  /* 0x0000481201007387 */ /* 0x000fe20000100800 */
[----:B------:R-:W-:Y:S01]  /*0580*/  LEA.HI R22, R8, R5, RZ, 0x2 ;  /* 0x0000000508167211 */ /* 0x000fe200078f10ff */
[----:B------:R-:W-:Y:S01]  /*0590*/  USHF.R.S32.HI UR56, URZ, 0x1f, UR36 ;  /* 0x0000001f3f387899 */ /* 0x000fe20008011424 */
[----:B------:R-:W-:Y:S01]  /*05a0*/  LEA.HI R5, R7, R7, RZ, 0x1 ;  /* 0x0000000707057211 */ /* 0x000fe200078f08ff */
[----:B------:R-:W-:Y:S01]  /*05b0*/  IMAD.U32 R2, R0, 0x20, R2 ;  /* 0x0000002000027824 */ /* 0x000fe200078e0002 */
[CC--:B------:R-:W-:Y:S01]  /*05c0*/  LEA.HI R3, R20.reuse, R21.reuse, RZ, 0x6 ;  /* 0x0000001514037211 */ /* 0x0c0fe200078f30ff */
[----:B------:R-:W-:Y:S01]  /*05d0*/  USHF.L.U32 UR61, UR29, 0x7, URZ ;  /* 0x000000071d3d7899 */ /* 0x000fe2000800063f */
[----:B------:R-:W-:Y:S01]  /*05e0*/  LOP3.LUT R0, R5, 0x3fffffe, RZ, 0xc0, !PT ;  /* 0x03fffffe05007812 */ /* 0x000fe200078ec0ff */
[----:B------:R-:W-:Y:S01]  /*05f0*/  UISETP.NE.AND UP6, UPT, UR8, URZ, UPT ;  /* 0x0000003f0800728c */ /* 0x000fe2000bfc5270 */
[----:B------:R-:W-:Y:S01]  /*0600*/  SHF.R.S32.HI R11, RZ, 0x6, R3 ;  /* 0x00000006ff0b7819 */ /* 0x000fe20000011403 */
[----:B------:R1:W-:Y:S01]  /*0610*/  STL [R1+0x28], R2 ;  /* 0x0000280201007387 */ /* 0x0003e20000100800 */
[----:B------:R-:W-:Y:S01]  /*0620*/  LOP3.LUT R4, R13, 0xfffffff0, RZ, 0xc0, !PT ;  /* 0xfffffff00d047812 */ /* 0x000fe200078ec0ff */
[----:B------:R-:W-:Y:S01]  /*0630*/  IMAD.IADD R3, R7, 0x1, -R0 ;  /* 0x0000000107037824 */ /* 0x000fe200078e0a00 */
[----:B------:R-:W-:Y:S01]  /*0640*/  LEA.HI R8, R20, R21, RZ, 0x7 ;  /* 0x0000001514087211 */ /* 0x000fe200078f38ff */
[----:B------:R-:W-:Y:S01]  /*0650*/  USHF.R.S32.HI UR58, URZ, 0x1f, UR29 ;  /* 0x0000001f3f3a7899 */ /* 0x000fe2000801141d */
[----:B------:R-:W-:Y:S01]  /*0660*/  LOP3.LUT P4, RZ, R9, 0x2, RZ, 0xc0, !PT ;  /* 0x0000000209ff7812 */ /* 0x000fe2000788c0ff */
[C---:B------:R-:W-:Y:S01]  /*0670*/  IMAD.IADD R0, R21.reuse, 0x1, -R4 ;  /* 0x0000000115007824 */ /* 0x040fe200078e0a04 */
[----:B------:R-:W-:Y:S01]  /*0680*/  USHF.R.S32.HI UR57, URZ, 0x1f, UR36 ;  /* 0x0000001f3f397899 */ /* 0x000fe20008011424 */
[----:B------:R-:W-:Y:S01]  /*0690*/  IMAD.SHL.U32 R21, R21, 0x2, RZ ;  /* 0x0000000215157824 */ /* 0x000fe200078e00ff */
[----:B------:R-:W-:-:S02]  /*06a0*/  UIMAD.WIDE.U32 UR40, UR34, UR42, URZ ;  /* 0x0000002a222872a5 */ /* 0x000fc4000f8e003f */
[----:B------:R-:W-:Y:S02]  /*06b0*/  UIMAD UR50, UR35, UR42, URZ ;  /* 0x0000002a233272a4 */ /* 0x000fe4000f8e023f */
[----:B------:R-:W-:Y:S02]  /*06c0*/  USHF.R.S32.HI UR52, URZ, 0x1f, UR46 ;  /* 0x0000001f3f347899 */ /* 0x000fe4000801142e */
[----:B------:R-:W-:Y:S02]  /*06d0*/  UIMAD UR49, UR4, UR49, URZ ;  /* 0x00000031043172a4 */ /* 0x000fe4000f8e023f */
[----:B------:R-:W-:Y:S02]  /*06e0*/  @!UP5 UIMAD UR48, UR5, UR48, URZ ;  /* 0x000000300530d2a4 */ /* 0x000fe4000f8e023f */
[----:B------:R-:W-:Y:S02]  /*06f0*/  USHF.R.S32.HI UR47, URZ, 0x1f, UR44 ;  /* 0x0000001f3f2f7899 */ /* 0x000fe4000801142c */
[----:B------:R-:W-:Y:S01]  /*0700*/  UMOV UR39, 0xffffd000 ;  /* 0xffffd00000277882 */ /* 0x000fe20000000000 */
[----:B-1----:R-:W-:-:S04]  /*0710*/  IMAD R2, R11, 0x4, R14 ;  /* 0x000000040b027824 */ /* 0x002fc800078e020e */
[----:B------:R-:W-:Y:S01]  /*0720*/  IMAD R19, R2, 0x8, R3 ;  /* 0x0000000802137824 */ /* 0x000fe200078e0203 */
[----:B------:R-:W-:Y:S02]  /*0730*/  SHF.R.S32.HI R3, RZ, 0x1f, R0 ;  /* 0x0000001fff037819 */ /* 0x000fe40000011400 */
[-C--:B------:R-:W-:Y:S02]  /*0740*/  LEA.HI R2, R0, R0.reuse, RZ, 0x1 ;  /* 0x0000000000027211 */ /* 0x080fe400078f08ff */
[----:B------:R-:W-:Y:S02]  /*0750*/  LEA.HI R10, R3, R0, RZ, 0x3 ;  /* 0x00000000030a7211 */ /* 0x000fe400078f18ff */
[----:B------:R-:W-:Y:S02]  /*0760*/  LOP3.LUT R4, R2, 0x7fffffe, RZ, 0xc0, !PT ;  /* 0x07fffffe02047812 */ /* 0x000fe400078ec0ff */
[----:B------:R-:W-:Y:S02]  /*0770*/  LOP3.LUT R3, R10, 0xfffffff8, RZ, 0xc0, !PT ;  /* 0xfffffff80a037812 */ /* 0x000fe400078ec0ff */
[----:B------:R-:W-:Y:S01]  /*0780*/  SHF.R.S32.HI R6, RZ, 0x1, R2 ;  /* 0x00000001ff067819 */ /* 0x000fe20000011402 */
[C---:B------:R-:W-:Y:S01]  /*0790*/  IMAD.IADD R18, R0.reuse, 0x1, -R4 ;  /* 0x0000000100127824 */ /* 0x040fe200078e0a04 */
[----:B------:R-:W-:Y:S01]  /*07a0*/  LOP3.LUT R4, R9, 0x1, RZ, 0xc0, !PT ;  /* 0x0000000109047812 */ /* 0x000fe200078ec0ff */
[----:B------:R-:W-:Y:S01]  /*07b0*/  IMAD.IADD R15, R0, 0x1, -R3 ;  /* 0x00000001000f7824 */ /* 0x000fe200078e0a03 */
[----:B------:R-:W-:Y:S01]  /*07c0*/  SHF.R.S32.HI R3, RZ, 0x1, R5 ;  /* 0x00000001ff037819 */ /* 0x000fe20000011405 */
[----:B------:R-:W-:Y:S01]  /*07d0*/  IMAD.SHL.U32 R0, R7, 0x40, RZ ;  /* 0x0000004007007824 */ /* 0x000fe200078e00ff */
[----:B------:R-:W-:-:S02]  /*07e0*/  SHF.R.S32.HI R2, RZ, 0x1f, R2 ;  /* 0x0000001fff027819 */ /* 0x000fc40000011402 */
[C---:B------:R-:W-:Y:S01]  /*07f0*/  LOP3.LUT P6, RZ, R3.reuse, 0x2, RZ, 0xc0, !PT ;  /* 0x0000000203ff7812 */ /* 0x040fe200078cc0ff */
[----:B------:R-:W-:Y:S01]  /*0800*/  IMAD.SHL.U32 R3, R3, 0x40, RZ ;  /* 0x0000004003037824 */ /* 0x000fe200078e00ff */
[----:B------:R-:W-:Y:S01]  /*0810*/  LOP3.LUT R5, R0, 0x1c0, RZ, 0xc0, !PT ;  /* 0x000001c000057812 */ /* 0x000fe200078ec0ff */
[----:B------:R-:W-:Y:S01]  /*0820*/  IMAD.SHL.U32 R0, R12, 0x10, RZ ;  /* 0x000000100c007824 */ /* 0x000fe200078e00ff */
[----:B------:R-:W-:Y:S02]  /*0830*/  ISETP.NE.U32.AND P5, PT, R4, 0x1, PT ;  /* 0x000000010400780c */ /* 0x000fe40003fa5070 */
[----:B------:R-:W-:Y:S02]  /*0840*/  LEA.HI R4, R2, R6, RZ, 0x2 ;  /* 0x0000000602047211 */ /* 0x000fe400078f10ff */
[----:B------:R-:W-:Y:S02]  /*0850*/  LOP3.LUT R2, R5, 0x30, R0, 0xf8, !PT ;  /* 0x0000003005027812 */ /* 0x000fe400078ef800 */
[----:B------:R-:W-:-:S02]  /*0860*/  LOP3.LUT R0, R3, 0xc0, RZ, 0xc0, !PT ;  /* 0x000000c003007812 */ /* 0x000fc400078ec0ff */
[--C-:B------:R-:W-:Y:S02]  /*0870*/  LOP3.LUT R3, R2, 0x8, R16.reuse, 0xf8, !PT ;  /* 0x0000000802037812 */ /* 0x100fe400078ef810 */
[----:B------:R-:W-:Y:S02]  /*0880*/  LOP3.LUT R2, R0, 0x8, R16, 0xf8, !PT ;  /* 0x0000000800027812 */ /* 0x000fe400078ef810 */
[----:B------:R-:W-:Y:S02]  /*0890*/  SHF.R.U32.HI R0, RZ, 0x3, R0 ;  /* 0x00000003ff007819 */ /* 0x000fe40000011600 */
        /* <DEDUP_REMOVED lines=88> */
.L_x_293:
        /* <DEDUP_REMOVED lines=53> */
.L_x_265:
        /* <DEDUP_REMOVED lines=59> */
.L_x_267:
        /* <DEDUP_REMOVED lines=18> */
.L_x_268:
        /* <DEDUP_REMOVED lines=68> */
.L_x_269:
[----:B------:R-:W-:Y:S02]  /*1a80*/  UMOV UR6, UR49 ;  /* 0x0000003100067c82 */ /* 0x000fe40008000000 */
.L_x_270:
[----:B------:R-:W2:Y:S04]  /*1a90*/  LDL.64 R4, [R1+0x48] ;  /* 0x0000480001047983 */ /* 0x000ea80000100a00 */
[----:B------:R1:W2:Y:S01]  /*1aa0*/  LDL.64 R14, [R1+0x48] ;  /* 0x00004800010e7983 */ /* 0x0002a20000100a00 */
[----:B------:R-:W-:Y:S01]  /*1ab0*/  UIADD3 UR4, UP4, UP3, UR4, UR44, UR46 ;  /* 0x0000002c04047290 */ /* 0x000fe2000fb9e02e */
[----:B------:R-:W-:Y:S01]  /*1ac0*/  IMAD.U32 R13, RZ, RZ, UR36 ;  /* 0x00000024ff0d7e24 */ /* 0x000fe2000f8e00ff */
[----:B------:R-:W-:Y:S01]  /*1ad0*/  ULDC UR15, c[0x0][0x2e8] ;  /* 0x0000ba00000f7ab9 */ /* 0x000fe20000000800 */
[----:B------:R-:W3:Y:S01]  /*1ae0*/  S2R R11, SR_TID.X ;  /* 0x00000000000b7919 */ /* 0x000ee20000002100 */
[----:B------:R-:W-:Y:S01]  /*1af0*/  UIADD3 UR17, UP2, UP1, UR16, UR4, UR17 ;  /* 0x0000000410117290 */ /* 0x000fe2000f95e011 */
[----:B------:R-:W-:Y:S01]  /*1b00*/  BSSY B1, `(.L_x_266) ;  /* 0x0000745000017945 */ /* 0x000fe20003800000 */
[----:B------:R-:W-:-:S02]  /*1b10*/  UIADD3.X UR4, UR7, UR47, UR52, UP4, UP3 ;  /* 0x0000002f07047290 */ /* 0x000fc4000a7e6434 */
[----:B------:R-:W-:Y:S02]  /*1b20*/  UIADD3 UR16, UR11, UR6, URZ ;  /* 0x000000060b107290 */ /* 0x000fe4000fffe03f */
[----:B------:R-:W-:Y:S02]  /*1b30*/  UIADD3.X UR10, UR8, UR4, UR10, UP2, UP1 ;  /* 0x00000004080a7290 */ /* 0x000fe400097e240a */
[----:B------:R-:W-:Y:S02]  /*1b40*/  UIADD3 UR6, UR11, UR9, URZ ;  /* 0x000000090b067290 */ /* 0x000fe4000fffe03f */
        /* <DEDUP_REMOVED lines=15> */
[----:B------:R-:W-:Y:S01]  /*1c40*/  UIADD3 UR4, UR4, -UR15, URZ ;  /* 0x8000000f04047290 */ /* 0x000fe2000fffe03f */
[----:B------:R-:W-:-:S05]  /*1c50*/  IADD3.X R7, R18, UR23, RZ, P0, !PT ;  /* 0x0000001712077c10 */ /* 0x000fca00087fe4ff */
[----:B------:R-:W-:Y:S02]  /*1c60*/  IMAD R7, R7, c[0x0][0x190], RZ ;  /* 0x0000640007077a24 */ /* 0x000fe400078e02ff */
[----:B--2---:R-:W-:-:S05]  /*1c70*/  IMAD.MOV.U32 R14, RZ, RZ, R4 ;  /* 0x000000ffff0e7224 */ /* 0x004fca00078e0004 */
[----:B------:R-:W-:-:S05]  /*1c80*/  SHF.R.S32.HI R15, RZ, 0x1f, R14 ;  /* 0x0000001fff0f7819 */ /* 0x000fca000001140e */
[C---:B------:R-:W-:Y:S01]  /*1c90*/  IMAD.WIDE.U32 R4, R6.reuse, c[0x0][0x190], R14 ;  /* 0x0000640006047a25 */ /* 0x040fe200078e000e */
[----:B------:R1:W-:Y:S03]  /*1ca0*/  STL [R1+0x4c], R15 ;  /* 0x00004c0f01007387 */ /* 0x0003e60000100800 */
[----:B------:R-:W-:Y:S01]  /*1cb0*/  IMAD R6, R6, c[0x0][0x194], R7 ;  /* 0x0000650006067a24 */ /* 0x000fe200078e0207 */
[----:B------:R-:W-:Y:S01]  /*1cc0*/  IADD3 R8, P0, R4, UR37, RZ ;  /* 0x0000002504087c10 */ /* 0x000fe2000ff1e0ff */
[----:B------:R-:W-:-:S03]  /*1cd0*/  IMAD.U32 R7, RZ, RZ, UR36 ;  /* 0x00000024ff077e24 */ /* 0x000fc6000f8e00ff */
[----:B------:R-:W-:Y:S01]  /*1ce0*/  IADD3.X R9, R5, UR30, R6, P0, !PT ;  /* 0x0000001e05097c10 */ /* 0x000fe200087fe406 */
[----:B------:R-:W-:Y:S01]  /*1cf0*/  IMAD.U32 R6, RZ, RZ, UR11 ;  /* 0x0000000bff067e24 */ /* 0x000fe2000f8e00ff */
[----:B------:R-:W-:Y:S01]  /*1d00*/  IADD3 R4, P0, R14, UR21, RZ ;  /* 0x000000150e047c10 */ /* 0x000fe2000ff1e0ff */
[----:B------:R-:W-:-:S03]  /*1d10*/  USHF.R.S32.HI UR11, URZ, 0x1f, UR4 ;  /* 0x0000001f3f0b7899 */ /* 0x000fc60008011404 */
[----:B------:R-:W-:Y:S01]  /*1d20*/  IADD3.X R5, R15, UR22, RZ, P0, !PT ;  /* 0x000000160f057c10 */ /* 0x000fe200087fe4ff */
[----:B------:R-:W-:Y:S02]  /*1d30*/  ULEA.HI UR11, UR11, UR4, URZ, 0x6 ;  /* 0x000000040b0b7291 */ /* 0x000fe4000f8f303f */
[----:B------:R-:W-:Y:S02]  /*1d40*/  ULDC.64 UR22, c[0x0][0x200] ;  /* 0x0000800000167ab9 */ /* 0x000fe40000000a00 */
[----:B------:R-:W-:Y:S01]  /*1d50*/  IMAD.WIDE.U32 R4, R6, c[0x0][0x370], R4 ;  /* 0x0000dc0006047a25 */ /* 0x000fe200078e0004 */
[----:B------:R-:W-:Y:S01]  /*1d60*/  LEA.HI R6, R10, R11, RZ, 0x5 ;  /* 0x0000000b0a067211 */ /* 0x000fe200078f28ff */
[----:B------:R-:W-:-:S03]  /*1d70*/  USHF.R.S32.HI UR11, URZ, 0x6, UR11 ;  /* 0x000000063f0b7899 */ /* 0x000fc6000801140b */
[----:B------:R-:W-:Y:S01]  /*1d80*/  IADD3 R5, R5, UR5, RZ ;  /* 0x0000000505057c10 */ /* 0x000fe2000fffe0ff */
[----:B------:R-:W-:Y:S01]  /*1d90*/  UISETP.LT.AND UP1, UPT, URZ, UR11, UPT ;  /* 0x0000000b3f00728c */ /* 0x000fe2000bf21270 */
[----:B------:R-:W-:Y:S01]  /*1da0*/  LOP3.LUT R10, R6, 0xffffffe0, RZ, 0xc0, !PT ;  /* 0xffffffe0060a7812 */ /* 0x000fe200078ec0ff */
[----:B------:R-:W-:Y:S02]  /*1db0*/  UIADD3 UR5, UR32, -0x1, URZ ;  /* 0xffffffff20057890 */ /* 0x000fe4000fffe03f */
[----:B------:R-:W-:Y:S01]  /*1dc0*/  IMAD.WIDE.U32 R4, R7, c[0x0][0x378], R4 ;  /* 0x0000de0007047a25 */ /* 0x000fe200078e0004 */
[----:B------:R-:W-:-:S03]  /*1dd0*/  USEL UR11, URZ, UR11, !UP1 ;  /* 0x0000000b3f0b7287 */ /* 0x000fc6000c800000 */
[----:B------:R-:W-:Y:S01]  /*1de0*/  IMAD.IADD R7, R11, 0x1, -R10 ;  /* 0x000000010b077824 */ /* 0x000fe200078e0a0a */
[----:B------:R-:W-:Y:S01]  /*1df0*/  SHF.R.S32.HI R10, RZ, 0x5, R6 ;  /* 0x00000005ff0a7819 */ /* 0x000fe20000011406 */
[----:B------:R-:W-:Y:S01]  /*1e00*/  IMAD R6, R18, c[0x0][0x370], RZ ;  /* 0x0000dc0012067a24 */ /* 0x000fe200078e02ff */
[----:B------:R-:W-:Y:S01]  /*1e10*/  IADD3 R5, R5, UR7, RZ ;  /* 0x0000000705057c10 */ /* 0x000fe2000fffe0ff */
[----:B------:R-:W-:Y:S02]  /*1e20*/  UISETP.GT.AND UP1, UPT, UR32, UR11, UPT ;  /* 0x0000000b2000728c */ /* 0x000fe4000bf24270 */
[----:B------:R-:W-:Y:S01]  /*1e30*/  IMAD R10, R10, UR45, R7 ;  /* 0x0000002d0a0a7c24 */ /* 0x000fe2000f8e0207 */
[----:B------:R-:W-:Y:S01]  /*1e40*/  UIMAD.WIDE UR6, UR6, UR60, UR22 ;  /* 0x0000003c060672a5 */ /* 0x000fe2000f8e0216 */
[C---:B------:R-:W-:Y:S02]  /*1e50*/  IMAD R11, R0.reuse, c[0x0][0x374], R6 ;  /* 0x0000dd00000b7a24 */ /* 0x040fe400078e0206 */
[----:B------:R-:W-:Y:S01]  /*1e60*/  IMAD.WIDE.U32 R6, R0, c[0x0][0x370], R4 ;  /* 0x0000dc0000067a25 */ /* 0x000fe200078e0004 */
[----:B------:R-:W-:-:S03]  /*1e70*/  ULDC.64 UR22, c[0x0][0x3c8] ;  /* 0x0000f20000167ab9 */ /* 0x000fc60000000a00 */
[----:B------:R-:W-:Y:S01]  /*1e80*/  IMAD.WIDE.U32 R4, R13, c[0x0][0x1a8], R8 ;  /* 0x00006a000d047a25 */ /* 0x000fe200078e0008 */
[----:B------:R-:W-:-:S03]  /*1e90*/  LEA R238, P0, R6, c[0x0][0x330], 0x1 ;  /* 0x0000cc0006ee7a11 */ /* 0x000fc600078008ff */
[----:B------:R-:W-:Y:S01]  /*1ea0*/  IMAD.IADD R8, R7, 0x1, R11 ;  /* 0x0000000107087824 */ /* 0x000fe200078e020b */
[----:B------:R-:W-:Y:S01]  /*1eb0*/  IADD3 R7, P3, R10, UR17, RZ ;  /* 0x000000110a077c10 */ /* 0x000fe2000ff7e0ff */
[----:B------:R-:W-:Y:S01]  /*1ec0*/  UIMAD.WIDE UR16, UR16, UR60, UR22 ;  /* 0x0000003c101072a5 */ /* 0x000fe2000f8e0216 */
[----:B------:R-:W-:Y:S01]  /*1ed0*/  IADD3 R9, R5, UR8, RZ ;  /* 0x0000000805097c10 */ /* 0x000fe2000fffe0ff */
[----:B------:R-:W-:Y:S01]  /*1ee0*/  UMOV UR8, UR6 ;  /* 0x0000000600087c82 */ /* 0x000fe20008000000 */
[----:B------:R-:W-:Y:S02]  /*1ef0*/  LEA.HI.X R239, R6, c[0x0][0x334], R8, 0x1, P0 ;  /* 0x0000cd0006ef7a11 */ /* 0x000fe400000f0c08 */
[----:B------:R-:W-:Y:S02]  /*1f00*/  PLOP3.LUT P0, PT, PT, PT, UP1, 0x80, 0x0 ;  /* 0x000000000000781c */ /* 0x000fe40003f0f018 */
[----:B------:R-:W-:Y:S01]  /*1f10*/  LEA R242, P2, R7, c[0x0][0x350], 0x2 ;  /* 0x0000d40007f27a11 */ /* 0x000fe200078410ff */
[----:B------:R-:W-:Y:S01]  /*1f20*/  UMOV UR9, UR17 ;  /* 0x0000001100097c82 */ /* 0x000fe20008000000 */
[----:B------:R-:W-:-:S02]  /*1f30*/  LEA R236, P4, R4, c[0x0][0x160], 0x1 ;  /* 0x0000580004ec7a11 */ /* 0x000fc400078808ff */
[----:B------:R-:W-:Y:S01]  /*1f40*/  LEA.HI.X.SX32 R5, R10, UR10, 0x1, P3 ;  /* 0x0000000a0a057c11 */ /* 0x000fe200098f0eff */
[----:B------:R-:W-:Y:S01]  /*1f50*/  UMOV UR10, UR16 ;  /* 0x00000010000a7c82 */ /* 0x000fe20008000000 */
        /* <DEDUP_REMOVED lines=21> */
.L_x_272:
        /* <DEDUP_REMOVED lines=18> */
.L_x_273:
        /* <DEDUP_REMOVED lines=29> */
.L_x_275:
[----:B------:R-:W-:Y:S05]  /*23a0*/  BSYNC B0 ;  /* 0x0000000000007941 */ /* 0x000fea0003800000 */
.L_x_274:
        /* <DEDUP_REMOVED lines=16> */
.L_x_277:
[----:B------:R-:W-:Y:S05]  /*24b0*/  BSYNC B0 ;  /* 0x0000000000007941 */ /* 0x000fea0003800000 */
.L_x_276:
        /* <DEDUP_REMOVED lines=26> */
.L_x_279:
[----:B------:R-:W-:Y:S05]  /*2660*/  BSYNC B0 ;  /* 0x0000000000007941 */ /* 0x000fea0003800000 */
.L_x_278:
        /* <DEDUP_REMOVED lines=14> */
.L_x_271:
[----:B-1----:R-:W2:Y:S01]  /*2750*/  LDL R19, [R1+0x50] ;  /* 0x0000500001137983 */ /* 0x002ea20000100800 */
[----:B------:R-:W-:Y:S01]  /*2760*/  ULDC.64 UR16, c[0x0][0x1a0] ;  /* 0x0000680000107ab9 */ /* 0x000fe20000000a00 */
[----:B------:R-:W-:Y:S01]  /*2770*/  IMAD.U32 R4, RZ, RZ, UR24 ;  /* 0x00000018ff047e24 */ /* 0x000fe2000f8e00ff */
[----:B------:R-:W-:Y:S01]  /*2780*/  UIMAD UR4, UR20, UR16, URZ ;  /* 0x00000010140472a4 */ /* 0x000fe2000f8e023f */
[----:B------:R-:W3:Y:S01]  /*2790*/  LDL R20, [R1+0x28] ;  /* 0x0000280001147983 */ /* 0x000ee20000100800 */
[----:B------:R-:W-:Y:S01]  /*27a0*/  UIMAD UR6, UR18, -0x80, UR14 ;  /* 0xffffff80120678a4 */ /* 0x000fe2000f8e020e */
[----:B------:R-:W-:Y:S01]  /*27b0*/  IADD3 R10, R0, 0x40, RZ ;  /* 0x00000040000a7810 */ /* 0x000fe20007ffe0ff */
[----:B------:R-:W-:Y:S01]  /*27c0*/  UIMAD UR15, UR24, UR17, UR4 ;  /* 0x00000011180f72a4 */ /* 0x000fe2000f8e0204 */
[----:B------:R-:W-:-:S02]  /*27d0*/  IMAD.WIDE.U32 R6, R4, c[0x0][0x1a0], R14 ;  /* 0x0000680004067a25 */ /* 0x000fc400078e000e */
[----:B------:R-:W-:Y:S02]  /*27e0*/  ULDC.64 UR16, c[0x0][0x198] ;  /* 0x0000660000107ab9 */ /* 0x000fe40000000a00 */
[----:B------:R-:W-:Y:S01]  /*27f0*/  UIMAD UR4, UR20, UR16, URZ ;  /* 0x00000010140472a4 */ /* 0x000fe2000f8e023f */
[----:B------:R-:W-:-:S03]  /*2800*/  IMAD.WIDE.U32 R4, R4, c[0x0][0x198], R14 ;  /* 0x0000660004047a25 */ /* 0x000fc600078e000e */
[----:B------:R-:W-:Y:S01]  /*2810*/  UIMAD UR4, UR24, UR17, UR4 ;  /* 0x00000011180472a4 */ /* 0x000fe2000f8e0204 */
[----:B------:R-:W-:Y:S01]  /*2820*/  ISETP.GE.AND P2, PT, R10, UR6, PT ;  /* 0x000000060a007c0c */ /* 0x000fe2000bf46270 */
[----:B------:R-:W-:Y:S01]  /*2830*/  IMAD.U32 R9, RZ, RZ, UR15 ;  /* 0x0000000fff097e24 */ /* 0x000fe2000f8e00ff */
[----:B------:R-:W-:Y:S02]  /*2840*/  IADD3 R6, P1, R6, UR27, RZ ;  /* 0x0000001b06067c10 */ /* 0x000fe4000ff3e0ff */
[----:B------:R-:W-:Y:S01]  /*2850*/  IADD3 R4, P0, R4, UR31, RZ ;  /* 0x0000001f04047c10 */ /* 0x000fe2000ff1e0ff */
[----:B------:R-:W-:Y:S01]  /*2860*/  IMAD.U32 R8, RZ, RZ, UR4 ;  /* 0x00000004ff087e24 */ /* 0x000fe2000f8e00ff */
[----:B------:R-:W-:Y:S02]  /*2870*/  ISETP.GE.AND P3, PT, R0, UR6, PT ;  /* 0x0000000600007c0c */ /* 0x000fe4000bf66270 */
[----:B------:R-:W-:Y:S02]  /*2880*/  IADD3.X R7, R7, UR28, R9, P1, !PT ;  /* 0x0000001c07077c10 */ /* 0x000fe40008ffe409 */
[----:B------:R-:W-:Y:S01]  /*2890*/  IADD3.X R5, R5, UR33, R8, P0, !PT ;  /* 0x0000002105057c10 */ /* 0x000fe200087fe408 */
[----:B------:R-:W-:-:S02]  /*28a0*/  IMAD R8, R12, c[0x0][0x1b8], RZ ;  /* 0x00006e000c087a24 */ /* 0x000fc400078e02ff */
        /* <DEDUP_REMOVED lines=81> */
[----:B------:R-:W-:Y:S01]  /*2dc0*/  @P1 STS.128 [R0+0x8000], RZ ;  /* 0x008000ff00001388 */ /* 0x000fe20000000c00 */
[----:B------:R-:W-:-:S03]  /*2dd0*/  IADD3 R3, R19, 0x28, RZ ;  /* 0x0000002813037810 */ /* 0x000fc60007ffe0ff */
        /* <DEDUP_REMOVED lines=23> */
[----:B------:R3:W-:Y:S01]  /*2f50*/  @!P1 LDGSTS.E.BYPASS.LTC128B.128 [R240+0x2000], [R236.64+0x80] ;  /* 0x02000080ecf09fae */ /* 0x0007e2000b901d4c */
[----:B------:R-:W-:-:S03]  /*2f60*/  ISETP.GE.AND P1, PT, R3, UR4, PT ;  /* 0x0000000403007c0c */ /* 0x000fc6000bf26270 */
        /* <DEDUP_REMOVED lines=10> */
[----:B------:R4:W-:Y:S01]  /*3010*/  @!P3 LDGSTS.E.BYPASS.LTC128B.128 [R0+0xb000], [R6.64+0x40] ;  /* 0x0b0000400600bfae */ /* 0x0009e2000b901d4c */
[----:B------:R-:W-:-:S03]  /*3020*/  ISETP.GE.AND P4, PT, R19, UR4, PT ;  /* 0x0000000413007c0c */ /* 0x000fc6000bf86270 */
        /* <DEDUP_REMOVED lines=10> */
[----:B----4-:R-:W-:Y:S01]  /*30d0*/  IMAD.SHL.U32 R6, R19, 0x4, RZ ;  /* 0x0000000413067824 */ /* 0x010fe200078e00ff */
[----:B------:R-:W-:Y:S01]  /*30e0*/  MOV R12, 0x7f800000 ;  /* 0x7f800000000c7802 */ /* 0x000fe20000000f00 */
[----:B------:R-:W-:Y:S01]  /*30f0*/  IMAD.MOV.U32 R14, RZ, RZ, 0x7f800000 ;  /* 0x7f800000ff0e7424 */ /* 0x000fe200078e00ff */
[----:B------:R-:W0:Y:S01]  /*3100*/  LDGDEPBAR ;  /* 0x00000000000079af */ /* 0x000e220000000000 */
[----:B------:R-:W-:-:S02]  /*3110*/  IMAD.MOV.U32 R13, RZ, RZ, 0x7f800000 ;  /* 0x7f800000ff0d7424 */ /* 0x000fc400078e00ff */
[----:B------:R-:W-:Y:S01]  /*3120*/  IMAD.MOV.U32 R11, RZ, RZ, 0x7f800000 ;  /* 0x7f800000ff0b7424 */ /* 0x000fe200078e00ff */
[----:B--2---:R-:W-:Y:S02]  /*3130*/  IADD3 R4, P3, R6, UR8, RZ ;  /* 0x0000000806047c10 */ /* 0x004fe4000ff7e0ff */
[----:B------:R-:W-:Y:S01]  /*3140*/  SHF.L.U64.HI R5, R19, 0x2, R8 ;  /* 0x0000000213057819 */ /* 0x000fe20000010208 */
[----:B------:R-:W-:-:S04]  /*3150*/  DEPBAR.LE SB0, 0x1 ;  /* 0x000080400000791a */ /* 0x000fc80000000000 */
[----:B-1----:R-:W-:Y:S02]  /*3160*/  SHF.R.S32.HI R0, RZ, 0x1f, R3 ;  /* 0x0000001fff007819 */ /* 0x002fe40000011403 */
[----:B------:R-:W-:Y:S02]  /*3170*/  @!P1 LEA R6, P2, R3, UR8, 0x2 ;  /* 0x0000000803069c11 */ /* 0x000fe4000f8410ff */
[----:B------:R-:W-:Y:S02]  /*3180*/  IADD3.X R5, R5, UR7, RZ, P3, !PT ;  /* 0x0000000705057c10 */ /* 0x000fe40009ffe4ff */
[----:B------:R-:W-:-:S03]  /*3190*/  @!P1 LEA.HI.X R7, R3, UR7, R0, 0x2, P2 ;  /* 0x0000000703079c11 */ /* 0x000fc600090f1400 */
[----:B------:R1:W2:Y:S04]  /*31a0*/  @!P4 LDG.E R14, [R4.64] ;  /* 0x0000000c040ec981 */ /* 0x0002a8000c1e1900 */
[----:B------:R1:W4:Y:S04]  /*31b0*/  @!P6 LDG.E R13, [R4.64+0x20] ;  /* 0x0000200c040de981 */ /* 0x000328000c1e1900 */
[----:B------:R1:W5:Y:S04]  /*31c0*/  @!P5 LDG.E R12, [R4.64+0x80] ;  /* 0x0000800c040cd981 */ /* 0x000368000c1e1900 */
[----:B------:R1:W3:Y:S01]  /*31d0*/  @!P1 LDG.E R11, [R6.64] ;  /* 0x0000000c060b9981 */ /* 0x0002e2000c1e1900 */
[----:B------:R-:W-:Y:S01]  /*31e0*/  IMAD.U32 R0, RZ, RZ, UR26 ;  /* 0x0000001aff007e24 */ /* 0x000fe2000f8e00ff */
[----:B------:R-:W-:-:S02]  /*31f0*/  IADD3 R3, R19, 0x1, RZ ;  /* 0x0000000113037810 */ /* 0x000fc40007ffe0ff */
[----:B------:R-:W-:Y:S02]  /*3200*/  BAR.SYNC.DEFER_BLOCKING 0x0 ;  /* 0x0000000000007b1d */ /* 0x000fe40000010000 */
[----:B------:R-:W-:Y:S02]  /*3210*/  IADD3 R0, R3, UR14, -R0 ;  /* 0x0000000e03007c10 */ /* 0x000fe4000fffe800 */
[----:B------:R-:W-:-:S03]  /*3220*/  IADD3 R3, R231, 0x1800, RZ ;  /* 0x00001800e7037810 */ /* 0x000fc60007ffe0ff */
[----:B------:R1:W-:Y:S01]  /*3230*/  STL [R1+0x34], R0 ;  /* 0x0000340001007387 */ /* 0x0003e20000100800 */
[----:B------:R-:W-:-:S05]  /*3240*/  SEL R3, R3, R231, !P0 ;  /* 0x000000e703037207 */ /* 0x000fca0004000000 */
[----:B------:R-:W-:Y:S01]  /*3250*/  IMAD.SHL.U32 R220, R3, 0x2, RZ ;  /* 0x0000000203dc7824 */ /* 0x000fe200078e00ff */
[----:B------:R-:W2:Y:S04]  /*3260*/  LDSM.16.M88.4 R172, [R222+0xf000] ;  /* 0x00f00000deac783b */ /* 0x000ea80000000200 */
[----:B------:R-:W2:Y:S01]  /*3270*/  LDSM.16.M88.4 R176, [R222+0xf400] ;  /* 0x00f40000deb0783b */ /* 0x000ea20000000200 */
[----:B-1----:R-:W-:-:S03]  /*3280*/  IADD3 R0, R229, 0x1800, RZ ;  /* 0x00001800e5007810 */ /* 0x002fc60007ffe0ff */
[----:B------:R-:W1:Y:S01]  /*3290*/  LDSM.16.M88.4 R180, [R221+0xf000] ;  /* 0x00f00000ddb4783b */ /* 0x000e620000000200 */
[----:B------:R-:W-:-:S03]  /*32a0*/  SEL R0, R0, R229, !P0 ;  /* 0x000000e500007207 */ /* 0x000fc60004000000 */
[----:B------:R-:W1:Y:S01]  /*32b0*/  LDSM.16.M88.4 R184, [R221+0xf400] ;  /* 0x00f40000ddb8783b */ /* 0x000e620000000200 */
[----:B------:R-:W-:Y:S01]  /*32c0*/  SHF.L.U32 R3, R0, 0x1, RZ ;  /* 0x0000000100037819 */ /* 0x000fe200000006ff */
[----:B------:R-:W-:Y:S02]  /*32d0*/  IMAD.MOV.U32 R0, RZ, RZ, c[0x0][0x22c] ;  /* 0x00008b00ff007624 */ /* 0x000fe400078e00ff */
[----:B------:R-:W1:Y:S02]  /*32e0*/  LDSM.16.M88.4 R188, [R222+0x11000] ;  /* 0x01100000debc783b */ /* 0x000e640000000200 */
[----:B------:R-:W-:Y:S02]  /*32f0*/  IMAD R0, R0, c[0x0][0x1c0], RZ ;  /* 0x0000700000007a24 */ /* 0x000fe400078e02ff */
[----:B------:R-:W1:Y:S02]  /*3300*/  LDSM.16.M88.4 R192, [R222+0x11400] ;  /* 0x01140000dec0783b */ /* 0x000e640000000200 */
[----:B------:R-:W-:-:S02]  /*3310*/  IMAD.SHL.U32 R6, R0, 0x10, RZ ;  /* 0x0000001000067824 */ /* 0x000fc400078e00ff */
[----:B------:R-:W1:Y:S01]  /*3320*/  LDSM.16.M88.4 R196, [R221+0x11000] ;  /* 0x01100000ddc4783b */ /* 0x000e620000000200 */
[----:B------:R-:W-:Y:S02]  /*3330*/  IMAD.SHL.U32 R4, R0, 0x8, RZ ;  /* 0x0000000800047824 */ /* 0x000fe400078e00ff */
[C---:B------:R-:W-:Y:S01]  /*3340*/  IADD3 R5, R6.reuse, 0x20, RZ ;  /* 0x0000002006057810 */ /* 0x040fe20007ffe0ff */
[----:B------:R-:W1:Y:S01]  /*3350*/  LDSM.16.M88.4 R200, [R221+0x11400] ;  /* 0x01140000ddc8783b */ /* 0x000e620000000200 */
[----:B------:R-:W-:Y:S02]  /*3360*/  IADD3 R0, R6, 0x40, RZ ;  /* 0x0000004006007810 */ /* 0x000fe40007ffe0ff */
[----:B------:R-:W-:Y:S01]  /*3370*/  SHF.L.U64.HI R6, R19, 0x2, R8 ;  /* 0x0000000213067819 */ /* 0x000fe20000010208 */
[C---:B------:R-:W-:Y:S01]  /*3380*/  IMAD.IADD R5, R4.reuse, 0x1, R5 ;  /* 0x0000000104057824 */ /* 0x040fe200078e0205 */
[----:B------:R-:W1:Y:S01]  /*3390*/  LDSM.16.M88.4 R204, [R222+0x13000] ;  /* 0x01300000decc783b */ /* 0x000e620000000200 */
[----:B------:R-:W-:-:S03]  /*33a0*/  IMAD.IADD R0, R4, 0x1, R0 ;  /* 0x0000000104007824 */ /* 0x000fc600078e0200 */
        /* <DEDUP_REMOVED lines=55> */
[----:B--2---:R-:W-:Y:S04]  /*3720*/  STL [R1+0x8], R14 ;  /* 0x0000080e01007387 */ /* 0x004fe80000100800 */
[----:B----4-:R-:W-:Y:S04]  /*3730*/  STL [R1+0xc], R13 ;  /* 0x00000c0d01007387 */ /* 0x010fe80000100800 */
[----:B-----5:R-:W-:Y:S04]  /*3740*/  STL [R1], R12 ;  /* 0x0000000c01007387 */ /* 0x020fe80000100800 */
[----:B---3--:R-:W-:Y:S04]  /*3750*/  STL [R1+0x4], R11 ;  /* 0x0000040b01007387 */ /* 0x008fe80000100800 */
        /* <DEDUP_REMOVED lines=14> */
[----:B-1----:R3:W-:Y:S02]  /*3840*/  STL [R1+0x18], R0 ;  /* 0x0000180001007387 */ /* 0x0027e40000100800 */
.L_x_283:
[----:B------:R-:W0:Y:S01]  /*3850*/  LDGDEPBAR ;  /* 0x00000000000079af */ /* 0x000e220000000000 */
[----:B---3--:R-:W-:Y:S01]  /*3860*/  IADD3 R0, R230, R220, RZ ;  /* 0x000000dce6007210 */ /* 0x008fe20007ffe0ff */
        /* <DEDUP_REMOVED lines=132> */
[----:B----4-:R-:W4:Y:S09]  /*40b0*/  LDL R15, [R1] ;  /* 0x00000000010f7983 */ /* 0x010f320000100800 */
        /* <DEDUP_REMOVED lines=160> */
[----:B------:R-:W-:Y:S03]  /*4ac0*/  @!P0 ISETP.GE.AND P1, PT, R7, R12, PT ;  /* 0x0000000c0700820c */ /* 0x000fe60003f26270 */
        /* <DEDUP_REMOVED lines=182> */
[----:B------:R-:W-:Y:S06]  /*5630*/  FADD.FTZ R21, -R140, R21 ;  /* 0x000000158c157221 */ /* 0x000fec0000010100 */
        /* <DEDUP_REMOVED lines=14> */
[----:B------:R-:W-:Y:S01]  /*5720*/  FFMA.FTZ R17, -R146, R146, 1 ;  /* 0x3f80000092117423 */ /* 0x000fe20000010192 */
[----:B------:R-:W-:Y:S01]  /*5730*/  MOV R146, R242 ;  /* 0x000000f200927202 */ /* 0x000fe20000000f00 */
        /* <DEDUP_REMOVED lines=37> */
[C---:B------:R-:W-:Y:S02]  /*5990*/  FADD.FTZ R19, -R5.reuse, R19 ;  /* 0x0000001305137221 */ /* 0x040fe40000010100 */
        /* <DEDUP_REMOVED lines=141> */
.L_x_281:
        /* <DEDUP_REMOVED lines=106> */
[----:B------:R-:W-:Y:S03]  /*6910*/  IMAD.SHL.U32 R4, R145, 0x2, RZ ;  /* 0x0000000291047824 */ /* 0x000fe600078e00ff */
        /* <DEDUP_REMOVED lines=12> */
.L_x_282:
[----:B------:R-:W-:Y:S01]  /*69e0*/  LDSM.16.M88.4 R24, [R225] ;  /* 0x00000000e118783b */ /* 0x000fe20000000200 */
[----:B------:R-:W-:Y:S01]  /*69f0*/  IMAD.MOV.U32 R144, RZ, RZ, c[0x0][0x22c] ;  /* 0x00008b00ff907624 */ /* 0x000fe200078e00ff */
[----:B------:R-:W-:Y:S02]  /*6a00*/  ULOP3.LUT UR4, UR5, 0x1, URZ, 0xc0, !UPT ;  /* 0x0000000105047892 */ /* 0x000fe4000f8ec03f */
[----:B------:R-:W2:Y:S01]  /*6a10*/  LDSM.16.MT88.4 R8, [R0+0x9000] ;  /* 0x009000000008783b */ /* 0x000ea20000004200 */
[----:B------:R-:W-:Y:S01]  /*6a20*/  IMAD R144, R144, c[0x0][0x1c0], RZ ;  /* 0x0000700090907a24 */ /* 0x000fe200078e02ff */
[----:B------:R-:W-:Y:S02]  /*6a30*/  UISETP.NE.U32.AND UP0, UPT, UR4, 0x1, UPT ;  /* 0x000000010400788c */ /* 0x000fe4000bf05070 */
[----:B------:R-:W3:Y:S01]  /*6a40*/  LDSM.16.MT88.4 R16, [R0+0xb000] ;  /* 0x00b000000010783b */ /* 0x000ee20000004200 */
[----:B------:R-:W-:Y:S01]  /*6a50*/  IMAD.U32 R144, R144, -0x40, RZ ;  /* 0xffffffc090907824 */ /* 0x000fe200078e00ff */
[----:B------:R-:W-:Y:S02]  /*6a60*/  UISETP.GT.AND UP2, UPT, UR5, UR11, UPT ;  /* 0x0000000b0500728c */ /* 0x000fe4000bf44270 */
[----:B------:R-:W4:Y:S01]  /*6a70*/  LDSM.16.MT88.4 R28, [R0+0xd000] ;  /* 0x00d00000001c783b */ /* 0x000f220000004200 */
[----:B------:R-:W-:Y:S01]  /*6a80*/  UIADD3 UR4, UR5, -0x1, URZ ;  /* 0xffffffff05047890 */ /* 0x000fe2000fffe03f */
[C---:B------:R-:W-:Y:S02]  /*6a90*/  LEA R242, P1, R144.reuse, R146, 0x2 ;  /* 0x0000009290f27211 */ /* 0x040fe400078210ff */
[----:B------:R-:W5:Y:S02]  /*6aa0*/  LDL R153, [R1+0x38] ;  /* 0x0000380001997983 */ /* 0x000f640000100800 */
[----:B------:R-:W-:Y:S01]  /*6ab0*/  LEA.HI.X.SX32 R241, R144, R147, 0x2, P1 ;  /* 0x0000009390f17211 */ /* 0x000fe200008f16ff */
[----:B------:R-:W-:Y:S01]  /*6ac0*/  IMAD.MOV.U32 R144, RZ, RZ, c[0x0][0x22c] ;  /* 0x00008b00ff907624 */ /* 0x000fe200078e00ff */
[----:B------:R-:W-:Y:S01]  /*6ad0*/  LDSM.16.M88.4 R32, [R226] ;  /* 0x00000000e220783b */ /* 0x000fe20000000200 */
[----:B------:R-:W-:Y:S02]  /*6ae0*/  UMOV UR5, UR4 ;  /* 0x0000000400057c82 */ /* 0x000fe40008000000 */
[----:B------:R-:W-:Y:S01]  /*6af0*/  IMAD R144, R144, c[0x0][0x1c0], RZ ;  /* 0x0000700090907a24 */ /* 0x000fe200078e02ff */
[----:B------:R-:W5:Y:S03]  /*6b00*/  LDL R152, [R1+0x3c] ;  /* 0x00003c0001987983 */ /* 0x000f660000100800 */
[----:B------:R-:W-:Y:S01]  /*6b10*/  IMAD.SHL.U32 R144, R144, 0x8, RZ ;  /* 0x0000000890907824 */ /* 0x000fe200078e00ff */
[----:B------:R-:W1:Y:S04]  /*6b20*/  LDSM.16.MT88.4 R132, [R0+0x9400] ;  /* 0x009400000084783b */ /* 0x000e680000004200 */
[----:B------:R1:W5:Y:S04]  /*6b30*/  LDL R148, [R1+0xc] ;  /* 0x00000c0001947983 */ /* 0x0003680000100800 */
[----:B------:R-:W1:Y:S04]  /*6b40*/  LDSM.16.MT88.4 R136, [R0+0xb400] ;  /* 0x00b400000088783b */ /* 0x000e680000004200 */
[----:B------:R1:W5:Y:S02]  /*6b50*/  LDL R149, [R1+0x4] ;  /* 0x0000040001957983 */ /* 0x0003640000100800 */
[C---:B-12---:R-:W-:Y:S02]  /*6b60*/  HMMA.16816.F32 R4, R24.reuse, R8, RZ ;  /* 0x000000081804723c */ /* 0x046fe400000018ff */
[----:B------:R-:W1:Y:S04]  /*6b70*/  LDSM.16.MT88.4 R140, [R0+0xd400] ;  /* 0x00d40000008c783b */ /* 0x000e680000004200 */
[----:B------:R2:W2:Y:S02]  /*6b80*/  LDL R150, [R1] ;  /* 0x0000000001967983 */ /* 0x0004a40000100800 */
        /* <DEDUP_REMOVED lines=19> */
[----:B------:R-:W3:Y:S07]  /*6cc0*/  LDSM.16.M88.4 R132, [R227] ;  /* 0x00000000e384783b */ /* 0x000eee0000000200 */
        /* <DEDUP_REMOVED lines=45> */
[----:B------:R1:W2:Y:S06]  /*6fa0*/  LDSM.16.MT88.4 R28, [R0+0xec00] ;  /* 0x00ec0000001c783b */ /* 0x0002ac0000004200 */
[----:B-----5:R-:W-:Y:S01]  /*6fb0*/  @P0 IADD3 R34, P2, R153, UR8, RZ ;  /* 0x0000000899220c10 */ /* 0x020fe2000ff5e0ff */
[----:B------:R-:W-:Y:S01]  /*6fc0*/  IMAD.MOV.U32 R32, RZ, RZ, R242 ;  /* 0x000000ffff207224 */ /* 0x000fe200078e00f2 */
[C---:B---3--:R-:W-:Y:S01]  /*6fd0*/  HMMA.16816.F32 R4, R132.reuse, R140, R4 ;  /* 0x0000008c8404723c */ /* 0x048fe20000001804 */
[----:B------:R-:W-:Y:S04]  /*6fe0*/  @UP3 UIADD3 UR8, UP1, UR8, -0x100, URZ ;  /* 0xffffff0008083890 */ /* 0x000fe8000ff3e03f */
[----:B------:R-:W-:Y:S01]  /*6ff0*/  @P0 IADD3.X R35, R152, UR7, RZ, P2, !PT ;  /* 0x0000000798230c10 */ /* 0x000fe200097fe4ff */
[----:B------:R-:W-:Y:S01]  /*7000*/  IMAD.MOV.U32 R33, RZ, RZ, R241 ;  /* 0x000000ffff217224 */ /* 0x000fe200078e00f1 */
[----:B------:R-:W-:Y:S01]  /*7010*/  @UP3 UIADD3.X UR7, UR7, -0x1, URZ, UP1, !UPT ;  /* 0xffffffff07073890 */ /* 0x000fe20008ffe43f */
[C---:B------:R-:W-:Y:S01]  /*7020*/  HMMA.16816.F32 R8, R132.reuse, R142, R8 ;  /* 0x0000008e8408723c */ /* 0x040fe20000001808 */
[----:B------:R-:W-:Y:S01]  /*7030*/  IMAD.MOV.U32 R141, RZ, RZ, c[0x0][0x22c] ;  /* 0x00008b00ff8d7624 */ /* 0x000fe200078e00ff */
[----:B------:R-:W3:Y:S02]  /*7040*/  @P0 LDG.E R148, [R34.64+0x20] ;  /* 0x0000200c22940981 */ /* 0x000ee4000c1e1900 */
[----:B------:R-:W-:Y:S02]  /*7050*/  IMAD.MOV.U32 R140, RZ, RZ, c[0x0][0x22c] ;  /* 0x00008b00ff8c7624 */ /* 0x000fe400078e00ff */
[----:B------:R-:W5:Y:S01]  /*7060*/  @P0 LDG.E R149, [R34.64+0xa0] ;  /* 0x0000a00c22950981 */ /* 0x000f62000c1e1900 */
[----:B-1----:R-:W-:Y:S01]  /*7070*/  IMAD.MOV.U32 R0, RZ, RZ, c[0x0][0x22c] ;  /* 0x00008b00ff007624 */ /* 0x002fe200078e00ff */
[C---:B----4-:R-:W-:Y:S01]  /*7080*/  HMMA.16816.F32 R12, R132.reuse, R136, R12 ;  /* 0x00000088840c723c */ /* 0x050fe2000000180c */
[----:B------:R-:W-:Y:S01]  /*7090*/  IMAD.MOV.U32 R142, RZ, RZ, c[0x0][0x22c] ;  /* 0x00008b00ff8e7624 */ /* 0x000fe200078e00ff */
[----:B--2---:R-:W2:Y:S02]  /*70a0*/  @P0 LDG.E R150, [R34.64+0x80] ;  /* 0x0000800c22960981 */ /* 0x004ea4000c1e1900 */
[----:B------:R-:W-:Y:S02]  /*70b0*/  IMAD R0, R0, c[0x0][0x1c0], RZ ;  /* 0x0000700000007a24 */ /* 0x000fe400078e02ff */
[----:B------:R-:W4:Y:S01]  /*70c0*/  @P0 LDG.E R151, [R34.64] ;  /* 0x0000000c22970981 */ /* 0x000f22000c1e1900 */
[----:B------:R-:W-:Y:S01]  /*70d0*/  IMAD R142, R142, c[0x0][0x1c0], RZ ;  /* 0x000070008e8e7a24 */ /* 0x000fe200078e02ff */
[C---:B------:R-:W-:Y:S02]  /*70e0*/  HMMA.16816.F32 R16, R132.reuse, R138, R16 ;  /* 0x0000008a8410723c */ /* 0x040fe40000001810 */
[----:B------:R-:W-:Y:S02]  /*70f0*/  RED.E.ADD.F32.FTZ.RN.STRONG.GPU [R32.64], R4 ;  /* 0x000000042000798e */ /* 0x000fe4000c10e78c */
[----:B------:R-:W-:Y:S02]  /*7100*/  IMAD R0, R0, 0x30, RZ ;  /* 0x0000003000007824 */ /* 0x000fe400078e02ff */
[----:B------:R-:W-:Y:S02]  /*7110*/  IMAD.SHL.U32 R142, R142, 0x20, RZ ;  /* 0x000000208e8e7824 */ /* 0x000fe400078e00ff */
[C---:B------:R-:W-:Y:S04]  /*7120*/  HMMA.16816.F32 R20, R132.reuse, R28, R20 ;  /* 0x0000001c8414723c */ /* 0x040fe80000001814 */
[----:B------:R-:W-:Y:S02]  /*7130*/  IMAD R141, R141, c[0x0][0x1c0], RZ ;  /* 0x000070008d8d7a24 */ /* 0x000fe400078e02ff */
[----:B------:R-:W-:Y:S01]  /*7140*/  IMAD R140, R140, c[0x0][0x1c0], RZ ;  /* 0x000070008c8c7a24 */ /* 0x000fe200078e02ff */
[CC--:B------:R-:W-:Y:S01]  /*7150*/  LEA R28, P1, R144.reuse, R32.reuse, 0x2 ;  /* 0x00000020901c7211 */ /* 0x0c0fe200078210ff */
[----:B------:R-:W-:Y:S04]  /*7160*/  HMMA.16816.F32 R24, R132, R30, R24 ;  /* 0x0000001e8418723c */ /* 0x000fe80000001818 */
[-C--:B------:R-:W-:Y:S01]  /*7170*/  LEA.HI.X.SX32 R29, R144, R33.reuse, 0x2, P1 ;  /* 0x00000021901d7211 */ /* 0x080fe200008f16ff */
[----:B------:R-:W-:Y:S02]  /*7180*/  IMAD R141, R141, 0x28, RZ ;  /* 0x000000288d8d7824 */ /* 0x000fe400078e02ff */
[----:B------:R-:W-:Y:S02]  /*7190*/  IMAD R140, R140, 0x38, RZ ;  /* 0x000000388c8c7824 */ /* 0x000fe400078e02ff */
[----:B------:R-:W-:Y:S03]  /*71a0*/  RED.E.ADD.F32.FTZ.RN.STRONG.GPU [R28.64], R5 ;  /* 0x000000051c00798e */ /* 0x000fe6000c10e78c */
[CC--:B------:R-:W-:Y:S04]  /*71b0*/  LEA R30, P2, R141.reuse, R32.reuse, 0x2 ;  /* 0x000000208d1e7211 */ /* 0x0c0fe800078410ff */
[-C--:B------:R-:W-:Y:S01]  /*71c0*/  LEA.HI.X.SX32 R31, R141, R33.reuse, 0x2, P2 ;  /* 0x000000218d1f7211 */ /* 0x080fe200010f16ff */
[----:B---3--:R1:W-:Y:S04]  /*71d0*/  @P0 STL [R1+0xc], R148 ;  /* 0x00000c9401000387 */ /* 0x0083e80000100800 */
[----:B------:R-:W3:Y:S04]  /*71e0*/  LDL R139, [R1+0x14] ;  /* 0x00001400018b7983 */ /* 0x000ee80000100800 */
[----:B------:R-:W3:Y:S04]  /*71f0*/  LDL R138, [R1+0x1c] ;  /* 0x00001c00018a7983 */ /* 0x000ee80000100800 */
[----:B-----5:R5:W-:Y:S04]  /*7200*/  @P0 STL [R1+0x4], R149 ;  /* 0x0000049501000387 */ /* 0x020be80000100800 */
[----:B--2---:R2:W-:Y:S04]  /*7210*/  @P0 STL [R1], R150 ;  /* 0x0000009601000387 */ /* 0x0045e80000100800 */
[----:B----4-:R4:W-:Y:S01]  /*7220*/  @P0 STL [R1+0x8], R151 ;  /* 0x0000089701000387 */ /* 0x0109e20000100800 */
        /* <DEDUP_REMOVED lines=18> */
[----:B------:R-:W-:Y:S01]  /*7350*/  IMAD.MOV.U32 R149, RZ, RZ, c[0x0][0x22c] ;  /* 0x00008b00ff957624 */ /* 0x000fe200078e00ff */
[CC--:B------:R-:W-:Y:S01]  /*7360*/  LEA R4, P1, R0.reuse, R32.reuse, 0x2 ;  /* 0x0000002000047211 */ /* 0x0c0fe200078210ff */
[----:B------:R-:W-:Y:S02]  /*7370*/  IMAD.SHL.U32 R151, R151, 0x10, RZ ;  /* 0x0000001097977824 */ /* 0x000fe400078e00ff */
[----:B------:R2:W-:Y:S01]  /*7380*/  RED.E.ADD.F32.FTZ.RN.STRONG.GPU [R132.64], R7 ;  /* 0x000000078400798e */ /* 0x0005e2000c10e78c */
[-C--:B------:R-:W-:Y:S01]  /*7390*/  LEA.HI.X.SX32 R5, R0, R33.reuse, 0x2, P1 ;  /* 0x0000002100057211 */ /* 0x080fe200008f16ff */
[----:B------:R-:W-:Y:S02]  /*73a0*/  IMAD.SHL.U32 R150, R150, 0x10, RZ ;  /* 0x0000001096967824 */ /* 0x000fe400078e00ff */
[----:B------:R-:W4:Y:S01]  /*73b0*/  LDL R0, [R1+0x18] ;  /* 0x0000180001007983 */ /* 0x000f220000100800 */
[----:B------:R-:W-:Y:S02]  /*73c0*/  IMAD R149, R149, c[0x0][0x1c0], RZ ;  /* 0x0000700095957a24 */ /* 0x000fe400078e02ff */
[C---:B------:R-:W-:Y:S01]  /*73d0*/  IADD3 R142, R150.reuse, 0x20, RZ ;  /* 0x00000020968e7810 */ /* 0x040fe20007ffe0ff */
[----:B------:R5:W-:Y:S01]  /*73e0*/  RED.E.ADD.F32.FTZ.RN.STRONG.GPU [R34.64], R8 ;  /* 0x000000082200798e */ /* 0x000be2000c10e78c */
[----:B------:R-:W-:Y:S01]  /*73f0*/  IADD3 R141, R150, 0x20, RZ ;  /* 0x00000020968d7810 */ /* 0x000fe20007ffe0ff */
[----:B------:R-:W-:Y:S02]  /*7400*/  IMAD.SHL.U32 R149, R149, 0x8, RZ ;  /* 0x0000000895957824 */ /* 0x000fe400078e00ff */
[----:B------:R5:W-:Y:S02]  /*7410*/  RED.E.ADD.F32.FTZ.RN.STRONG.GPU [R30.64], R9 ;  /* 0x000000091e00798e */ /* 0x000be4000c10e78c */
[C---:B------:R-:W-:Y:S01]  /*7420*/  IMAD.IADD R142, R149.reuse, 0x1, R142 ;  /* 0x00000001958e7824 */ /* 0x040fe200078e028e */
[CC--:B-1----:R-:W-:Y:S01]  /*7430*/  LEA R6, P0, R140.reuse, R32.reuse, 0x2 ;  /* 0x000000208c067211 */ /* 0x0c2fe200078010ff */
[----:B------:R1:W-:Y:S01]  /*7440*/  RED.E.ADD.F32.FTZ.RN.STRONG.GPU [R4.64], R10 ;  /* 0x0000000a0400798e */ /* 0x0003e2000c10e78c */
[C---:B------:R-:W-:Y:S04]  /*7450*/  IMAD.IADD R141, R149.reuse, 0x1, R141 ;  /* 0x00000001958d7824 */ /* 0x040fe800078e028d */
[----:B------:R-:W-:Y:S01]  /*7460*/  IMAD.IADD R141, R149, 0x1, R141 ;  /* 0x00000001958d7824 */ /* 0x000fe200078e028d */
[----:B--2---:R-:W2:Y:S01]  /*7470*/  LDL R132, [R1+0x10] ;  /* 0x0000100001847983 */ /* 0x004ea20000100800 */
[-C--:B------:R-:W-:Y:S02]  /*7480*/  LEA.HI.X.SX32 R7, R140, R33.reuse, 0x2, P0 ;  /* 0x000000218c077211 */ /* 0x080fe400000f16ff */
[----:B------:R-:W-:Y:S02]  /*7490*/  IADD3 R140, R151, 0x20, RZ ;  /* 0x00000020978c7810 */ /* 0x000fe40007ffe0ff */
[C---:B------:R-:W-:Y:S01]  /*74a0*/  IADD3 R133, R148.reuse, 0x40, RZ ;  /* 0x0000004094857810 */ /* 0x040fe20007ffe0ff */
[----:B------:R1:W-:Y:S01]  /*74b0*/  RED.E.ADD.F32.FTZ.RN.STRONG.GPU [R6.64], R11 ;  /* 0x0000000b0600798e */ /* 0x0003e2000c10e78c */
[C---:B-----5:R-:W-:Y:S03]  /*74c0*/  IADD3 R35, R148.reuse, 0x40, RZ ;  /* 0x0000004094237810 */ /* 0x060fe60007ffe0ff */
        /* <DEDUP_REMOVED lines=21> */
[CC--:B-----5:R-:W-:Y:S01]  /*7620*/  LEA R12, P4, R35.reuse, R32.reuse, 0x2 ;  /* 0x00000020230c7211 */ /* 0x0e0fe200078810ff */
[----:B------:R5:W-:Y:S03]  /*7630*/  RED.E.ADD.F32.FTZ.RN.STRONG.GPU [R10.64], R16 ;  /* 0x000000100a00798e */ /* 0x000be6000c10e78c */
[CC--:B------:R-:W-:Y:S02]  /*7640*/  LEA R8, P2, R140.reuse, R32.reuse, 0x2 ;  /* 0x000000208c087211 */ /* 0x0c0fe400078410ff */
[-C--:B------:R-:W-:Y:S02]  /*7650*/  LEA.HI.X.SX32 R13, R35, R33.reuse, 0x2, P4 ;  /* 0x00000021230d7211 */ /* 0x080fe400020f16ff */
[-C--:B------:R-:W-:Y:S02]  /*7660*/  LEA.HI.X.SX32 R9, R140, R33.reuse, 0x2, P2 ;  /* 0x000000218c097211 */ /* 0x080fe400010f16ff */
[----:B------:R-:W-:Y:S04]  /*7670*/  LDSM.16.MT88.4 R140, [R3+0x1c00] ;  /* 0x001c0000038c783b */ /* 0x000fe80000004200 */
[----:B------:R5:W-:Y:S01]  /*7680*/  RED.E.ADD.F32.FTZ.RN.STRONG.GPU [R8.64], R17 ;  /* 0x000000110800798e */ /* 0x000be2000c10e78c */
[CC--:B-1----:R-:W-:Y:S04]  /*7690*/  LEA R14, P5, R134.reuse, R32.reuse, 0x2 ;  /* 0x00000020860e7211 */ /* 0x0c2fe800078a10ff */
[-C--:B------:R-:W-:Y:S02]  /*76a0*/  LEA.HI.X.SX32 R15, R134, R33.reuse, 0x2, P5 ;  /* 0x00000021860f7211 */ /* 0x080fe400028f16ff */
[CC--:B-----5:R-:W-:Y:S04]  /*76b0*/  LEA R10, P3, R34.reuse, R32.reuse, 0x2 ;  /* 0x00000020220a7211 */ /* 0x0e0fe800078610ff */
[-C--:B------:R-:W-:Y:S02]  /*76c0*/  LEA.HI.X.SX32 R11, R34, R33.reuse, 0x2, P3 ;  /* 0x00000021220b7211 */ /* 0x080fe400018f16ff */
[CC--:B------:R-:W-:Y:S04]  /*76d0*/  LEA R8, P2, R133.reuse, R32.reuse, 0x2 ;  /* 0x0000002085087211 */ /* 0x0c0fe800078410ff */
[-C--:B------:R-:W-:Y:S02]  /*76e0*/  LEA.HI.X.SX32 R9, R133, R33.reuse, 0x2, P2 ;  /* 0x0000002185097211 */ /* 0x080fe400010f16ff */
[CC--:B---3--:R-:W-:Y:S02]  /*76f0*/  LEA R6, P1, R139.reuse, R32.reuse, 0x2 ;  /* 0x000000208b067211 */ /* 0x0c8fe400078210ff */
        /* <DEDUP_REMOVED lines=16> */
[CC--:B----4-:R-:W-:Y:S03]  /*7800*/  LEA R4, P0, R0.reuse, R32.reuse, 0x2 ;  /* 0x0000002000047211 */ /* 0x0d0fe600078010ff */
[----:B------:R-:W-:Y:S01]  /*7810*/  LDSM.16.MT88.4 R20, [R3+0x400] ;  /* 0x000400000314783b */ /* 0x000fe20000004200 */
[-C--:B------:R-:W-:Y:S02]  /*7820*/  LEA.HI.X.SX32 R5, R0, R33.reuse, 0x2, P0 ;  /* 0x0000002100057211 */ /* 0x080fe400000f16ff */
[----:B------:R-:W-:Y:S02]  /*7830*/  PLOP3.LUT P0, PT, PT, PT, UP2, 0x80, 0x0 ;  /* 0x000000000000781c */ /* 0x000fe40003f0f028 */
[C---:B------:R-:W-:Y:S02]  /*7840*/  IADD3 R0, R3.reuse, -0x3000, RZ ;  /* 0xffffd00003007810 */ /* 0x040fe40007ffe0ff */
        /* <DEDUP_REMOVED lines=238> */
.L_x_284:
        /* <DEDUP_REMOVED lines=18> */
.L_x_285:
[----:B-1----:R-:W2:Y:S01]  /*8850*/  LDL.64 R4, [R1+0x48] ;  /* 0x0000480001047983 */ /* 0x002ea20000100a00 */
[----:B------:R-:W-:Y:S01]  /*8860*/  IMAD.SHL.U32 R3, R145, 0x2, RZ ;  /* 0x0000000291037824 */ /* 0x000fe200078e00ff */
        /* <DEDUP_REMOVED lines=51> */
.L_x_287:
[----:B-1-34-:R-:W-:Y:S05]  /*8ba0*/  BSYNC B0 ;  /* 0x0000000000007941 */ /* 0x01afea0003800000 */
.L_x_286:
        /* <DEDUP_REMOVED lines=17> */
.L_x_289:
[----:B------:R-:W-:Y:S05]  /*8cc0*/  BSYNC B0 ;  /* 0x0000000000007941 */ /* 0x000fea0003800000 */
.L_x_288:
        /* <DEDUP_REMOVED lines=26> */
.L_x_291:
[----:B------:R-:W-:Y:S05]  /*8e70*/  BSYNC B0 ;  /* 0x0000000000007941 */ /* 0x000fea0003800000 */
.L_x_290:
        /* <DEDUP_REMOVED lines=13> */
.L_x_280:
[----:B------:R-:W-:Y:S05]  /*8f50*/  BSYNC B1 ;  /* 0x0000000000017941 */ /* 0x000fea0003800000 */
.L_x_266:
        /* <DEDUP_REMOVED lines=11> */
.L_x_292:
[----:B------:R-:W-:Y:S05]  /*9010*/  EXIT ;  /* 0x000000000000794d */ /* 0x000fea0003800000 */
.L_x_294:
        /* <DEDUP_REMOVED lines=14> */
.L_x_674:


//--------------------- .text._ZN5flash44flash_bwd_dq_dk_dv_loop_seqk_parallel_kernelI23Flash_bwd_kernel_traitsILi96ELi64ELi128ELi8ELi2ELi4ELi4ELb1ELb0EN7cutlass6half_tE19Flash_kernel_traitsILi96ELi64ELi128ELi8ES3_EELb1ELb1ELb0ELb1ELb0ELb0ELb0EEEvNS_16Flash_bwd_paramsE --------------------------
	.section	.text._ZN5flash44flash_bwd_dq_dk_dv_loop_seqk_parallel_kernelI23Flash_bwd_kernel_traitsILi96ELi64ELi128ELi8ELi2ELi4ELi4ELb1ELb0EN7cutlass6half_tE19Flash_kernel_traitsILi96ELi64ELi128ELi8ES3_EELb1ELb1ELb0ELb1ELb0ELb0ELb0EEEvNS_16Flash_bwd_paramsE,"ax",@progbits
	.sectioninfo	@"SHI_REGISTERS=255"
	.align	128
        .global         _ZN5flash44flash_bwd_dq_dk_dv_loop_seqk_parallel_kernelI23Flash_bwd_kernel_traitsILi96ELi64ELi128ELi8ELi2ELi4ELi4ELb1ELb0EN7cutlass6half_tE19Flash_kernel_traitsILi96ELi64ELi128ELi8ES3_EELb1ELb1ELb0ELb1ELb0ELb0ELb0EEEvNS_16Flash_bwd_paramsE
        .type           _ZN5flash44flash_bwd_dq_dk_dv_loop_seqk_parallel_kernelI23Flash_bwd_kernel_traitsILi96ELi64ELi128ELi8ELi2ELi4ELi4ELb1ELb0EN7cutlass6half_tE19Flash_kernel_traitsILi96ELi64ELi128ELi8ES3_EELb1ELb1ELb0ELb1ELb0ELb0ELb0EEEvNS_16Flash_bwd_paramsE,@function
        .size           _ZN5flash44flash_bwd_dq_dk_dv_loop_seqk_parallel_kernelI23Flash_bwd_kernel_traitsILi96ELi64ELi128ELi8ELi2ELi4ELi4ELb1ELb0EN7cutlass6half_tE19Flash_kernel_traitsILi96ELi64ELi128ELi8ES3_EELb1ELb1ELb0ELb1ELb0ELb0ELb0EEEvNS_16Flash_bwd_paramsE,(.L_x_675 - _ZN5flash44flash_bwd_dq_dk_dv_loop_seqk_parallel_kernelI23Flash_bwd_kernel_traitsILi96ELi64ELi128ELi8ELi2ELi4ELi4ELb1ELb0EN7cutlass6half_tE19Flash_kernel_traitsILi96ELi64ELi128ELi8ES3_EELb1ELb1ELb0ELb1ELb0ELb0ELb0EEEvNS_16Flash_bwd_paramsE)
        .other          _ZN5flash44flash_bwd_dq_dk_dv_loop_seqk_parallel_kernelI23Flash_bwd_kernel_traitsILi96ELi64ELi128ELi8ELi2ELi4ELi4ELb1ELb0EN7cutlass6half_tE19Flash_kernel_traitsILi96ELi64ELi128ELi8ES3_EELb1ELb1ELb0ELb1ELb0ELb0ELb0EEEvNS_16Flash_bwd_paramsE,@"STO_CUDA_ENTRY STV_DEFAULT"
_ZN5flash44flash_bwd_dq_dk_dv_loop_seqk_parallel_kernelI23Flash_bwd_kernel_traitsILi96ELi64ELi128ELi8ELi2ELi4ELi4ELb1ELb0EN7cutlass6half_tE19Flash_kernel_traitsILi96ELi64ELi128ELi8ES3_EELb1ELb1ELb0ELb1ELb0ELb0ELb0EEEvNS_16Flash_bwd_paramsE:
.text._ZN5flash44flash_bwd_dq_dk_dv_loop_seqk_parallel_kernelI23Flash_bwd_kernel_traitsILi96ELi64ELi128ELi8ELi2ELi4ELi4ELb1ELb0EN7cutlass6half_tE19Flash_kernel_traitsILi96ELi64ELi128ELi8ES3_EELb1ELb1ELb0ELb1ELb0ELb0ELb0EEEvNS_16Flash_bwd_paramsE:
        /* <DEDUP_REMOVED lines=32> */
[----:B------:R-:W-:Y:S01]  /*0200*/  USHF.R.S32.HI UR7, URZ, 0x1f, UR33 ;  /* 0x0000001f3f077899 */ /* 0x000fe20008011421 */
[CC--:B------:R-:W-:Y:S01]  /*0210*/  LEA.HI R4, R0.reuse, R7.reuse, RZ, 0x4 ;  /* 0x0000000700047211 */ /* 0x0c0fe200078f20ff */
[----:B------:R-:W-:Y:S01]  /*0220*/  UIMAD.WIDE UR38, UR48, UR38, URZ ;  /* 0x00000026302672a5 */ /* 0x000fe2000f8e023f */
[CC--:B------:R-:W-:Y:S01]  /*0230*/  LEA.HI R5, R0.reuse, R7.reuse, RZ, 0x5 ;  /* 0x0000000700057211 */ /* 0x0c0fe200078f28ff */
[----:B---3--:R-:W-:Y:S01]  /*0240*/  UIMAD UR49, UR36, UR48, URZ ;  /* 0x00000030243172a4 */ /* 0x008fe2000f8e023f */
[CC--:B------:R-:W-:Y:S01]  /*0250*/  LEA.HI R14, R0.reuse, R7.reuse, RZ, 0x3 ;  /* 0x00000007000e7211 */ /* 0x0c0fe200078f18ff */
[----:B------:R-:W-:Y:S01]  /*0260*/  UIMAD UR58, UR5, UR4, UR58 ;  /* 0x00000004053a72a4 */ /* 0x000fe2000f8e023a */
[CC--:B------:R-:W-:Y:S01]  /*0270*/  LEA.HI R13, R0.reuse, R7.reuse, RZ, 0x6 ;  /* 0x00000007000d7211 */ /* 0x0c0fe200078f30ff */
[----:B------:R-:W-:Y:S01]  /*0280*/  UIMAD UR48, UR48, UR10, URZ ;  /* 0x0000000a303072a4 */ /* 0x000fe2000f8e023f */
[----:B------:R-:W-:Y:S01]  /*0290*/  LEA.HI R20, R0, R7, RZ, 0x7 ;  /* 0x0000000700147211 */ /* 0x000fe200078f38ff */
[----:B------:R-:W-:Y:S01]  /*02a0*/  UIMAD UR4, UR33, UR11, UR36 ;  /* 0x0000000b210472a4 */ /* 0x000fe2000f8e0224 */
[--C-:B------:R-:W-:Y:S01]  /*02b0*/  SHF.R.S32.HI R0, RZ, 0x2, R8.reuse ;  /* 0x00000002ff007819 */ /* 0x100fe20000011408 */
[----:B------:R-:W-:Y:S01]  /*02c0*/  ULDC UR12, c[0x0][0x1c0] ;  /* 0x00007000000c7ab9 */ /* 0x000fe20000000800 */
[C---:B------:R-:W-:Y:S01]  /*02d0*/  LOP3.LUT R3, R8.reuse, 0xfffffffc, RZ, 0xc0, !PT ;  /* 0xfffffffc08037812 */ /* 0x040fe200078ec0ff */
[----:B------:R-:W-:Y:S01]  /*02e0*/  ULDC UR9, c[0x0][0x1c0] ;  /* 0x0000700000097ab9 */ /* 0x000fe20000000800 */
[----:B------:R-:W-:Y:S01]  /*02f0*/  SHF.R.S32.HI R2, RZ, 0x1f, R8 ;  /* 0x0000001fff027819 */ /* 0x000fe20000011408 */
[----:B------:R-:W-:Y:S01]  /*0300*/  UIMAD UR55, UR6, UR33, URZ ;  /* 0x00000021063772a4 */ /* 0x000fe2000f8e023f */
[----:B------:R-:W-:Y:S01]  /*0310*/  SHF.R.S32.HI R6, RZ, 0x4, R4 ;  /* 0x00000004ff067819 */ /* 0x000fe20000011404 */
[C---:B------:R-:W-:Y:S01]  /*0320*/  IMAD.IADD R18, R7.reuse, 0x1, -R3 ;  /* 0x0000000107127824 */ /* 0x040fe200078e0a03 */
[-C--:B------:R-:W-:Y:S01]  /*0330*/  LEA.HI R8, R8, R0.reuse, RZ, 0x1 ;  /* 0x0000000008087211 */ /* 0x080fe200078f08ff */
[----:B------:R-:W-:Y:S01]  /*0340*/  UIMAD UR5, UR33, UR9, UR36 ;  /* 0x00000009210572a4 */ /* 0x000fe2000f8e0224 */
[----:B------:R-:W-:Y:S01]  /*0350*/  LEA.HI R2, R2, R0, RZ, 0x3 ;  /* 0x0000000002027211 */ /* 0x000fe200078f18ff */
[----:B------:R-:W-:Y:S01]  /*0360*/  IMAD.SHL.U32 R22, R18, 0x8, RZ ;  /* 0x0000000812167824 */ /* 0x000fe200078e00ff */
[----:B------:R-:W-:Y:S01]  /*0370*/  LEA.HI R3, R4, R6, RZ, 0x1 ;  /* 0x0000000604037211 */ /* 0x000fe200078f08ff */
[----:B------:R-:W-:Y:S01]  /*0380*/  @!UP5 UIMAD UR6, UR33, UR12, UR36 ;  /* 0x0000000c2106d2a4 */ /* 0x000fe2000f8e0224 */
[----:B------:R-:W-:Y:S01]  /*0390*/  LOP3.LUT R10, R14, 0xfffffff8, RZ, 0xc0, !PT ;  /* 0xfffffff80e0a7812 */ /* 0x000fe200078ec0ff */
[----:B------:R-:W-:Y:S01]  /*03a0*/  USHF.L.U32 UR47, UR48, 0x6, URZ ;  /* 0x00000006302f7899 */ /* 0x000fe2000800063f */
[----:B------:R-:W-:Y:S01]  /*03b0*/  LOP3.LUT R12, R4, 0xfffffff0, RZ, 0xc0, !PT ;  /* 0xfffffff0040c7812 */ /* 0x000fe200078ec0ff */
[----:B------:R-:W-:Y:S01]  /*03c0*/  STL [R1+0x18], R22 ;  /* 0x0000181601007387 */ /* 0x000fe20000100800 */
[----:B------:R-:W-:Y:S01]  /*03d0*/  LOP3.LUT R4, R8, 0x7fffffe, RZ, 0xc0, !PT ;  /* 0x07fffffe08047812 */ /* 0x000fe200078ec0ff */
[----:B------:R-:W-:Y:S01]  /*03e0*/  IMAD.IADD R11, R7, 0x1, -R10 ;  /* 0x00000001070b7824 */ /* 0x000fe200078e0a0a */
[----:B------:R-:W-:Y:S01]  /*03f0*/  LOP3.LUT R2, R2, 0xfffffff8, RZ, 0xc0, !PT ;  /* 0xfffffff802027812 */ /* 0x000fe200078ec0ff */
[----:B------:R-:W-:Y:S01]  /*0400*/  USHF.L.U32 UR46, UR4, 0x5, URZ ;  /* 0x00000005042e7899 */ /* 0x000fe2000800063f */
[----:B------:R-:W-:Y:S01]  /*0410*/  LOP3.LUT R3, R3, 0xfffffffe, RZ, 0xc0, !PT ;  /* 0xfffffffe03037812 */ /* 0x000fe200078ec0ff */
[C---:B------:R-:W-:Y:S01]  /*0420*/  IMAD.IADD R10, R0.reuse, 0x1, -R4 ;  /* 0x00000001000a7824 */ /* 0x040fe200078e0a04 */
[----:B------:R-:W-:Y:S01]  /*0430*/  LOP3.LUT R9, R5, 0xffffffe0, RZ, 0xc0, !PT ;  /* 0xffffffe005097812 */ /* 0x000fe200078ec0ff */
[----:B------:R-:W-:Y:S01]  /*0440*/  IMAD.IADD R8, R0, 0x1, -R2 ;  /* 0x0000000100087824 */ /* 0x000fe200078e0a02 */
[----:B------:R-:W-:Y:S01]  /*0450*/  SHF.R.S32.HI R0, RZ, 0x5, R5 ;  /* 0x00000005ff007819 */ /* 0x000fe20000011405 */
[----:B------:R-:W-:Y:S01]  /*0460*/  IMAD.IADD R15, R6, 0x1, -R3 ;  /* 0x00000001060f7824 */ /* 0x000fe200078e0a03 */
[----:B------:R-:W-:Y:S01]  /*0470*/  SHF.R.S32.HI R2, RZ, 0x1f, R5 ;  /* 0x0000001fff027819 */ /* 0x000fe20000011405 */
[C---:B------:R-:W-:Y:S01]  /*0480*/  IMAD.IADD R9, R7.reuse, 0x1, -R9 ;  /* 0x0000000107097824 */ /* 0x040fe200078e0a09 */
[----:B------:R-:W-:Y:S01]  /*0490*/  SHF.R.S32.HI R3, RZ, 0x3, R14 ;  /* 0x00000003ff037819 */ /* 0x000fe2000001140e */
[----:B------:R-:W-:Y:S01]  /*04a0*/  IMAD.IADD R7, R7, 0x1, -R12 ;  /* 0x0000000107077824 */ /* 0x000fe200078e0a0c */
[-C--:B------:R-:W-:Y:S01]  /*04b0*/  LEA.HI R4, R5, R0.reuse, RZ, 0x1 ;  /* 0x0000000005047211 */ /* 0x080fe200078f08ff */
[----:B------:R-:W-:Y:S01]  /*04c0*/  ULDC UR52, c[0x0][0x214] ;  /* 0x0000850000347ab9 */ /* 0x000fe20000000800 */
[----:B------:R-:W-:Y:S01]  /*04d0*/  LEA.HI R2, R2, R0, RZ, 0x2 ;  /* 0x0000000002027211 */ /* 0x000fe200078f10ff */
[----:B------:R-:W-:Y:S01]  /*04e0*/  IMAD.SHL.U32 R3, R3, 0x40, RZ ;  /* 0x0000004003037824 */ /* 0x000fe200078e00ff */
[----:B------:R-:W-:Y:S01]  /*04f0*/  LOP3.LUT R5, R4, 0xfffffffe, RZ, 0xc0, !PT ;  /* 0xfffffffe04057812 */ /* 0x000fe200078ec0ff */
[----:B------:R-:W-:Y:S01]  /*0500*/  ULDC UR59, c[0x0][0x1c8] ;  /* 0x00007200003b7ab9 */ /* 0x000fe20000000800 */
[----:B------:R-:W-:Y:S01]  /*0510*/  LOP3.LUT R4, R2, 0xfffffffc, RZ, 0xc0, !PT ;  /* 0xfffffffc02047812 */ /* 0x000fe200078ec0ff */
[----:B------:R-:W-:Y:S01]  /*0520*/  ULDC.U8 UR8, c[0x0][0x3d0] ;  /* 0x0000f40000087ab9 */ /* 0x000fe20000000000 */
[----:B------:R-:W-:Y:S01]  /*0530*/  LOP3.LUT R2, R3, 0xc0, RZ, 0xc0, !PT ;  /* 0x000000c003027812 */ /* 0x000fe200078ec0ff */
[C---:B------:R-:W-:Y:S01]  /*0540*/  IMAD.IADD R21, R0.reuse, 0x1, -R5 ;  /* 0x0000000100157824 */ /* 0x040fe200078e0a05 */
[----:B------:R-:W-:Y:S01]  /*0550*/  LEA.HI R5, R11, R11, RZ, 0x1 ;  /* 0x0000000b0b057211 */ /* 0x000fe200078f08ff */
[C---:B------:R-:W-:Y:S01]  /*0560*/  IMAD.IADD R12, R0.reuse, 0x1, -R4 ;  /* 0x00000001000c7824 */ /* 0x040fe200078e0a04 */
[----:B------:R-:W-:Y:S01]  /*0570*/  SHF.R.U32.HI R3, RZ, 0x3, R2 ;  /* 0x00000003ff037819 */ /* 0x000fe20000011602 */
[----:B------:R-:W-:Y:S01]  /*0580*/  IMAD R4, R0, 0x8, R10 ;  /* 0x0000000800047824 */ /* 0x000fe200078e020a */
[----:B------:R-:W-:Y:S01]  /*0590*/  LOP3.LUT R0, R2, 0x18, R22, 0xf8, !PT ;  /* 0x0000001802007812 */ /* 0x000fe200078ef816 */
[----:B------:R-:W-:Y:S01]  /*05a0*/  STL [R1+0x68], R21 ;  /* 0x0000681501007387 */ /* 0x000fe20000100800 */
[----:B------:R-:W-:Y:S01]  /*05b0*/  SHF.R.S32.HI R2, RZ, 0x1f, R9 ;  /* 0x0000001fff027819 */ /* 0x000fe20000011409 */
[----:B------:R-:W-:Y:S01]  /*05c0*/  ULDC UR53, c[0x0][0x224] ;  /* 0x0000890000357ab9 */ /* 0x000fe20000000800 */
[----:B------:R-:W-:Y:S01]  /*05d0*/  LOP3.LUT R0, R0, R3, RZ, 0x3c, !PT ;  /* 0x0000000300007212 */ /* 0x000fe200078e3cff */
[----:B------:R-:W-:Y:S01]  /*05e0*/  @UP5 UIMAD UR57, UR33, UR52, URZ ;  /* 0x00000034213952a4 */ /* 0x000fe2000f8e023f */
[----:B------:R-:W-:Y:S01]  /*05f0*/  LEA.HI R19, R2, R9, RZ, 0x2 ;  /* 0x0000000902137211 */ /* 0x000fe200078f10ff */
[----:B------:R-:W-:Y:S01]  /*0600*/  ULDC.64 UR14, c[0x0][0x118] ;  /* 0x00004600000e7ab9 */ /* 0x000fe20000000a00 */
[----:B------:R-:W-:Y:S01]  /*0610*/  SHF.R.S32.HI R2, RZ, 0x1f, R7 ;  /* 0x0000001fff027819 */ /* 0x000fe20000011407 */
[----:B------:R-:W-:Y:S01]  /*0620*/  IMAD.U32 R3, R4, 0x20, R0 ;  /* 0x0000002004037824 */ /* 0x000fe200078e0000 */
[CC--:B------:R-:W-:Y:S01]  /*0630*/  LEA.HI R0, R7.reuse, R7.reuse, RZ, 0x1 ;  /* 0x0000000707007211 */ /* 0x0c0fe200078f08ff */
[----:B------:R-:W-:Y:S01]  /*0640*/  ULOP3.LUT UR59, UR36, UR59, URZ, 0x3c, !UPT ;  /* 0x0000003b243b7292 */ /* 0x000fe2000f8e3c3f */
[----:B------:R-:W-:Y:S01]  /*0650*/  LEA.HI R10, R2, R7, RZ, 0x3 ;  /* 0x00000007020a7211 */ /* 0x000fe200078f18ff */
[----:B------:R-:W-:Y:S01]  /*0660*/  USHF.R.S32.HI UR60, URZ, 0x1f, UR36 ;  /* 0x0000001f3f3c7899 */ /* 0x000fe20008011424 */
[----:B------:R1:W-:Y:S01]  /*0670*/  STL [R1+0x54], R3 ;  /* 0x0000540301007387 */ /* 0x0003e20000100800 */
[----:B------:R-:W-:Y:S01]  /*0680*/  LOP3.LUT R4, R0, 0x7fffffe, RZ, 0xc0, !PT ;  /* 0x07fffffe00047812 */ /* 0x000fe200078ec0ff */
[----:B------:R-:W-:Y:S01]  /*0690*/  UISETP.NE.AND UP6, UPT, UR8, URZ, UPT ;  /* 0x0000003f0800728c */ /* 0x000fe2000bfc5270 */
[----:B------:R-:W-:Y:S01]  /*06a0*/  LOP3.LUT R2, R10, 0xfffffff8, RZ, 0xc0, !PT ;  /* 0xfffffff80a027812 */ /* 0x000fe200078ec0ff */
[----:B------:R-:W-:Y:S01]  /*06b0*/  USHF.R.S32.HI UR61, URZ, 0x1f, UR36 ;  /* 0x0000001f3f3d7899 */ /* 0x000fe20008011424 */
[----:B------:R-:W-:Y:S01]  /*06c0*/  SHF.R.S32.HI R9, RZ, 0x6, R13 ;  /* 0x00000006ff097819 */ /* 0x000fe2000001140d */
[C---:B------:R-:W-:Y:S01]  /*06d0*/  IMAD.IADD R16, R7.reuse, 0x1, -R4 ;  /* 0x0000000107107824 */ /* 0x040fe200078e0a04 */
[C---:B------:R-:W-:Y:S01]  /*06e0*/  LOP3.LUT P2, RZ, R8.reuse, 0x2, RZ, 0xc0, !PT ;  /* 0x0000000208ff7812 */ /* 0x040fe2000784c0ff */
[----:B------:R-:W-:Y:S01]  /*06f0*/  IMAD.IADD R13, R7, 0x1, -R2 ;  /* 0x00000001070d7824 */ /* 0x000fe200078e0a02 */
[----:B------:R-:W-:Y:S01]  /*0700*/  LEA.HI R7, R8, R8, RZ, 0x1 ;  /* 0x0000000808077211 */ /* 0x000fe200078f08ff */
[----:B------:R-:W-:Y:S01]  /*0710*/  IMAD R2, R9, 0x4, R15 ;  /* 0x0000000409027824 */ /* 0x000fe200078e020f */
[----:B------:R-:W-:-:S02]  /*0720*/  UIMAD.WIDE.U32 UR42, UR38, UR44, URZ ;  /* 0x0000002c262a72a5 */ /* 0x000fc4000f8e003f */
[C---:B------:R-:W-:Y:S01]  /*0730*/  LOP3.LUT P5, RZ, R13.reuse, 0x2, RZ, 0xc0, !PT ;  /* 0x000000020dff7812 */ /* 0x040fe200078ac0ff */
[----:B------:R-:W-:Y:S01]  /*0740*/  UIMAD UR54, UR39, UR44, URZ ;  /* 0x0000002c273672a4 */ /* 0x000fe2000f8e023f */
        /* <DEDUP_REMOVED lines=35> */
[----:B------:R-:W-:Y:S01]  /*0980*/  IMAD.SHL.U32 R5, R18, 0x2, RZ ;  /* 0x0000000212057824 */ /* 0x000fe200078e00ff */
[----:B------:R-:W-:Y:S01]  /*0990*/  SEL R218, R226, 0xffffffe0, !P4 ;  /* 0xffffffe0e2da7807 */ /* 0x000fe20006000000 */
[----:B------:R-:W-:Y:S01]  /*09a0*/  IMAD.IADD R6, R8, 0x1, -R0 ;  /* 0x0000000108067824 */ /* 0x000fe200078e0a00 */
[----:B------:R-:W-:Y:S01]  /*09b0*/  LOP3.LUT R14, R4, R2, RZ, 0x3c, !PT ;  /* 0x00000002040e7212 */ /* 0x000fe200078e3cff */
[----:B------:R-:W-:Y:S01]  /*09c0*/  IMAD.SHL.U32 R0, R8, 0x40, RZ ;  /* 0x0000004008007824 */ /* 0x000fe200078e00ff */
[----:B------:R-:W-:Y:S01]  /*09d0*/  SHF.R.S32.HI R2, RZ, 0x3, R10 ;  /* 0x00000003ff027819 */ /* 0x000fe2000001140a */
[----:B------:R-:W-:Y:S01]  /*09e0*/  IMAD.U32 R217, R17, 0x20, R217 ;  /* 0x0000002011d97824 */ /* 0x000fe200078e00d9 */
[----:B------:R-:W-:-:S02]  /*09f0*/  LOP3.LUT P0, RZ, R11, 0x2, RZ, 0xc0, !PT ;  /* 0x000000020bff7812 */ /* 0x000fc4000780c0ff */
[----:B------:R-:W-:Y:S01]  /*0a00*/  LOP3.LUT R0, R0, 0x1c0, RZ, 0xc0, !PT ;  /* 0x000001c000007812 */ /* 0x000fe200078ec0ff */
[----:B------:R-:W-:Y:S01]  /*0a10*/  IMAD R16, R2, 0x8, R16 ;  /* 0x0000000802107824 */ /* 0x000fe200078e0210 */
[----:B------:R-:W-:Y:S01]  /*0a20*/  SEL R226, R226, 0xffffffe0, !P0 ;  /* 0xffffffe0e2e27807 */ /* 0x000fe20004000000 */
[----:B------:R-:W-:Y:S01]  /*0a30*/  IMAD R221, R12, 0x2, R2 ;  /* 0x000000020cdd7824 */ /* 0x000fe200078e0202 */
[----:B------:R-:W-:Y:S01]  /*0a40*/  LOP3.LUT R4, R0, 0x20, R3, 0xf8, !PT ;  /* 0x0000002000047812 */ /* 0x000fe200078ef803 */
[----:B------:R-:W-:Y:S01]  /*0a50*/  IMAD.SHL.U32 R217, R217, 0x2, RZ ;  /* 0x00000002d9d97824 */ /* 0x000fe200078e00ff */
[----:B------:R-:W-:Y:S01]  /*0a60*/  SHF.R.U32.HI R3, RZ, 0x3, R0 ;  /* 0x00000003ff037819 */ /* 0x000fe20000011600 */
[----:B------:R-:W-:Y:S01]  /*0a70*/  IMAD R0, R12, 0x200, R5 ;  /* 0x000002000c007824 */ /* 0x000fe200078e0205 */
[----:B------:R-:W-:Y:S01]  /*0a80*/  SHF.R.S32.HI R2, RZ, 0x7, R20 ;  /* 0x00000007ff027819 */ /* 0x000fe20000011414 */
[----:B------:R-:W-:Y:S01]  /*0a90*/  IMAD.IADD R218, R217, 0x1, R218 ;  /* 0x00000001d9da7824 */ /* 0x000fe200078e02da */
[----:B------:R-:W-:Y:S01]  /*0aa0*/  LOP3.LUT R8, R4, R3, RZ, 0x3c, !PT ;  /* 0x0000000304087212 */ /* 0x000fe200078e3cff */
[----:B------:R-:W-:Y:S01]  /*0ab0*/  IMAD R9, R6, 0x20, R0 ;  /* 0x0000002006097824 */ /* 0x000fe200078e0200 */
[----:B------:R-:W-:Y:S01]  /*0ac0*/  SHF.R.S32.HI R0, RZ, 0x1, R7 ;  /* 0x00000001ff007819 */ /* 0x000fe20000011407 */
[----:B------:R-:W-:-:S02]  /*0ad0*/  IMAD.U32 R3, RZ, RZ, UR13 ;  /* 0x0000000dff037e24 */ /* 0x000fc4000f8e00ff */
[----:B------:R-:W-:Y:S01]  /*0ae0*/  IMAD R3, R2, 0x1000, R5 ;  /* 0x0000100002037824 */ /* 0x000fe200078e0205 */
[C---:B------:R-:W-:Y:S01]  /*0af0*/  LOP3.LUT P1, RZ, R0.reuse, 0x2, RZ, 0xc0, !PT ;  /* 0x0000000200ff7812 */ /* 0x040fe2000782c0ff */
[----:B------:R-:W-:Y:S02]  /*0b00*/  IMAD.SHL.U32 R0, R0, 0x40, RZ ;  /* 0x0000004000007824 */ /* 0x000fe400078e00ff */
[----:B------:R-:W-:Y:S02]  /*0b10*/  IMAD.SHL.U32 R2, R2, 0x8, RZ ;  /* 0x0000000802027824 */ /* 0x000fe400078e00ff */
[----:B------:R-:W-:Y:S01]  /*0b20*/  IMAD R5, R21, 0x400, R3 ;  /* 0x0000040015057824 */ /* 0x000fe200078e0203 */
[----:B------:R-:W-:Y:S01]  /*0b30*/  LOP3.LUT R0, R0, 0xc0, RZ, 0xc0, !PT ;  /* 0x000000c000007812 */ /* 0x000fe200078ec0ff */
[C---:B------:R-:W-:Y:S01]  /*0b40*/  IMAD.SHL.U32 R4, R15.reuse, 0x10, RZ ;  /* 0x000000100f047824 */ /* 0x040fe200078e00ff */
        /* <DEDUP_REMOVED lines=19> */
[----:B------:R-:W-:Y:S01]  /*0c80*/  IMAD.U32 R0, RZ, RZ, UR7 ;  /* 0x00000007ff007e24 */ /* 0x000fe2000f8e00ff */
[----:B------:R-:W-:Y:S01]  /*0c90*/  LOP3.LUT R5, R4, R2, R5, 0x1e, !PT ;  /* 0x0000000204057212 */ /* 0x000fe200078e1e05 */
[----:B------:R-:W-:Y:S01]  /*0ca0*/  IMAD.SHL.U32 R0, R16, 0x20, RZ ;  /* 0x0000002010007824 */ /* 0x000fe200078e00ff */
[----:B------:R-:W-:Y:S01]  /*0cb0*/  LOP3.LUT R2, R4, R7, R2, 0x1e, !PT ;  /* 0x0000000704027212 */ /* 0x000fe200078e1e02 */
[----:B------:R-:W-:Y:S01]  /*0cc0*/  IMAD.U32 R221, R221, 0x200, R6 ;  /* 0x00000200dddd7824 */ /* 0x000fe200078e0006 */
[----:B------:R-:W-:Y:S01]  /*0cd0*/  IADD3 R4, R22, 0x20, RZ ;  /* 0x0000002016047810 */ /* 0x000fe20007ffe0ff */
[----:B------:R-:W-:Y:S01]  /*0ce0*/  IMAD R227, R21, 0x200, R0 ;  /* 0x0000020015e37824 */ /* 0x000fe200078e0200 */
[----:B------:R-:W-:Y:S01]  /*0cf0*/  @P2 IADD3 R240, R242, -0x20, RZ ;  /* 0xffffffe0f2f02810 */ /* 0x000fe20007ffe0ff */
[----:B------:R-:W-:Y:S01]  /*0d00*/  IMAD.IADD R225, R0, 0x1, R2 ;  /* 0x0000000100e17824 */ /* 0x000fe200078e0202 */
[----:B------:R-:W-:Y:S01]  /*0d10*/  SHF.R.S32.HI R0, RZ, 0x2, R19 ;  /* 0x00000002ff007819 */ /* 0x000fe20000011413 */
[----:B------:R1:W-:Y:S01]  /*0d20*/  STL [R1+0x38], R4 ;  /* 0x0000380401007387 */ /* 0x0003e20000100800 */
[----:B------:R-:W-:Y:S01]  /*0d30*/  IADD3 R2, R22, 0x40, RZ ;  /* 0x0000004016027810 */ /* 0x000fe20007ffe0ff */
[----:B------:R-:W-:Y:S01]  /*0d40*/  IMAD.IADD R227, R227, 0x1, R5 ;  /* 0x00000001e3e37824 */ /* 0x000fe200078e0205 */
[----:B------:R-:W-:Y:S01]  /*0d50*/  LEA R221, R221, 0xf000, 0x1 ;  /* 0x0000f000dddd7811 */ /* 0x000fe200078e08ff */
[----:B------:R-:W-:-:S02]  /*0d60*/  IMAD R0, R21, 0x10, R0 ;  /* 0x0000001015007824 */ /* 0x000fc400078e0200 */
[----:B------:R2:W-:Y:S01]  /*0d70*/  STL [R1+0x3c], R2 ;  /* 0x00003c0201007387 */ /* 0x0005e20000100800 */
[----:B------:R-:W-:Y:S02]  /*0d80*/  IMAD.IADD R239, R239, 0x1, R240 ;  /* 0x00000001efef7824 */ /* 0x000fe400078e02f0 */
[C---:B------:R-:W-:Y:S01]  /*0d90*/  IMAD.IADD R222, R221.reuse, 0x1, R222 ;  /* 0x00000001ddde7824 */ /* 0x040fe200078e02de */
[----:B------:R3:W-:Y:S01]  /*0da0*/  STL [R1+0x14], R0 ;  /* 0x0000140001007387 */ /* 0x0007e20000100800 */
[--C-:B------:R-:W-:Y:S02]  /*0db0*/  IMAD.IADD R224, R221, 0x1, R223.reuse ;  /* 0x00000001dde07824 */ /* 0x100fe400078e02df */
[----:B------:R-:W-:Y:S01]  /*0dc0*/  IMAD.IADD R223, R222, 0x1, R223 ;  /* 0x00000001dedf7824 */ /* 0x000fe200078e02df */
[----:B-1----:R-:W-:-:S05]  /*0dd0*/  LEA R4, R8, 0x9000, 0x1 ;  /* 0x0000900008047811 */ /* 0x002fca00078e08ff */
[----:B------:R1:W-:Y:S01]  /*0de0*/  STL [R1+0x58], R4 ;  /* 0x0000580401007387 */ /* 0x0003e20000100800 */
[----:B--2---:R-:W-:Y:S01]  /*0df0*/  IMAD.SHL.U32 R2, R3, 0x2, RZ ;  /* 0x0000000203027824 */ /* 0x004fe200078e00ff */
[C---:B---3--:R-:W-:Y:S02]  /*0e00*/  IADD3 R0, R4.reuse, 0x20, RZ ;  /* 0x0000002004007810 */ /* 0x048fe40007ffe0ff */
[----:B------:R-:W-:-:S05]  /*0e10*/  @P1 IADD3 R0, R4, -0x20, RZ ;  /* 0xffffffe004001810 */ /* 0x000fca0007ffe0ff */
[----:B------:R1:W-:Y:S02]  /*0e20*/  STL [R1+0x5c], R0 ;  /* 0x00005c0001007387 */ /* 0x0003e40000100800 */
.L_x_336:
        /* <DEDUP_REMOVED lines=53> */
.L_x_295:
        /* <DEDUP_REMOVED lines=59> */
.L_x_297:
        /* <DEDUP_REMOVED lines=18> */
.L_x_298:
        /* <DEDUP_REMOVED lines=71> */
.L_x_299:
[----:B------:R-:W-:Y:S02]  /*1ac0*/  UMOV UR6, UR53 ;  /* 0x0000003500067c82 */ /* 0x000fe40008000000 */
.L_x_300:
[----:B------:R-:W2:Y:S04]  /*1ad0*/  LDL.64 R4, [R1+0x18] ;  /* 0x0000180001047983 */ /* 0x000ea80000100a00 */
[----:B------:R1:W2:Y:S01]  /*1ae0*/  LDL.64 R22, [R1+0x18] ;  /* 0x0000180001167983 */ /* 0x0002a20000100a00 */
[----:B------:R-:W-:Y:S01]  /*1af0*/  UIADD3 UR4, UP4, UP3, UR4, UR47, UR49 ;  /* 0x0000002f04047290 */ /* 0x000fe2000fb9e031 */
[----:B------:R-:W-:Y:S01]  /*1b00*/  IMAD.U32 R9, RZ, RZ, UR36 ;  /* 0x00000024ff097e24 */ /* 0x000fe2000f8e00ff */
[----:B------:R-:W-:Y:S01]  /*1b10*/  UIADD3 UR12, UR13, UR9, URZ ;  /* 0x000000090d0c7290 */ /* 0x000fe2000fffe03f */
[----:B------:R-:W3:Y:S01]  /*1b20*/  S2R R19, SR_TID.X ;  /* 0x0000000000137919 */ /* 0x000ee20000002100 */
[----:B------:R-:W-:Y:S01]  /*1b30*/  UIADD3 UR27, UP2, UP1, UR16, UR4, UR17 ;  /* 0x00000004101b7290 */ /* 0x000fe2000f95e011 */
[----:B------:R-:W-:Y:S01]  /*1b40*/  BSSY B1, `(.L_x_296) ;  /* 0x00008ce000017945 */ /* 0x000fe20003800000 */
[----:B------:R-:W-:-:S02]  /*1b50*/  UIADD3.X UR4, UR7, UR51, UR56, UP4, UP3 ;  /* 0x0000003307047290 */ /* 0x000fc4000a7e6438 */
[----:B------:R-:W-:Y:S02]  /*1b60*/  ULDC.64 UR16, c[0x0][0x3c8] ;  /* 0x0000f20000107ab9 */ /* 0x000fe40000000a00 */
        /* <DEDUP_REMOVED lines=17> */
[----:B------:R-:W-:Y:S02]  /*1c80*/  UMOV UR30, 0x4 ;  /* 0x00000004001e7882 */ /* 0x000fe40000000000 */
[----:B------:R-:W-:Y:S02]  /*1c90*/  UIMAD.WIDE UR4, UR4, UR30, UR16 ;  /* 0x0000001e040472a5 */ /* 0x000fe4000f8e0210 */
[----:B------:R-:W-:-:S05]  /*1ca0*/  IMAD R7, R7, c[0x0][0x190], RZ ;  /* 0x0000640007077a24 */ /* 0x000fca00078e02ff */
[----:B------:R-:W-:Y:S02]  /*1cb0*/  UMOV UR17, UR4 ;  /* 0x0000000400117c82 */ /* 0x000fe40008000000 */
[----:B------:R-:W-:Y:S02]  /*1cc0*/  UIADD3 UR4, -UR18, UR21, UR20 ;  /* 0x0000001512047290 */ /* 0x000fe4000fffe114 */
[----:B------:R-:W-:Y:S01]  /*1cd0*/  UMOV UR16, UR5 ;  /* 0x0000000500107c82 */ /* 0x000fe20008000000 */
[----:B--2---:R-:W-:-:S05]  /*1ce0*/  IMAD.MOV.U32 R22, RZ, RZ, R4 ;  /* 0x000000ffff167224 */ /* 0x004fca00078e0004 */
[----:B------:R-:W-:-:S05]  /*1cf0*/  SHF.R.S32.HI R23, RZ, 0x1f, R22 ;  /* 0x0000001fff177819 */ /* 0x000fca0000011416 */
[C---:B------:R-:W-:Y:S01]  /*1d00*/  IMAD.WIDE.U32 R4, R0.reuse, c[0x0][0x190], R22 ;  /* 0x0000640000047a25 */ /* 0x040fe200078e0016 */
[----:B------:R1:W-:Y:S03]  /*1d10*/  STL [R1+0x1c], R23 ;  /* 0x00001c1701007387 */ /* 0x0003e60000100800 */
[----:B------:R-:W-:Y:S01]  /*1d20*/  IMAD R0, R0, c[0x0][0x194], R7 ;  /* 0x0000650000007a24 */ /* 0x000fe200078e0207 */
[----:B------:R-:W-:Y:S01]  /*1d30*/  IADD3 R6, P0, R4, UR37, RZ ;  /* 0x0000002504067c10 */ /* 0x000fe2000ff1e0ff */
[----:B------:R-:W-:Y:S02]  /*1d40*/  ULDC UR37, c[0x0][0x2e8] ;  /* 0x0000ba0000257ab9 */ /* 0x000fe40000000800 */
[----:B------:R-:W-:Y:S01]  /*1d50*/  UIADD3 UR4, UR4, -UR37, URZ ;  /* 0x8000002504047290 */ /* 0x000fe2000fffe03f */
[----:B------:R-:W-:Y:S01]  /*1d60*/  IADD3.X R7, R5, UR34, R0, P0, !PT ;  /* 0x0000002205077c10 */ /* 0x000fe200087fe400 */
[----:B------:R-:W-:Y:S01]  /*1d70*/  IMAD.U32 R0, RZ, RZ, UR13 ;  /* 0x0000000dff007e24 */ /* 0x000fe2000f8e00ff */
[----:B------:R-:W-:Y:S01]  /*1d80*/  IADD3 R4, P0, R22, UR19, RZ ;  /* 0x0000001316047c10 */ /* 0x000fe2000ff1e0ff */
[----:B------:R-:W-:-:S02]  /*1d90*/  USHF.R.S32.HI UR19, URZ, 0x1f, UR4 ;  /* 0x0000001f3f137899 */ /* 0x000fc40008011404 */
[----:B------:R-:W-:Y:S01]  /*1da0*/  IMAD.WIDE.U32 R6, R9, c[0x0][0x1a8], R6 ;  /* 0x00006a0009067a25 */ /* 0x000fe200078e0006 */
[----:B------:R-:W-:Y:S01]  /*1db0*/  IADD3.X R5, R23, UR29, RZ, P0, !PT ;  /* 0x0000001d17057c10 */ /* 0x000fe200087fe4ff */
[----:B------:R-:W-:-:S03]  /*1dc0*/  ULEA.HI UR19, UR19, UR4, URZ, 0x6 ;  /* 0x0000000413137291 */ /* 0x000fc6000f8f303f */
[----:B------:R-:W-:Y:S01]  /*1dd0*/  IADD3 R10, R7, UR10, RZ ;  /* 0x0000000a070a7c10 */ /* 0x000fe2000fffe0ff */
[----:B------:R-:W-:Y:S01]  /*1de0*/  IMAD.WIDE.U32 R4, R0, c[0x0][0x370], R4 ;  /* 0x0000dc0000047a25 */ /* 0x000fe200078e0004 */
[----:B------:R-:W-:Y:S01]  /*1df0*/  LEA.HI R0, R20, R19, RZ, 0x5 ;  /* 0x0000001314007211 */ /* 0x000fe200078f28ff */
[----:B------:R-:W-:Y:S01]  /*1e00*/  USHF.R.S32.HI UR19, URZ, 0x6, UR19 ;  /* 0x000000063f137899 */ /* 0x000fe20008011413 */
[----:B------:R-:W-:Y:S01]  /*1e10*/  LEA R247, P4, R6, c[0x0][0x160], 0x1 ;  /* 0x0000580006f77a11 */ /* 0x000fe200078808ff */
[----:B------:R-:W-:Y:S01]  /*1e20*/  IMAD R7, R18, c[0x0][0x370], RZ ;  /* 0x0000dc0012077a24 */ /* 0x000fe200078e02ff */
[----:B------:R-:W-:Y:S01]  /*1e30*/  LOP3.LUT R8, R0, 0xffffffe0, RZ, 0xc0, !PT ;  /* 0xffffffe000087812 */ /* 0x000fe200078ec0ff */
[----:B------:R-:W-:Y:S01]  /*1e40*/  UISETP.LT.AND UP1, UPT, URZ, UR19, UPT ;  /* 0x000000133f00728c */ /* 0x000fe2000bf21270 */
[----:B------:R-:W-:Y:S01]  /*1e50*/  SHF.R.S32.HI R0, RZ, 0x5, R0 ;  /* 0x00000005ff007819 */ /* 0x000fe20000011400 */
[----:B------:R-:W-:Y:S01]  /*1e60*/  ULDC.64 UR4, c[0x0][0x200] ;  /* 0x0000800000047ab9 */ /* 0x000fe20000000a00 */
[----:B------:R-:W-:Y:S01]  /*1e70*/  IADD3 R5, R5, UR7, RZ ;  /* 0x0000000705057c10 */ /* 0x000fe2000fffe0ff */
[----:B------:R-:W-:Y:S01]  /*1e80*/  IMAD.IADD R16, R19, 0x1, -R8 ;  /* 0x0000000113107824 */ /* 0x000fe200078e0a08 */
[----:B------:R-:W-:Y:S01]  /*1e90*/  USEL UR19, URZ, UR19, !UP1 ;  /* 0x000000133f137287 */ /* 0x000fe2000c800000 */
[----:B------:R-:W-:Y:S01]  /*1ea0*/  LEA.HI.X R245, R6, c[0x0][0x164], R10, 0x1, P4 ;  /* 0x0000590006f57a11 */ /* 0x000fe200020f0c0a */
[----:B------:R-:W-:Y:S01]  /*1eb0*/  UIADD3 UR7, UR35, -0x1, URZ ;  /* 0xffffffff23077890 */ /* 0x000fe2000fffe03f */
[----:B------:R-:W-:Y:S01]  /*1ec0*/  IMAD R0, R0, UR48, R16 ;  /* 0x0000003000007c24 */ /* 0x000fe2000f8e0210 */
[----:B------:R-:W-:Y:S01]  /*1ed0*/  UISETP.GT.AND UP1, UPT, UR35, UR19, UPT ;  /* 0x000000132300728c */ /* 0x000fe2000bf24270 */
[----:B------:R-:W-:Y:S01]  /*1ee0*/  IMAD.WIDE.U32 R4, R9, c[0x0][0x378], R4 ;  /* 0x0000de0009047a25 */ /* 0x000fe200078e0004 */
[----:B------:R-:W-:-:S02]  /*1ef0*/  UIMAD.WIDE UR12, UR12, UR30, UR4 ;  /* 0x0000001e0c0c72a5 */ /* 0x000fc4000f8e0204 */
[C---:B------:R-:W-:Y:S02]  /*1f00*/  IADD3 R8, P0, R0.reuse, UR27, RZ ;  /* 0x0000001b00087c10 */ /* 0x040fe4000ff1e0ff */
[----:B------:R-:W-:Y:S02]  /*1f10*/  IADD3 R5, R5, UR8, RZ ;  /* 0x0000000805057c10 */ /* 0x000fe4000fffe0ff */
[----:B------:R-:W-:Y:S01]  /*1f20*/  LEA.HI.X.SX32 R9, R0, UR26, 0x1, P0 ;  /* 0x0000001a00097c11 */ /* 0x000fe200080f0eff */
[C---:B------:R-:W-:Y:S01]  /*1f30*/  IMAD R0, R3.reuse, c[0x0][0x374], R7 ;  /* 0x0000dd0003007a24 */ /* 0x040fe200078e0207 */
[----:B------:R-:W-:Y:S01]  /*1f40*/  PLOP3.LUT P0, PT, PT, PT, UP1, 0x80, 0x0 ;  /* 0x000000000000781c */ /* 0x000fe20003f0f018 */
[----:B------:R-:W-:Y:S01]  /*1f50*/  IMAD.WIDE.U32 R4, R3, c[0x0][0x370], R4 ;  /* 0x0000dc0003047a25 */ /* 0x000fe200078e0004 */
[----:B------:R-:W-:-:S03]  /*1f60*/  LEA R244, P2, R8, c[0x0][0x350], 0x2 ;  /* 0x0000d40008f47a11 */ /* 0x000fc600078410ff */
[----:B------:R-:W-:Y:S01]  /*1f70*/  IMAD.IADD R0, R5, 0x1, R0 ;  /* 0x0000000105007824 */ /* 0x000fe200078e0200 */
[----:B------:R-:W-:Y:S02]  /*1f80*/  LEA R248, P3, R4, c[0x0][0x330], 0x1 ;  /* 0x0000cc0004f87a11 */ /* 0x000fe400078608ff */
        /* <DEDUP_REMOVED lines=21> */
.L_x_302:
        /* <DEDUP_REMOVED lines=18> */
.L_x_303:
        /* <DEDUP_REMOVED lines=34> */
.L_x_305:
[----:B-1----:R-:W-:Y:S05]  /*2420*/  BSYNC B0 ;  /* 0x0000000000007941 */ /* 0x002fea0003800000 */
.L_x_304:
        /* <DEDUP_REMOVED lines=19> */
.L_x_307:
[----:B------:R-:W-:Y:S05]  /*2560*/  BSYNC B0 ;  /* 0x0000000000007941 */ /* 0x000fea0003800000 */
.L_x_306:
        /* <DEDUP_REMOVED lines=29> */
.L_x_309:
[----:B------:R-:W-:Y:S05]  /*2740*/  BSYNC B0 ;  /* 0x0000000000007941 */ /* 0x000fea0003800000 */
.L_x_308:
        /* <DEDUP_REMOVED lines=18> */
.L_x_301:
[----:B-1----:R-:W2:Y:S01]  /*2870*/  LDL R21, [R1+0x54] ;  /* 0x0000540001157983 */ /* 0x002ea20000100800 */
[----:B------:R-:W-:Y:S01]  /*2880*/  ULDC.64 UR4, c[0x0][0x1a0] ;  /* 0x0000680000047ab9 */ /* 0x000fe20000000a00 */
[----:B------:R-:W-:Y:S01]  /*2890*/  PLOP3.LUT P0, PT, PT, PT, UP6, 0x80, 0x0 ;  /* 0x000000000000781c */ /* 0x000fe20003f0f068 */
[----:B------:R-:W-:Y:S01]  /*28a0*/  UIMAD UR4, UR11, UR4, URZ ;  /* 0x000000040b0472a4 */ /* 0x000fe2000f8e023f */
[----:B------:R-:W-:Y:S01]  /*28b0*/  IMAD.U32 R15, RZ, RZ, UR20 ;  /* 0x00000014ff0f7e24 */ /* 0x000fe2000f8e00ff */
[----:B------:R-:W-:Y:S02]  /*28c0*/  BSSY B0, `(.L_x_311) ;  /* 0x000003b000007945 */ /* 0x000fe40003800000 */
[----:B------:R-:W-:Y:S01]  /*28d0*/  UIMAD UR5, UR20, UR5, UR4 ;  /* 0x00000005140572a4 */ /* 0x000fe2000f8e0204 */
[----:B------:R-:W-:Y:S01]  /*28e0*/  IMAD.WIDE.U32 R4, R15, c[0x0][0x1a0], R22 ;  /* 0x000068000f047a25 */ /* 0x000fe200078e0016 */
[----:B------:R-:W-:-:S04]  /*28f0*/  ULEA.HI UR4, UR7, UR7, URZ, 0x1 ;  /* 0x0000000707047291 */ /* 0x000fc8000f8f083f */
[----:B------:R-:W-:Y:S01]  /*2900*/  ULOP3.LUT UR4, UR4, 0xfffffffe, URZ, 0xc0, !UPT ;  /* 0xfffffffe04047892 */ /* 0x000fe2000f8ec03f */
[----:B------:R-:W-:Y:S01]  /*2910*/  IMAD.U32 R7, RZ, RZ, UR5 ;  /* 0x00000005ff077e24 */ /* 0x000fe2000f8e00ff */
[----:B------:R-:W-:Y:S01]  /*2920*/  @P0 BAR.SYNC.DEFER_BLOCKING 0x0 ;  /* 0x0000000000000b1d */ /* 0x000fe20000010000 */
[----:B------:R-:W-:Y:S01]  /*2930*/  IADD3 R6, P2, R4, UR31, RZ ;  /* 0x0000001f04067c10 */ /* 0x000fe2000ff5e0ff */
[----:B------:R-:W-:Y:S01]  /*2940*/  UIADD3 UR4, UR7, -UR4, URZ ;  /* 0x8000000407047290 */ /* 0x000fe2000fffe03f */
[----:B------:R-:W-:Y:S02]  /*2950*/  IMAD R4, R17, c[0x0][0x1b8], RZ ;  /* 0x00006e0011047a24 */ /* 0x000fe400078e02ff */
[----:B------:R-:W-:Y:S01]  /*2960*/  IADD3.X R7, R5, UR32, R7, P2, !PT ;  /* 0x0000002005077c10 */ /* 0x000fe200097fe407 */
[----:B------:R-:W-:Y:S01]  /*2970*/  UISETP.NE.AND UP0, UPT, UR4, 0x1, UPT ;  /* 0x000000010400788c */ /* 0x000fe2000bf05270 */
[----:B------:R-:W-:Y:S01]  /*2980*/  IMAD R4, R14, c[0x0][0x1bc], R4 ;  /* 0x00006f000e047a24 */ /* 0x000fe200078e0204 */
[----:B------:R-:W-:-:S02]  /*2990*/  UIMAD UR4, UR23, -0x80, UR18 ;  /* 0xffffff80170478a4 */ /* 0x000fc4000f8e0212 */
[----:B------:R-:W-:-:S04]  /*29a0*/  IMAD.WIDE.U32 R6, R14, c[0x0][0x1b8], R6 ;  /* 0x00006e000e067a25 */ /* 0x000fc800078e0006 */
[----:B------:R-:W-:Y:S02]  /*29b0*/  ISETP.GE.AND P1, PT, R3, UR4, PT ;  /* 0x0000000403007c0c */ /* 0x000fe4000bf26270 */
[----:B------:R-:W-:Y:S02]  /*29c0*/  IADD3 R13, R7, R4, RZ ;  /* 0x00000004070d7210 */ /* 0x000fe40007ffe0ff */
[----:B--2---:R-:W-:-:S09]  /*29d0*/  SHF.L.U32 R0, R21, 0x1, RZ ;  /* 0x0000000115007819 */ /* 0x004fd200000006ff */
        /* <DEDUP_REMOVED lines=41> */
.L_x_312:
[----:B------:R-:W-:Y:S05]  /*2c70*/  BSYNC B0 ;  /* 0x0000000000007941 */ /* 0x000fea0003800000 */
.L_x_311:
        /* <DEDUP_REMOVED lines=41> */
.L_x_314:
[----:B------:R-:W-:Y:S05]  /*2f10*/  BSYNC B0 ;  /* 0x0000000000007941 */ /* 0x000fea0003800000 */
.L_x_313:
        /* <DEDUP_REMOVED lines=39> */
.L_x_316:
[----:B------:R-:W-:Y:S05]  /*3190*/  BSYNC B0 ;  /* 0x0000000000007941 */ /* 0x000fea0003800000 */
.L_x_315:
        /* <DEDUP_REMOVED lines=19> */
.L_x_318:
        /* <DEDUP_REMOVED lines=36> */
.L_x_319:
[----:B------:R-:W-:Y:S05]  /*3510*/  BSYNC B0 ;  /* 0x0000000000007941 */ /* 0x000fea0003800000 */
.L_x_317:
[----:B--2-4-:R-:W2:Y:S01]  /*3520*/  LDL R9, [R1+0x14] ;  /* 0x0000140001097983 */ /* 0x014ea20000100800 */
[----:B-1----:R-:W-:Y:S01]  /*3530*/  IMAD.MOV.U32 R7, RZ, RZ, 0x4 ;  /* 0x00000004ff077424 */ /* 0x002fe200078e00ff */
[----:B------:R-:W-:Y:S01]  /*3540*/  MOV R8, 0x7f800000 ;  /* 0x7f80000000087802 */ /* 0x000fe20000000f00 */
[----:B------:R-:W-:Y:S01]  /*3550*/  IMAD.MOV.U32 R11, RZ, RZ, 0x7f800000 ;  /* 0x7f800000ff0b7424 */ /* 0x000fe200078e00ff */
[----:B------:R-:W-:Y:S02]  /*3560*/  MOV R10, 0x7f800000 ;  /* 0x7f800000000a7802 */ /* 0x000fe40000000f00 */
[C---:B--2---:R-:W-:Y:S02]  /*3570*/  IADD3 R6, R9.reuse, 0x28, RZ ;  /* 0x0000002809067810 */ /* 0x044fe40007ffe0ff */
[----:B------:R-:W-:Y:S02]  /*3580*/  IADD3 R4, R9, 0x20, RZ ;  /* 0x0000002009047810 */ /* 0x000fe40007ffe0ff */
[----:B------:R-:W-:-:S02]  /*3590*/  ISETP.GE.AND P2, PT, R6, UR4, PT ;  /* 0x0000000406007c0c */ /* 0x000fc4000bf46270 */
[----:B------:R-:W-:Y:S02]  /*35a0*/  IADD3 R5, R9, 0x8, RZ ;  /* 0x0000000809057810 */ /* 0x000fe40007ffe0ff */
[----:B------:R-:W-:Y:S01]  /*35b0*/  ISETP.GE.AND P3, PT, R4, UR4, PT ;  /* 0x0000000404007c0c */ /* 0x000fe2000bf66270 */
[----:B------:R-:W-:Y:S01]  /*35c0*/  IMAD.MOV.U32 R4, RZ, RZ, 0x4 ;  /* 0x00000004ff047424 */ /* 0x000fe200078e00ff */
[----:B------:R-:W-:Y:S02]  /*35d0*/  ISETP.GE.AND P4, PT, R5, UR4, PT ;  /* 0x0000000405007c0c */ /* 0x000fe4000bf86270 */
[C---:B------:R-:W-:Y:S01]  /*35e0*/  ISETP.GE.AND P6, PT, R9.reuse, UR4, PT ;  /* 0x0000000409007c0c */ /* 0x040fe2000bfc6270 */
[----:B------:R-:W-:Y:S01]  /*35f0*/  IMAD.WIDE R4, R9, R4, UR12 ;  /* 0x0000000c09047e25 */ /* 0x000fe2000f8e0204 */
[----:B------:R-:W-:-:S03]  /*3600*/  ULDC.64 UR4, c[0x0][0x198] ;  /* 0x0000660000047ab9 */ /* 0x000fc60000000a00 */
[----:B------:R-:W-:Y:S02]  /*3610*/  IMAD.MOV.U32 R9, RZ, RZ, 0x7f800000 ;  /* 0x7f800000ff097424 */ /* 0x000fe400078e00ff */
[----:B------:R-:W-:-:S04]  /*3620*/  @!P2 IMAD.WIDE R6, R6, R7, UR12 ;  /* 0x0000000c0606ae25 */ /* 0x000fc8000f8e0207 */
[----:B------:R1:W2:Y:S04]  /*3630*/  @!P3 LDG.E R9, [R4.64+0x80] ;  /* 0x0000800e0409b981 */ /* 0x0002a8000c1e1900 */
[----:B------:R4:W5:Y:S04]  /*3640*/  @!P2 LDG.E R8, [R6.64] ;  /* 0x0000000e0608a981 */ /* 0x000968000c1e1900 */
[----:B---3--:R1:W3:Y:S04]  /*3650*/  @!P4 LDG.E R10, [R4.64+0x20] ;  /* 0x0000200e040ac981 */ /* 0x0082e8000c1e1900 */
[----:B------:R1:W3:Y:S01]  /*3660*/  @!P6 LDG.E R11, [R4.64] ;  /* 0x0000000e040be981 */ /* 0x0002e2000c1e1900 */
[----:B------:R-:W-:-:S03]  /*3670*/  UIMAD UR4, UR11, UR4, URZ ;  /* 0x000000040b0472a4 */ /* 0x000fc6000f8e023f */
[----:B------:R2:W-:Y:S01]  /*3680*/  @P1 STS [R0+0x9000], RZ ;  /* 0x009000ff00001388 */ /* 0x0005e20000000800 */
[----:B------:R-:W-:-:S03]  /*3690*/  UIMAD UR4, UR20, UR5, UR4 ;  /* 0x00000005140472a4 */ /* 0x000fc6000f8e0204 */
[----:B------:R2:W-:Y:S04]  /*36a0*/  @P1 STS [R0+0x9004], RZ ;  /* 0x009004ff00001388 */ /* 0x0005e80000000800 */
[----:B------:R2:W-:Y:S04]  /*36b0*/  @P1 STS.64 [R0+0x9008], RZ ;  /* 0x009008ff00001388 */ /* 0x0005e80000000a00 */
[----:B------:R2:W-:Y:S04]  /*36c0*/  @P1 STS.128 [R0+0xb000], RZ ;  /* 0x00b000ff00001388 */ /* 0x0005e80000000c00 */
[----:B------:R2:W-:Y:S01]  /*36d0*/  @P1 STS.128 [R0+0xd000], RZ ;  /* 0x00d000ff00001388 */ /* 0x0005e20000000c00 */
[----:B-1----:R-:W-:-:S05]  /*36e0*/  IMAD.WIDE.U32 R4, R15, c[0x0][0x198], R22 ;  /* 0x000066000f047a25 */ /* 0x002fca00078e0016 */
[----:B----4-:R-:W-:Y:S02]  /*36f0*/  IADD3 R6, P2, R4, UR24, RZ ;  /* 0x0000001804067c10 */ /* 0x010fe4000ff5e0ff */
[----:B------:R-:W-:-:S04]  /*3700*/  MOV R4, UR4 ;  /* 0x0000000400047c02 */ /* 0x000fc80008000f00 */
[----:B------:R-:W-:Y:S01]  /*3710*/  IADD3.X R7, R5, UR28, R4, P2, !PT ;  /* 0x0000001c05077c10 */ /* 0x000fe200097fe404 */
[----:B------:R-:W-:Y:S01]  /*3720*/  IMAD R4, R17, c[0x0][0x1b0], RZ ;  /* 0x00006c0011047a24 */ /* 0x000fe200078e02ff */
[----:B------:R-:W-:Y:S03]  /*3730*/  BSSY B0, `(.L_x_320) ;  /* 0x000002c000007945 */ /* 0x000fe60003800000 */
[C---:B------:R-:W-:Y:S02]  /*3740*/  IMAD R4, R14.reuse, c[0x0][0x1b4], R4 ;  /* 0x00006d000e047a24 */ /* 0x040fe400078e0204 */
[----:B------:R-:W-:-:S04]  /*3750*/  IMAD.WIDE.U32 R6, R14, c[0x0][0x1b0], R6 ;  /* 0x00006c000e067a25 */ /* 0x000fc800078e0006 */
[----:B------:R-:W-:Y:S01]  /*3760*/  IMAD.IADD R13, R7, 0x1, R4 ;  /* 0x00000001070d7824 */ /* 0x000fe200078e0204 */
[----:B-----5:R1:W-:Y:S04]  /*3770*/  STL [R1+0x24], R8 ;  /* 0x0000240801007387 */ /* 0x0203e80000100800 */
[----:B--2---:R1:W-:Y:S04]  /*3780*/  STL [R1+0x20], R9 ;  /* 0x0000200901007387 */ /* 0x0043e80000100800 */
[----:B---3--:R1:W-:Y:S04]  /*3790*/  STL [R1+0x2c], R10 ;  /* 0x00002c0a01007387 */ /* 0x0083e80000100800 */
[----:B------:R1:W-:Y:S01]  /*37a0*/  STL [R1+0x28], R11 ;  /* 0x0000280b01007387 */ /* 0x0003e20000100800 */
        /* <DEDUP_REMOVED lines=36> */
.L_x_321:
[----:B------:R-:W-:Y:S05]  /*39f0*/  BSYNC B0 ;  /* 0x0000000000007941 */ /* 0x000fea0003800000 */
.L_x_320:
        /* <DEDUP_REMOVED lines=38> */
.L_x_323:
[----:B------:R-:W-:Y:S05]  /*3c60*/  BSYNC B0 ;  /* 0x0000000000007941 */ /* 0x000fea0003800000 */
.L_x_322:
[----:B------:R-:W0:Y:S01]  /*3c70*/  LDGDEPBAR ;  /* 0x00000000000079af */ /* 0x000e220000000000 */
[----:B------:R-:W-:Y:S02]  /*3c80*/  ULDC.64 UR8, c[0x0][0x318] ;  /* 0x0000c60000087ab9 */ /* 0x000fe40000000a00 */
[----:B------:R-:W-:-:S02]  /*3c90*/  UISETP.NE.U32.AND UP1, UPT, URZ, UR8, UPT ;  /* 0x000000083f00728c */ /* 0x000fc4000bf25070 */
        /* <DEDUP_REMOVED lines=14> */
[----:B------:R-:W-:Y:S02]  /*3d80*/  IMAD.U32 R5, RZ, RZ, UR9 ;  /* 0x00000009ff057e24 */ /* 0x000fe4000f8e00ff */
[----:B------:R-:W-:Y:S02]  /*3d90*/  IMAD.MOV.U32 R8, RZ, RZ, c[0x0][0x308] ;  /* 0x0000c200ff087624 */ /* 0x000fe400078e00ff */
[----:B------:R-:W-:Y:S01]  /*3da0*/  IMAD.MOV.U32 R9, RZ, RZ, c[0x0][0x30c] ;  /* 0x0000c300ff097624 */ /* 0x000fe200078e00ff */
[----:B------:R1:W3:Y:S04]  /*3db0*/  @P1 LDG.E R3, [R4.64] ;  /* 0x0000000e04031981 */ /* 0x0002e8000c1e1900 */
[----:B------:R-:W4:Y:S01]  /*3dc0*/  S2R R6, SR_TID.X ;  /* 0x0000000000067919 */ /* 0x000f220000002100 */
[----:B------:R-:W3:Y:S01]  /*3dd0*/  @P1 MUFU.RCP R10, c[0x0][0x238] ;  /* 0x00008e00000a1b08 */ /* 0x000ee20000001000 */
[----:B--2---:R-:W-:Y:S01]  /*3de0*/  LEA.HI R0, R20, R19, RZ, 0x6 ;  /* 0x0000001314007211 */ /* 0x004fe200078f30ff */
[----:B------:R-:W-:Y:S01]  /*3df0*/  IMAD.U32 R7, RZ, RZ, UR23 ;  /* 0x00000017ff077e24 */ /* 0x000fe2000f8e00ff */
[----:B------:R-:W2:Y:S04]  /*3e00*/  LDSM.16.M88.4 R168, [R217+0xf000] ;  /* 0x00f00000d9a8783b */ /* 0x000ea80000000200 */
[----:B------:R-:W2:Y:S04]  /*3e10*/  LDSM.16.M88.4 R172, [R217+0xf400] ;  /* 0x00f40000d9ac783b */ /* 0x000ea80000000200 */
[----:B------:R-:W2:Y:S04]  /*3e20*/  LDSM.16.M88.4 R176, [R218+0xf000] ;  /* 0x00f00000dab0783b */ /* 0x000ea80000000200 */
[----:B------:R-:W2:Y:S04]  /*3e30*/  LDSM.16.M88.4 R180, [R218+0xf400] ;  /* 0x00f40000dab4783b */ /* 0x000ea80000000200 */
[----:B------:R-:W2:Y:S04]  /*3e40*/  LDSM.16.M88.4 R184, [R217+0x11000] ;  /* 0x01100000d9b8783b */ /* 0x000ea80000000200 */
[----:B-1----:R1:W5:Y:S04]  /*3e50*/  LDG.E.64 R4, [R8.64+0x8] ;  /* 0x0000080e08047981 */ /* 0x002368000c1e1b00 */
[----:B------:R-:W2:Y:S04]  /*3e60*/  LDSM.16.M88.4 R188, [R217+0x11400] ;  /* 0x01140000d9bc783b */ /* 0x000ea80000000200 */
[----:B------:R-:W2:Y:S04]  /*3e70*/  LDSM.16.M88.4 R192, [R218+0x11000] ;  /* 0x01100000dac0783b */ /* 0x000ea80000000200 */
[----:B------:R-:W2:Y:S04]  /*3e80*/  LDSM.16.M88.4 R196, [R218+0x11400] ;  /* 0x01140000dac4783b */ /* 0x000ea80000000200 */
[----:B------:R-:W2:Y:S04]  /*3e90*/  LDSM.16.M88.4 R200, [R217+0x13000] ;  /* 0x01300000d9c8783b */ /* 0x000ea80000000200 */
[----:B------:R-:W2:Y:S04]  /*3ea0*/  LDSM.16.M88.4 R204, [R217+0x13400] ;  /* 0x01340000d9cc783b */ /* 0x000ea80000000200 */
[----:B------:R-:W2:Y:S04]  /*3eb0*/  LDSM.16.M88.4 R208, [R218+0x13000] ;  /* 0x01300000dad0783b */ /* 0x000ea80000000200 */
[----:B-1----:R-:W2:Y:S01]  /*3ec0*/  LDG.E.64 R8, [R8.64] ;  /* 0x0000000e08087981 */ /* 0x002ea2000c1e1b00 */
[----:B------:R-:W-:Y:S01]  /*3ed0*/  SHF.R.S32.HI R0, RZ, 0x6, R0 ;  /* 0x00000006ff007819 */ /* 0x000fe20000011400 */
[C---:B------:R-:W-:Y:S01]  /*3ee0*/  IMAD.SHL.U32 R219, R227.reuse, 0x2, RZ ;  /* 0x00000002e3db7824 */ /* 0x040fe200078e00ff */
[----:B----4-:R-:W-:Y:S01]  /*3ef0*/  SHF.L.U32 R6, R6, 0x1, RZ ;  /* 0x0000000106067819 */ /* 0x010fe200000006ff */
[----:B------:R-:W1:Y:S01]  /*3f00*/  LDSM.16.M88.4 R212, [R218+0x13400] ;  /* 0x01340000dad4783b */ /* 0x000e620000000200 */
[----:B------:R-:W-:Y:S01]  /*3f10*/  IADD3 R216, R227, 0x1800, RZ ;  /* 0x00001800e3d87810 */ /* 0x000fe20007ffe0ff */
[----:B------:R-:W-:Y:S01]  /*3f20*/  IMAD.SHL.U32 R237, R0, 0x20, RZ ;  /* 0x0000002000ed7824 */ /* 0x000fe200078e00ff */
[----:B------:R-:W-:Y:S01]  /*3f30*/  UIADD3 UR20, UR21, 0x80, UR20 ;  /* 0x0000008015147890 */ /* 0x000fe2000fffe014 */
[----:B------:R-:W-:Y:S01]  /*3f40*/  IMAD R7, R7, 0x4, R0 ;  /* 0x0000000407077824 */ /* 0x000fe200078e0200 */
[----:B------:R-:W-:Y:S01]  /*3f50*/  SHF.R.S32.HI R0, RZ, 0x1f, R16 ;  /* 0x0000001fff007819 */ /* 0x000fe20000011410 */
[----:B------:R-:W-:Y:S01]  /*3f60*/  IMAD.MOV.U32 R249, RZ, RZ, R236 ;  /* 0x000000fffff97224 */ /* 0x000fe200078e00ec */
[----:B------:R-:W-:Y:S01]  /*3f70*/  LOP3.LUT R237, R237, 0x6, R6, 0xf8, !PT ;  /* 0x00000006eded7812 */ /* 0x000fe200078ef806 */
[----:B------:R-:W-:Y:S01]  /*3f80*/  IMAD.U32 R6, RZ, RZ, UR23 ;  /* 0x00000017ff067e24 */ /* 0x000fe2000f8e00ff */
[----:B------:R-:W-:Y:S01]  /*3f90*/  SEL R216, R216, R227, !P0 ;  /* 0x000000e3d8d87207 */ /* 0x000fe20004000000 */
[----:B------:R-:W-:Y:S01]  /*3fa0*/  CS2R R126, SRZ ;  /* 0x00000000007e7805 */ /* 0x000fe2000001ff00 */
[----:B------:R-:W-:Y:S01]  /*3fb0*/  CS2R R124, SRZ ;  /* 0x00000000007c7805 */ /* 0x000fe2000001ff00 */
[----:B------:R-:W-:Y:S01]  /*3fc0*/  CS2R R130, SRZ ;  /* 0x0000000000827805 */ /* 0x000fe2000001ff00 */
[----:B------:R-:W-:Y:S01]  /*3fd0*/  LEA R237, R6, R237, 0x7 ;  /* 0x000000ed06ed7211 */ /* 0x000fe200078e38ff */
[----:B------:R-:W-:Y:S01]  /*3fe0*/  CS2R R128, SRZ ;  /* 0x0000000000807805 */ /* 0x000fe2000001ff00 */
[----:B------:R-:W-:Y:S01]  /*3ff0*/  CS2R R122, SRZ ;  /* 0x00000000007a7805 */ /* 0x000fe2000001ff00 */
[----:B------:R-:W-:Y:S01]  /*4000*/  CS2R R120, SRZ ;  /* 0x0000000000787805 */ /* 0x000fe2000001ff00 */
[C---:B------:R-:W-:Y:S01]  /*4010*/  IADD3 R252, R237.reuse, 0x8, RZ ;  /* 0x00000008edfc7810 */ /* 0x040fe20007ffe0ff */
[----:B------:R-:W-:Y:S01]  /*4020*/  I2F R250, R237 ;  /* 0x000000ed00fa7306 */ /* 0x000fe20000201400 */
[----:B------:R-:W-:Y:S01]  /*4030*/  IADD3 R251, R237, 0x1, RZ ;  /* 0x00000001edfb7810 */ /* 0x000fe20007ffe0ff */
[----:B------:R-:W-:Y:S01]  /*4040*/  CS2R R118, SRZ ;  /* 0x0000000000767805 */ /* 0x000fe2000001ff00 */
[----:B------:R-:W-:Y:S01]  /*4050*/  CS2R R116, SRZ ;  /* 0x0000000000747805 */ /* 0x000fe2000001ff00 */
[----:B------:R-:W-:Y:S01]  /*4060*/  CS2R R110, SRZ ;  /* 0x00000000006e7805 */ /* 0x000fe2000001ff00 */
[----:B------:R-:W-:Y:S01]  /*4070*/  CS2R R108, SRZ ;  /* 0x00000000006c7805 */ /* 0x000fe2000001ff00 */
[----:B------:R-:W-:Y:S01]  /*4080*/  CS2R R114, SRZ ;  /* 0x0000000000727805 */ /* 0x000fe2000001ff00 */
[----:B------:R-:W-:Y:S01]  /*4090*/  CS2R R112, SRZ ;  /* 0x0000000000707805 */ /* 0x000fe2000001ff00 */
[----:B------:R-:W-:Y:S01]  /*40a0*/  I2F R252, R252 ;  /* 0x000000fc00fc7306 */ /* 0x000fe20000201400 */
[----:B------:R-:W-:Y:S01]  /*40b0*/  CS2R R106, SRZ ;  /* 0x00000000006a7805 */ /* 0x000fe2000001ff00 */
        /* <DEDUP_REMOVED lines=36> */
[----:B------:R-:W-:Y:S01]  /*4300*/  IMAD.SHL.U32 R216, R216, 0x2, RZ ;  /* 0x00000002d8d87824 */ /* 0x000fe200078e00ff */
[----:B------:R-:W-:Y:S01]  /*4310*/  UMOV UR4, URZ ;  /* 0x0000003f00047c82 */ /* 0x000fe20008000000 */
[----:B------:R-:W-:Y:S01]  /*4320*/  IMAD.IADD R220, R219, 0x1, R226 ;  /* 0x00000001dbdc7824 */ /* 0x000fe200078e02e2 */
[----:B------:R-:W-:Y:S01]  /*4330*/  UIADD3 UR20, UR20, -UR18, URZ ;  /* 0x8000001214147290 */ /* 0x000fe2000fffe03f */
[----:B---3--:R-:W-:-:S04]  /*4340*/  @P1 FMUL.FTZ R3, R3, R10 ;  /* 0x0000000a03031220 */ /* 0x008fc80000410000 */
[----:B------:R3:W4:Y:S02]  /*4350*/  @P1 R2UR UR5, R3 ;  /* 0x00000000030513c2 */ /* 0x00072400000e0000 */
[----:B---3--:R-:W-:Y:S01]  /*4360*/  IADD3 R3, R225, 0x1800, RZ ;  /* 0x00001800e1037810 */ /* 0x008fe20007ffe0ff */
[----:B----4-:R-:W-:Y:S01]  /*4370*/  @UP1 UMOV UR4, UR5 ;  /* 0x0000000500041c82 */ /* 0x010fe20008000000 */
[----:B-----5:R-:W-:Y:S02]  /*4380*/  IADD3 R16, P2, P1, R4, UR46, R16 ;  /* 0x0000002e04107c10 */ /* 0x020fe4000f95e010 */
[----:B------:R-:W-:Y:S02]  /*4390*/  SEL R3, R3, R225, !P0 ;  /* 0x000000e103037207 */ /* 0x000fe40004000000 */
[----:B------:R-:W-:Y:S02]  /*43a0*/  IADD3.X R4, R5, UR50, R0, P2, P1 ;  /* 0x0000003205047c10 */ /* 0x000fe400097e2400 */
[----:B------:R-:W-:Y:S01]  /*43b0*/  IADD3 R0, R237, 0x19, RZ ;  /* 0x00000019ed007810 */ /* 0x000fe20007ffe0ff */
[----:B------:R-:W-:-:S05]  /*43c0*/  IMAD.SHL.U32 R3, R3, 0x2, RZ ;  /* 0x0000000203037824 */ /* 0x000fca00078e00ff */
[----:B------:R-:W3:Y:S01]  /*43d0*/  I2F R0, R0 ;  /* 0x0000000000007306 */ /* 0x000ee20000201400 */
[----:B--2---:R-:W2:Y:S01]  /*43e0*/  R2UR UR11, R8 ;  /* 0x00000000080b73c2 */ /* 0x004ea200000e0000 */
[----:B---3--:R3:W-:Y:S07]  /*43f0*/  STL [R1+0x10], R0 ;  /* 0x0000100001007387 */ /* 0x0087ee0000100800 */
[----:B------:R4:W5:Y:S01]  /*4400*/  R2UR UR10, R9 ;  /* 0x00000000090a73c2 */ /* 0x00096200000e0000 */
[----:B--2---:R-:W-:-:S02]  /*4410*/  LOP3.LUT R5, R4, UR11, RZ, 0x3c, !PT ;  /* 0x0000000b04057c12 */ /* 0x004fc4000f8e3cff */
[----:B---3--:R-:W-:Y:S02]  /*4420*/  IADD3 R0, R237, 0x18, RZ ;  /* 0x00000018ed007810 */ /* 0x008fe40007ffe0ff */
[----:B------:R-:W-:Y:S01]  /*4430*/  MOV R4, c[0x0][0x22c] ;  /* 0x00008b0000047a02 */ /* 0x000fe20000000f00 */
[----:B----4-:R-:W-:-:S03]  /*4440*/  IMAD.WIDE.U32 R8, R16, -0x2daee0ad, RZ ;  /* 0xd2511f5310087825 */ /* 0x010fc600078e00ff */
[----:B------:R-:W2:Y:S01]  /*4450*/  I2F R0, R0 ;  /* 0x0000000000007306 */ /* 0x000ea20000201400 */
[----:B------:R-:W-:Y:S01]  /*4460*/  IMAD R4, R4, c[0x0][0x1c0], RZ ;  /* 0x0000700004047a24 */ /* 0x000fe200078e02ff */
[----:B--2---:R2:W-:Y:S02]  /*4470*/  STL [R1+0xc], R0 ;  /* 0x00000c0001007387 */ /* 0x0045e40000100800 */
[----:B--2---:R-:W-:-:S06]  /*4480*/  IADD3 R0, R237, 0x11, RZ ;  /* 0x00000011ed007810 */ /* 0x004fcc0007ffe0ff */
[----:B------:R-:W2:Y:S02]  /*4490*/  I2F R0, R0 ;  /* 0x0000000000007306 */ /* 0x000ea40000201400 */
[----:B--2---:R2:W-:Y:S02]  /*44a0*/  STL [R1+0x8], R0 ;  /* 0x0000080001007387 */ /* 0x0045e40000100800 */
[----:B--2---:R-:W-:-:S06]  /*44b0*/  IADD3 R0, R237, 0x10, RZ ;  /* 0x00000010ed007810 */ /* 0x004fcc0007ffe0ff */
[----:B------:R-:W2:Y:S02]  /*44c0*/  I2F R0, R0 ;  /* 0x0000000000007306 */ /* 0x000ea40000201400 */
[----:B--2---:R2:W-:Y:S02]  /*44d0*/  STL [R1+0x4], R0 ;  /* 0x0000040001007387 */ /* 0x0045e40000100800 */
[----:B--2---:R-:W-:-:S06]  /*44e0*/  IADD3 R0, R237, 0x9, RZ ;  /* 0x00000009ed007810 */ /* 0x004fcc0007ffe0ff */
[----:B------:R-:W2:Y:S02]  /*44f0*/  I2F R0, R0 ;  /* 0x0000000000007306 */ /* 0x000ea40000201400 */
[----:B--2---:R5:W-:Y:S04]  /*4500*/  STL [R1], R0 ;  /* 0x0000000001007387 */ /* 0x004be80000100800 */
[----:B------:R2:W-:Y:S04]  /*4510*/  STL [R1+0x50], R5 ;  /* 0x0000500501007387 */ /* 0x0005e80000100800 */
[----:B------:R3:W-:Y:S01]  /*4520*/  STL.64 [R1+0x60], R8 ;  /* 0x0000600801007387 */ /* 0x0007e20000100a00 */
[----:B-----5:R-:W-:Y:S01]  /*4530*/  LOP3.LUT R0, R7, UR10, RZ, 0x3c, !PT ;  /* 0x0000000a07007c12 */ /* 0x020fe2000f8e3cff */
[----:B------:R-:W-:-:S02]  /*4540*/  IMAD.SHL.U32 R7, R4, 0x10, RZ ;  /* 0x0000001004077824 */ /* 0x000fc400078e00ff */
[----:B--2---:R-:W-:Y:S01]  /*4550*/  IMAD.SHL.U32 R5, R4, 0x8, RZ ;  /* 0x0000000804057824 */ /* 0x004fe200078e00ff */
[----:B------:R-:W-:Y:S02]  /*4560*/  LOP3.LUT R0, R9, R0, RZ, 0x3c, !PT ;  /* 0x0000000009007212 */ /* 0x000fe400078e3cff */
[C---:B------:R-:W-:Y:S02]  /*4570*/  IADD3 R6, R7.reuse, 0x20, RZ ;  /* 0x0000002007067810 */ /* 0x040fe40007ffe0ff */
[----:B------:R-:W-:Y:S01]  /*4580*/  IADD3 R4, R7, 0x40, RZ ;  /* 0x0000004007047810 */ /* 0x000fe20007ffe0ff */
[----:B---3--:R-:W-:Y:S01]  /*4590*/  IMAD.WIDE.U32 R8, R0, -0x326172a9, RZ ;  /* 0xcd9e8d5700087825 */ /* 0x008fe200078e00ff */
[----:B------:R-:W-:-:S03]  /*45a0*/  IADD3 R7, R5, R6, RZ ;  /* 0x0000000605077210 */ /* 0x000fc60007ffe0ff */
[C---:B------:R-:W-:Y:S02]  /*45b0*/  IMAD.IADD R6, R5.reuse, 0x1, R4 ;  /* 0x0000000105067824 */ /* 0x040fe400078e0204 */
[----:B------:R-:W-:-:S03]  /*45c0*/  IMAD.IADD R7, R5, 0x1, R7 ;  /* 0x0000000105077824 */ /* 0x000fc600078e0207 */
[C---:B------:R-:W-:Y:S01]  /*45d0*/  IADD3 R6, R5.reuse, R6, RZ ;  /* 0x0000000605067210 */ /* 0x040fe20007ffe0ff */
[----:B------:R-:W-:-:S04]  /*45e0*/  IMAD.IADD R7, R5, 0x1, R7 ;  /* 0x0000000105077824 */ /* 0x000fc800078e0207 */
[C---:B------:R-:W-:Y:S02]  /*45f0*/  IMAD.IADD R6, R5.reuse, 0x1, R6 ;  /* 0x0000000105067824 */ /* 0x040fe400078e0206 */
[----:B------:R-:W-:-:S03]  /*4600*/  IMAD.IADD R7, R5, 0x1, R7 ;  /* 0x0000000105077824 */ /* 0x000fc600078e0207 */
[C---:B------:R-:W-:Y:S01]  /*4610*/  IADD3 R6, R5.reuse, R6, RZ ;  /* 0x0000000605067210 */ /* 0x040fe20007ffe0ff */
[C---:B------:R-:W-:Y:S01]  /*4620*/  IMAD.IADD R4, R5.reuse, 0x1, R7 ;  /* 0x0000000105047824 */ /* 0x040fe200078e0207 */
[----:B------:R2:W-:Y:S03]  /*4630*/  STL [R1+0x44], R7 ;  /* 0x0000440701007387 */ /* 0x0005e60000100800 */
[----:B------:R-:W-:Y:S01]  /*4640*/  IMAD.IADD R0, R5, 0x1, R6 ;  /* 0x0000000105007824 */ /* 0x000fe200078e0206 */
[----:B------:R2:W-:Y:S04]  /*4650*/  STL.64 [R1+0x30], R8 ;  /* 0x0000300801007387 */ /* 0x0005e80000100a00 */
[----:B------:R2:W-:Y:S04]  /*4660*/  STL [R1+0x40], R6 ;  /* 0x0000400601007387 */ /* 0x0005e80000100800 */
[----:B------:R2:W-:Y:S04]  /*4670*/  STL [R1+0x4c], R4 ;  /* 0x00004c0401007387 */ /* 0x0005e80000100800 */
[----:B-1----:R2:W-:Y:S02]  /*4680*/  STL [R1+0x48], R0 ;  /* 0x0000480001007387 */ /* 0x0025e40000100800 */
.L_x_326:
[----:B------:R-:W0:Y:S01]  /*4690*/  LDGDEPBAR ;  /* 0x00000000000079af */ /* 0x000e220000000000 */
[----:B--2---:R-:W-:Y:S01]  /*46a0*/  IMAD.IADD R0, R226, 0x1, R216 ;  /* 0x00000001e2007824 */ /* 0x004fe200078e02d8 */
[----:B------:R-:W-:Y:S02]  /*46b0*/  UIADD3 UR8, UR11, 0x3c6ef372, URZ ;  /* 0x3c6ef3720b087890 */ /* 0x000fe4000fffe03f */
[----:B------:R-:W-:Y:S02]  /*46c0*/  USHF.L.U32 UR9, UR7, 0x6, URZ ;  /* 0x0000000607097899 */ /* 0x000fe4000800063f */
[----:B------:R-:W-:Y:S02]  /*46d0*/  USHF.L.U32 UR5, UR23, 0x7, URZ ;  /* 0x0000000717057899 */ /* 0x000fe4000800063f */
[----:B------:R-:W3:Y:S01]  /*46e0*/  LDL.64 R228, [R1+0x30] ;  /* 0x0000300001e47983 */ /* 0x000ee20000100a00 */
[----:B------:R-:W-:Y:S02]  /*46f0*/  UISETP.GE.AND UP0, UPT, UR9, UR20, UPT ;  /* 0x000000140900728c */ /* 0x000fe4000bf06270 */
[----:B------:R-:W-:Y:S02]  /*4700*/  UIADD3 UR5, UR5, 0x80, URZ ;  /* 0x0000008005057890 */ /* 0x000fe4000fffe03f */
[----:B------:R-:W-:Y:S01]  /*4710*/  UIADD3 UR6, UR10, -0x4498517b, URZ ;  /* 0xbb67ae850a067890 */ /* 0x000fe2000fffe03f */
[----:B------:R-:W3:Y:S01]  /*4720*/  LDL.64 R230, [R1+0x60] ;  /* 0x0000600001e67983 */ /* 0x000ee20000100a00 */
[----:B------:R-:W-:Y:S02]  /*4730*/  UISETP.LT.AND UP0, UPT, UR5, UR18, UP0 ;  /* 0x000000120500728c */ /* 0x000fe40008701270 */
[----:B------:R-:W-:Y:S02]  /*4740*/  UIADD3 UR5, UR11, -0x61c88647, URZ ;  /* 0x9e3779b90b057890 */ /* 0x000fe4000fffe03f */
[----:B------:R-:W-:Y:S01]  /*4750*/  UISETP.GT.AND UP3, UPT, UR7, UR19, UPT ;  /* 0x000000130700728c */ /* 0x000fe2000bf64270 */
[----:B------:R-:W4:Y:S01]  /*4760*/  LDL R233, [R1+0x68] ;  /* 0x0000680001e97983 */ /* 0x000f220000100800 */
[----:B------:R-:W-:Y:S03]  /*4770*/  PLOP3.LUT P0, PT, PT, PT, UP0, 0x80, 0x0 ;  /* 0x000000000000781c */ /* 0x000fe60003f0f008 */
[----:B------:R-:W3:Y:S04]  /*4780*/  LDL R232, [R1+0x50] ;  /* 0x0000500001e87983 */ /* 0x000ee80000100800 */
[----:B------:R1:W-:Y:S04]  /*4790*/  STL [R1+0x6c], R2 ;  /* 0x00006c0201007387 */ /* 0x0003e80000100800 */
[----:B-1----:R-:W3:Y:S01]  /*47a0*/  LDL R2, [R1+0x14] ;  /* 0x0000140001027983 */ /* 0x002ee20000100800 */
        /* <DEDUP_REMOVED lines=33> */
[----:B------:R-:W1:Y:S07]  /*49c0*/  LDSM.16.M88.4 R136, [R218+0xb400] ;  /* 0x00b40000da88783b */ /* 0x000e6e0000000200 */
[-C--:B------:R-:W-:Y:S01]  /*49d0*/  HMMA.16816.F32 R4, R132, R152.reuse, R4 ;  /* 0x000000988404723c */ /* 0x080fe20000001804 */
[----:B------:R-:W-:Y:S07]  /*49e0*/  LDSM.16.M88.4 R148, [R217+0xd000] ;  /* 0x00d00000d994783b */ /* 0x000fee0000000200 */
[C---:B------:R-:W-:Y:S08]  /*49f0*/  HMMA.16816.F32 R8, R156.reuse, R152, R8 ;  /* 0x000000989c08723c */ /* 0x040ff00000001808 */
[-C--:B------:R-:W-:Y:S08]  /*4a00*/  HMMA.16816.F32 R12, R156, R154.reuse, R12 ;  /* 0x0000009a9c0c723c */ /* 0x080ff0000000180c */
[C---:B------:R-:W-:Y:S01]  /*4a10*/  HMMA.16816.F32 R16, R132.reuse, R154, R16 ;  /* 0x0000009a8410723c */ /* 0x040fe20000001810 */
[----:B------:R-:W-:Y:S07]  /*4a20*/  LDSM.16.M88.4 R152, [R216+0x2800] ;  /* 0x00280000d898783b */ /* 0x000fee0000000200 */
[-C--:B------:R-:W-:Y:S08]  /*4a30*/  HMMA.16816.F32 R20, R132, R160.reuse, R20 ;  /* 0x000000a08414723c */ /* 0x080ff00000001814 */
[C---:B------:R-:W-:Y:S01]  /*4a40*/  HMMA.16816.F32 R24, R156.reuse, R160, R24 ;  /* 0x000000a09c18723c */ /* 0x040fe20000001818 */
[----:B------:R-:W2:Y:S07]  /*4a50*/  LDL R161, [R1+0x2c] ;  /* 0x00002c0001a17983 */ /* 0x000eae0000100800 */
[-C--:B------:R-:W-:Y:S01]  /*4a60*/  HMMA.16816.F32 R28, R156, R162.reuse, R28 ;  /* 0x000000a29c1c723c */ /* 0x080fe2000000181c */
[----:B------:R-:W-:Y:S07]  /*4a70*/  LDSM.16.M88.4 R156, [R217+0xd400] ;  /* 0x00d40000d99c783b */ /* 0x000fee0000000200 */
[----:B------:R-:W-:Y:S01]  /*4a80*/  HMMA.16816.F32 R32, R132, R162, R32 ;  /* 0x000000a28420723c */ /* 0x000fe20000001820 */
[----:B------:R-:W3:Y:S07]  /*4a90*/  LDSM.16.M88.4 R132, [R216+0x2000] ;  /* 0x00200000d884783b */ /* 0x000eee0000000200 */
        /* <DEDUP_REMOVED lines=8> */
[----:B------:R-:W2:Y:S04]  /*4b20*/  LDL R164, [R1+0x28] ;  /* 0x0000280001a47983 */ /* 0x000ea80000100800 */
[----:B------:R-:W2:Y:S03]  /*4b30*/  LDL R167, [R1+0x4] ;  /* 0x0000040001a77983 */ /* 0x000ea60000100800 */
[----:B------:R-:W-:Y:S01]  /*4b40*/  HMMA.16816.F32 R32, R140, R138, R32 ;  /* 0x0000008a8c20723c */ /* 0x000fe20000001820 */
[----:B------:R1:W-:Y:S07]  /*4b50*/  LDSM.16.M88.4 R136, [R0+0x2000] ;  /* 0x002000000088783b */ /* 0x0003ee0000000200 */
[-C--:B---3--:R-:W-:Y:S01]  /*4b60*/  HMMA.16816.F32 R4, R132, R148.reuse, R4 ;  /* 0x000000948404723c */ /* 0x088fe20000001804 */
[----:B------:R-:W3:Y:S07]  /*4b70*/  LDSM.16.M88.4 R140, [R218+0xd000] ;  /* 0x00d00000da8c783b */ /* 0x000eee0000000200 */
[C---:B------:R-:W-:Y:S08]  /*4b80*/  HMMA.16816.F32 R8, R152.reuse, R148, R8 ;  /* 0x000000949808723c */ /* 0x040ff00000001808 */
[-C--:B------:R-:W-:Y:S01]  /*4b90*/  HMMA.16816.F32 R12, R152, R150.reuse, R12 ;  /* 0x00000096980c723c */ /* 0x080fe2000000180c */
[----:B-1----:R-:W-:Y:S04]  /*4ba0*/  IMAD.U32 R0, RZ, RZ, UR7 ;  /* 0x00000007ff007e24 */ /* 0x002fe8000f8e00ff */
[----:B----4-:R-:W-:Y:S03]  /*4bb0*/  IMAD R0, R0, 0x4, R233 ;  /* 0x0000000400007824 */ /* 0x010fe600078e02e9 */
[C---:B------:R-:W-:Y:S04]  /*4bc0*/  HMMA.16816.F32 R16, R132.reuse, R150, R16 ;  /* 0x000000968410723c */ /* 0x040fe80000001810 */
[C---:B------:R-:W-:Y:S03]  /*4bd0*/  IADD3 R148, R0.reuse, 0x2, RZ ;  /* 0x0000000200947810 */ /* 0x040fe60007ffe0ff */
[----:B------:R-:W-:Y:S01]  /*4be0*/  IMAD.WIDE.U32 R150, R0, -0x326172a9, RZ ;  /* 0xcd9e8d5700967825 */ /* 0x000fe200078e00ff */
[----:B------:R-:W-:Y:S01]  /*4bf0*/  LOP3.LUT R0, R230, UR6, RZ, 0x3c, !PT ;  /* 0x00000006e6007c12 */ /* 0x000fe2000f8e3cff */
[-C--:B------:R-:W-:Y:S01]  /*4c00*/  HMMA.16816.F32 R20, R132, R156.reuse, R20 ;  /* 0x0000009c8414723c */ /* 0x080fe20000001814 */
[----:B------:R-:W-:Y:S02]  /*4c10*/  UIADD3 UR6, UR11, -0x255992d5, URZ ;  /* 0xdaa66d2b0b067890 */ /* 0x000fe4000fffe03f */
[-C--:B------:R-:W-:Y:S01]  /*4c20*/  LOP3.LUT R151, R151, R232.reuse, RZ, 0x3c, !PT ;  /* 0x000000e897977212 */ /* 0x080fe200078e3cff */
[----:B------:R-:W-:Y:S01]  /*4c30*/  IMAD.WIDE.U32 R148, R148, -0x326172a9, RZ ;  /* 0xcd9e8d5794947825 */ /* 0x000fe200078e00ff */
[----:B------:R-:W-:Y:S03]  /*4c40*/  LOP3.LUT R150, R229, UR5, R150, 0x96, !PT ;  /* 0x00000005e5967c12 */ /* 0x000fe6000f8e9696 */
[C---:B------:R-:W-:Y:S04]  /*4c50*/  HMMA.16816.F32 R24, R152.reuse, R156, R24 ;  /* 0x0000009c9818723c */ /* 0x040fe80000001818 */
[----:B------:R-:W-:Y:S04]  /*4c60*/  IMAD.WIDE.U32 R230, R150, -0x2daee0ad, RZ ;  /* 0xd2511f5396e67825 */ /* 0x000fe800078e00ff */
[-C--:B------:R-:W-:Y:S01]  /*4c70*/  HMMA.16816.F32 R28, R152, R158.reuse, R28 ;  /* 0x0000009e981c723c */ /* 0x080fe2000000181c */
[----:B------:R-:W4:Y:S04]  /*4c80*/  LDL R153, [R1+0x24] ;  /* 0x0000240001997983 */ /* 0x000f280000100800 */
[----:B------:R-:W4:Y:S02]  /*4c90*/  LDL R154, [R1+0x20] ;  /* 0x00002000019a7983 */ /* 0x000f240000100800 */
[----:B------:R-:W-:Y:S01]  /*4ca0*/  LOP3.LUT R155, R228, UR8, RZ, 0x3c, !PT ;  /* 0x00000008e49b7c12 */ /* 0x000fe2000f8e3cff */
[----:B------:R-:W-:Y:S01]  /*4cb0*/  HMMA.16816.F32 R32, R132, R158, R32 ;  /* 0x0000009e8420723c */ /* 0x000fe20000001820 */
[----:B------:R-:W-:Y:S01]  /*4cc0*/  LOP3.LUT R152, R149, R232, RZ, 0x3c, !PT ;  /* 0x000000e895987212 */ /* 0x000fe200078e3cff */
[----:B------:R-:W4:Y:S01]  /*4cd0*/  LDL R228, [R1] ;  /* 0x0000000001e47983 */ /* 0x000f220000100800 */
[----:B------:R-:W-:Y:S01]  /*4ce0*/  UIADD3 UR8, UR11, 0x1715609d, URZ ;  /* 0x1715609d0b087890 */ /* 0x000fe2000fffe03f */
[----:B------:R-:W-:Y:S01]  /*4cf0*/  LOP3.LUT R149, R229, UR5, R148, 0x96, !PT ;  /* 0x00000005e5957c12 */ /* 0x000fe2000f8e9694 */
[----:B------:R-:W-:Y:S01]  /*4d00*/  UIADD3 UR5, UR10, 0x76cf5d0a, URZ ;  /* 0x76cf5d0a0a057890 */ /* 0x000fe2000fffe03f */
[----:B------:R-:W-:Y:S02]  /*4d10*/  IMAD.U32 R148, RZ, RZ, UR9 ;  /* 0x00000009ff947e24 */ /* 0x000fe4000f8e00ff */
[-C--:B---3--:R-:W-:Y:S01]  /*4d20*/  HMMA.16816.F32 R4, R136, R140.reuse, R4 ;  /* 0x0000008c8804723c */ /* 0x088fe20000001804 */
[----:B------:R-:W-:Y:S04]  /*4d30*/  IMAD.WIDE.U32 R132, R151, -0x2daee0ad, RZ ;  /* 0xd2511f5397847825 */ /* 0x000fe800078e00ff */
[----:B------:R-:W-:Y:S01]  /*4d40*/  IMAD.U32 R134, RZ, RZ, UR21 ;  /* 0x00000015ff867e24 */ /* 0x000fe2000f8e00ff */
[----:B------:R-:W-:Y:S01]  /*4d50*/  LOP3.LUT R135, R0, R133, RZ, 0x3c, !PT ;  /* 0x0000008500877212 */ /* 0x000fe200078e3cff */
[----:B------:R-:W-:Y:S01]  /*4d60*/  IMAD.WIDE.U32 R162, R149, -0x2daee0ad, RZ ;  /* 0xd2511f5395a27825 */ /* 0x000fe200078e00ff */
[----:B------:R-:W-:Y:S01]  /*4d70*/  LOP3.LUT R156, R231, UR5, R132, 0x96, !PT ;  /* 0x00000005e79c7c12 */ /* 0x000fe2000f8e9684 */
[C---:B------:R-:W-:Y:S03]  /*4d80*/  HMMA.16816.F32 R8, R144.reuse, R140, R8 ;  /* 0x0000008c9008723c */ /* 0x040fe60000001808 */
[----:B------:R-:W-:Y:S01]  /*4d90*/  @!P0 IADD3 R134, -R134, 0x1, R2 ;  /* 0x0000000186868810 */ /* 0x000fe20007ffe102 */
[----:B------:R-:W-:Y:S01]  /*4da0*/  IMAD.WIDE.U32 R132, R152, -0x2daee0ad, RZ ;  /* 0xd2511f5398847825 */ /* 0x000fe200078e00ff */
[----:B------:R-:W-:Y:S02]  /*4db0*/  @!P0 IADD3 R152, R237, 0x11, RZ ;  /* 0x00000011ed988810 */ /* 0x000fe40007ffe0ff */
[----:B------:R-:W-:Y:S01]  /*4dc0*/  @!P0 IADD3 R148, R148, UR18, R134 ;  /* 0x0000001294948c10 */ /* 0x000fe2000fffe086 */
[----:B------:R-:W-:Y:S01]  /*4dd0*/  IMAD.WIDE.U32 R134, R135, -0x326172a9, RZ ;  /* 0xcd9e8d5787867825 */ /* 0x000fe200078e00ff */
[----:B------:R-:W-:Y:S01]  /*4de0*/  LOP3.LUT R158, R0, R133, RZ, 0x3c, !PT ;  /* 0x00000085009e7212 */ /* 0x000fe200078e3cff */
[-C--:B------:R-:W-:Y:S02]  /*4df0*/  HMMA.16816.F32 R12, R144, R142.reuse, R12 ;  /* 0x0000008e900c723c */ /* 0x080fe4000000180c */
[----:B------:R-:W-:Y:S01]  /*4e00*/  @!P0 IADD3 R150, R148, 0x20, RZ ;  /* 0x0000002094968810 */ /* 0x000fe20007ffe0ff */
[----:B------:R-:W-:Y:S01]  /*4e10*/  IMAD.WIDE.U32 R156, R156, -0x326172a9, RZ ;  /* 0xcd9e8d579c9c7825 */ /* 0x000fe200078e00ff */
[C---:B------:R-:W-:Y:S02]  /*4e20*/  @!P0 IADD3 R151, R148.reuse, 0x8, RZ ;  /* 0x0000000894978810 */ /* 0x040fe40007ffe0ff */
[C---:B------:R-:W-:Y:S01]  /*4e30*/  @!P0 IADD3 R149, R148.reuse, 0x28, RZ ;  /* 0x0000002894958810 */ /* 0x040fe20007ffe0ff */
[----:B------:R-:W-:Y:S01]  /*4e40*/  FFMA.FTZ R7, R251, UR4, R7 ;  /* 0x00000004fb077c23 */ /* 0x000fe20008010007 */
[----:B------:R-:W-:Y:S01]  /*4e50*/  @!P0 IMNMX R148, R148, UR18, PT ;  /* 0x0000001294948c17 */ /* 0x000fe2000b800200 */
[C---:B------:R-:W-:Y:S03]  /*4e60*/  HMMA.16816.F32 R16, R136.reuse, R142, R16 ;  /* 0x0000008e8810723c */ /* 0x040fe60000001810 */
[-C--:B------:R-:W-:Y:S01]  /*4e70*/  @!P0 ISETP.GE.AND P4, PT, R237, R148.reuse, PT ;  /* 0x00000094ed00820c */ /* 0x080fe20003f86270 */
[----:B------:R-:W-:Y:S01]  /*4e80*/  FFMA.FTZ R4, R250, UR4, R4 ;  /* 0x00000004fa047c23 */ /* 0x000fe20008010004 */
[----:B------:R-:W-:Y:S01]  /*4e90*/  LOP3.LUT R159, R163, UR5, R132, 0x96, !PT ;  /* 0x00000005a39f7c12 */ /* 0x000fe2000f8e9684 */
[----:B------:R-:W-:Y:S01]  /*4ea0*/  FFMA.FTZ R9, R251, UR4, R9 ;  /* 0x00000004fb097c23 */ /* 0x000fe20008010009 */
[----:B------:R-:W-:Y:S01]  /*4eb0*/  LOP3.LUT R160, R155, R135, RZ, 0x3c, !PT ;  /* 0x000000879ba07212 */ /* 0x000fe200078e3cff */
[----:B------:R-:W-:Y:S01]  /*4ec0*/  FFMA.FTZ R5, R251, UR4, R5 ;  /* 0x00000004fb057c23 */ /* 0x000fe20008010005 */
[----:B------:R-:W-:Y:S01]  /*4ed0*/  LOP3.LUT R157, R157, UR6, R134, 0x96, !PT ;  /* 0x000000069d9d7c12 */ /* 0x000fe2000f8e9686 */
[----:B------:R-:W-:Y:S01]  /*4ee0*/  UIADD3 UR5, UR10, 0x32370b8f, URZ ;  /* 0x32370b8f0a057890 */ /* 0x000fe2000fffe03f */
[----:B------:R-:W1:Y:S01]  /*4ef0*/  LDSM.16.M88.4 R132, [R218+0xd400] ;  /* 0x00d40000da84783b */ /* 0x000e620000000200 */
[----:B------:R-:W-:Y:S01]  /*4f00*/  @!P0 FSEL R4, R4, -INF , !P4 ;  /* 0xff80000004048808 */ /* 0x000fe20006000000 */
[----:B------:R-:W-:Y:S01]  /*4f10*/  FFMA.FTZ R6, R250, UR4, R6 ;  /* 0x00000004fa067c23 */ /* 0x000fe20008010006 */
[----:B------:R-:W-:Y:S01]  /*4f20*/  @!P0 IADD3 R0, R237, 0x1, RZ ;  /* 0x00000001ed008810 */ /* 0x000fe20007ffe0ff */
[----:B------:R-:W-:Y:S01]  /*4f30*/  FFMA.FTZ R14, R252, UR4, R14 ;  /* 0x00000004fc0e7c23 */ /* 0x000fe2000801000e */
[----:B------:R-:W-:Y:S01]  /*4f40*/  @!P0 IMNMX R151, R151, UR18, PT ;  /* 0x0000001297978c17 */ /* 0x000fe2000b800200 */
[----:B------:R-:W-:Y:S01]  /*4f50*/  FFMA.FTZ R8, R250, UR4, R8 ;  /* 0x00000004fa087c23 */ /* 0x000fe20008010008 */
[----:B------:R-:W-:Y:S01]  /*4f60*/  @!P0 ISETP.GE.AND P3, PT, R0, R148, PT ;  /* 0x000000940000820c */ /* 0x000fe20003f66270 */
[----:B------:R-:W-:Y:S01]  /*4f70*/  FFMA.FTZ R10, R250, UR4, R10 ;  /* 0x00000004fa0a7c23 */ /* 0x000fe2000801000a */
[----:B------:R-:W-:Y:S01]  /*4f80*/  @!P0 IMNMX R150, R150, UR18, PT ;  /* 0x0000001296968c17 */ /* 0x000fe2000b800200 */
[----:B------:R-:W-:Y:S01]  /*4f90*/  FFMA.FTZ R11, R251, UR4, R11 ;  /* 0x00000004fb0b7c23 */ /* 0x000fe2000801000b */
[----:B------:R-:W-:Y:S01]  /*4fa0*/  @!P0 IMNMX R149, R149, UR18, PT ;  /* 0x0000001295958c17 */ /* 0x000fe2000b800200 */
[----:B------:R-:W-:Y:S01]  /*4fb0*/  FFMA.FTZ R12, R252, UR4, R12 ;  /* 0x00000004fc0c7c23 */ /* 0x000fe2000801000c */
[----:B------:R-:W-:Y:S01]  /*4fc0*/  @!P0 ISETP.GE.AND P5, PT, R0, R150, PT ;  /* 0x000000960000820c */ /* 0x000fe20003fa6270 */
[----:B------:R-:W-:Y:S01]  /*4fd0*/  FFMA.FTZ R16, R252, UR4, R16 ;  /* 0x00000004fc107c23 */ /* 0x000fe20008010010 */
[----:B------:R-:W-:Y:S01]  /*4fe0*/  @!P0 ISETP.GE.AND P1, PT, R0, R151, PT ;  /* 0x000000970000820c */ /* 0x000fe20003f26270 */
[----:B------:R-:W-:Y:S01]  /*4ff0*/  FFMA.FTZ R18, R252, UR4, R18 ;  /* 0x00000004fc127c23 */ /* 0x000fe20008010012 */
[-C--:B------:R-:W-:Y:S02]  /*5000*/  @!P0 ISETP.GE.AND P2, PT, R0, R149.reuse, PT ;  /* 0x000000950000820c */ /* 0x080fe40003f46270 */
[----:B------:R-:W-:Y:S02]  /*5010*/  @!P0 FSEL R5, R5, -INF , !P3 ;  /* 0xff80000005058808 */ /* 0x000fe40005800000 */
[----:B------:R-:W-:Y:S02]  /*5020*/  @!P0 FSEL R11, R11, -INF , !P2 ;  /* 0xff8000000b0b8808 */ /* 0x000fe40005000000 */
[----:B------:R-:W-:Y:S02]  /*5030*/  @!P0 IADD3 R143, R237, 0x10, RZ ;  /* 0x00000010ed8f8810 */ /* 0x000fe40007ffe0ff */
[----:B------:R-:W-:Y:S02]  /*5040*/  @!P0 FSEL R7, R7, -INF , !P1 ;  /* 0xff80000007078808 */ /* 0x000fe40004800000 */
[-C--:B------:R-:W-:Y:S02]  /*5050*/  @!P0 ISETP.GE.AND P1, PT, R143, R148.reuse, PT ;  /* 0x000000948f00820c */ /* 0x080fe40003f26270 */
[----:B------:R-:W-:Y:S02]  /*5060*/  @!P0 FSEL R9, R9, -INF , !P5 ;  /* 0xff80000009098808 */ /* 0x000fe40006800000 */
[-C--:B------:R-:W-:Y:S01]  /*5070*/  @!P0 ISETP.GE.AND P5, PT, R152, R148.reuse, PT ;  /* 0x000000949800820c */ /* 0x080fe20003fa6270 */
[-C--:B-1----:R-:W-:Y:S08]  /*5080*/  HMMA.16816.F32 R20, R136, R132.reuse, R20 ;  /* 0x000000848814723c */ /* 0x082ff00000001814 */
[C---:B------:R-:W-:Y:S07]  /*5090*/  HMMA.16816.F32 R24, R144.reuse, R132, R24 ;  /* 0x000000849018723c */ /* 0x040fee0000001818 */
[----:B------:R-:W-:Y:S01]  /*50a0*/  IMAD.WIDE.U32 R132, R157, -0x2daee0ad, RZ ;  /* 0xd2511f539d847825 */ /* 0x000fe200078e00ff */
[-C--:B------:R-:W-:Y:S01]  /*50b0*/  HMMA.16816.F32 R28, R144, R134.reuse, R28 ;  /* 0x00000086901c723c */ /* 0x080fe2000000181c */
[----:B------:R-:W3:Y:S07]  /*50c0*/  LDL R147, [R1+0x10] ;  /* 0x0000100001937983 */ /* 0x000eee0000100800 */
[----:B------:R-:W-:Y:S01]  /*50d0*/  HMMA.16816.F32 R32, R136, R134, R32 ;  /* 0x000000868820723c */ /* 0x000fe20000001820 */
[----:B--2---:R-:W-:Y:S01]  /*50e0*/  FMUL.FTZ R140, R161, 1.4426950216293334961 ;  /* 0x3fb8aa3ba18c7820 */ /* 0x004fe20000410000 */
[C---:B------:R-:W-:Y:S02]  /*50f0*/  FSETP.NEU.FTZ.AND P6, PT, R164.reuse, -INF , PT ;  /* 0xff800000a400780b */ /* 0x040fe40003fdd000 */
[----:B------:R-:W-:Y:S02]  /*5100*/  FMUL.FTZ R141, R164, 1.4426950216293334961 ;  /* 0x3fb8aa3ba48d7820 */ /* 0x000fe40000410000 */
[----:B------:R-:W-:Y:S03]  /*5110*/  FFMA.FTZ R20, R167, UR4, R20 ;  /* 0x00000004a7147c23 */ /* 0x000fe60008010014 */
[----:B------:R-:W-:Y:S03]  /*5120*/  FSEL R141, R141, RZ, P6 ;  /* 0x000000ff8d8d7208 */ /* 0x000fe60003000000 */
[----:B------:R-:W-:Y:S01]  /*5130*/  FFMA.FTZ R22, R167, UR4, R22 ;  /* 0x00000004a7167c23 */ /* 0x000fe20008010016 */
[----:B------:R-:W-:Y:S01]  /*5140*/  FSETP.NEU.FTZ.AND P6, PT, R161, -INF , PT ;  /* 0xff800000a100780b */ /* 0x000fe20003fdd000 */
[----:B------:R-:W-:Y:S01]  /*5150*/  FFMA.FTZ R24, R167, UR4, R24 ;  /* 0x00000004a7187c23 */ /* 0x000fe20008010018 */
[----:B------:R-:W-:Y:S01]  /*5160*/  @!P0 FSEL R20, R20, -INF , !P1 ;  /* 0xff80000014148808 */ /* 0x000fe20004800000 */
[--C-:B------:R-:W-:Y:S01]  /*5170*/  FFMA.FTZ R4, R4, c[0x0][0x23c], -R141.reuse ;  /* 0x00008f0004047a23 */ /* 0x100fe2000001088d */
[----:B------:R-:W-:Y:S01]  /*5180*/  FSEL R140, R140, RZ, P6 ;  /* 0x000000ff8c8c7208 */ /* 0x000fe20003000000 */
[----:B------:R-:W2:Y:S01]  /*5190*/  LDL R161, [R1+0x8] ;  /* 0x0000080001a17983 */ /* 0x000ea20000100800 */
[----:B------:R-:W-:Y:S01]  /*51a0*/  @!P0 ISETP.GE.AND P1, PT, R143, R149, PT ;  /* 0x000000958f00820c */ /* 0x000fe20003f26270 */
[----:B------:R1:W-:Y:S01]  /*51b0*/  MUFU.EX2 R166, R4 ;  /* 0x0000000400a67308 */ /* 0x0003e20000000800 */
[--C-:B------:R-:W-:Y:S01]  /*51c0*/  FFMA.FTZ R165, R5, c[0x0][0x23c], -R141.reuse ;  /* 0x00008f0005a57a23 */ /* 0x100fe2000001088d */
[----:B------:R-:W-:Y:S01]  /*51d0*/  @!P0 IADD3 R5, R237, 0x8, RZ ;  /* 0x00000008ed058810 */ /* 0x000fe20007ffe0ff */
[----:B------:R-:W-:Y:S02]  /*51e0*/  FFMA.FTZ R7, R7, c[0x0][0x23c], -R140 ;  /* 0x00008f0007077a23 */ /* 0x000fe4000001088c */
[--C-:B------:R-:W-:Y:S01]  /*51f0*/  FFMA.FTZ R20, R20, c[0x0][0x23c], -R141.reuse ;  /* 0x00008f0014147a23 */ /* 0x100fe2000001088d */
[----:B------:R-:W-:Y:S01]  /*5200*/  @!P0 ISETP.GE.AND P6, PT, R5, R148, PT ;  /* 0x000000940500820c */ /* 0x000fe20003fc6270 */
[----:B------:R-:W-:Y:S03]  /*5210*/  FFMA.FTZ R26, R167, UR4, R26 ;  /* 0x00000004a71a7c23 */ /* 0x000fe6000801001a */
[----:B------:R-:W-:Y:S01]  /*5220*/  @!P0 FSEL R16, R16, -INF , !P6 ;  /* 0xff80000010108808 */ /* 0x000fe20007000000 */
[----:B------:R-:W1:Y:S01]  /*5230*/  MUFU.EX2 R233, R7 ;  /* 0x0000000700e97308 */ /* 0x000e620000000800 */
[-C--:B------:R-:W-:Y:S02]  /*5240*/  @!P0 ISETP.GE.AND P6, PT, R5, R151.reuse, PT ;  /* 0x000000970500820c */ /* 0x080fe40003fc6270 */
[----:B------:R-:W-:Y:S01]  /*5250*/  @!P0 FSEL R26, R26, -INF , !P1 ;  /* 0xff8000001a1a8808 */ /* 0x000fe20004800000 */
[----:B------:R-:W-:Y:S01]  /*5260*/  FFMA.FTZ R16, R16, c[0x0][0x23c], -R141 ;  /* 0x00008f0010107a23 */ /* 0x000fe2000001088d */
[----:B------:R-:W-:Y:S02]  /*5270*/  @!P0 FSEL R18, R18, -INF , !P6 ;  /* 0xff80000012128808 */ /* 0x000fe40007000000 */
[-C--:B------:R-:W-:Y:S03]  /*5280*/  @!P0 ISETP.GE.AND P6, PT, R143, R151.reuse, PT ;  /* 0x000000978f00820c */ /* 0x080fe60003fc6270 */
[----:B------:R-:W-:Y:S01]  /*5290*/  MUFU.EX2 R163, R16 ;  /* 0x0000001000a37308 */ /* 0x000fe20000000800 */
[----:B------:R-:W-:Y:S01]  /*52a0*/  @!P0 FSEL R22, R22, -INF , !P6 ;  /* 0xff80000016168808 */ /* 0x000fe20007000000 */
[--C-:B------:R-:W-:Y:S01]  /*52b0*/  FFMA.FTZ R18, R18, c[0x0][0x23c], -R140.reuse ;  /* 0x00008f0012127a23 */ /* 0x100fe2000001088c */
[-C--:B------:R-:W-:Y:S03]  /*52c0*/  @!P0 ISETP.GE.AND P6, PT, R152, R150.reuse, PT ;  /* 0x000000969800820c */ /* 0x080fe60003fc6270 */
[----:B------:R-:W-:Y:S04]  /*52d0*/  FFMA.FTZ R22, R22, c[0x0][0x23c], -R140 ;  /* 0x00008f0016167a23 */ /* 0x000fe8000001088c */
[----:B------:R-:W-:Y:S10]  /*52e0*/  MUFU.EX2 R165, R165 ;  /* 0x000000a500a57308 */ /* 0x000ff40000000800 */
[----:B------:R-:W-:Y:S01]  /*52f0*/  MUFU.EX2 R157, R22 ;  /* 0x00000016009d7308 */ /* 0x000fe20000000800 */
[C---:B----4-:R-:W-:Y:S01]  /*5300*/  FSETP.NEU.FTZ.AND P3, PT, R153.reuse, -INF , PT ;  /* 0xff8000009900780b */ /* 0x050fe20003f7d000 */
[----:B------:R-:W-:Y:S01]  /*5310*/  FMUL.FTZ R0, R153, 1.4426950216293334961 ;  /* 0x3fb8aa3b99007820 */ /* 0x000fe20000410000 */
[C---:B------:R-:W-:Y:S02]  /*5320*/  @!P0 IADD3 R153, R237.reuse, 0x18, RZ ;  /* 0x00000018ed998810 */ /* 0x040fe40007ffe0ff */
[C---:B------:R-:W-:Y:S01]  /*5330*/  FSETP.NEU.FTZ.AND P4, PT, R154.reuse, -INF , PT ;  /* 0xff8000009a00780b */ /* 0x040fe20003f9d000 */
[----:B------:R-:W-:Y:S01]  /*5340*/  FMUL.FTZ R142, R154, 1.4426950216293334961 ;  /* 0x3fb8aa3b9a8e7820 */ /* 0x000fe20000410000 */
[----:B------:R-:W-:Y:S02]  /*5350*/  FSEL R0, R0, RZ, P3 ;  /* 0x000000ff00007208 */ /* 0x000fe40001800000 */
[----:B------:R-:W-:Y:S01]  /*5360*/  @!P0 ISETP.GE.AND P3, PT, R237, R151, PT ;  /* 0x00000097ed00820c */ /* 0x000fe20003f66270 */
[----:B------:R-:W-:Y:S01]  /*5370*/  FFMA.FTZ R15, R228, UR4, R15 ;  /* 0x00000004e40f7c23 */ /* 0x000fe2000801000f */
[----:B-1----:R-:W-:Y:S01]  /*5380*/  FSEL R4, R142, RZ, P4 ;  /* 0x000000ff8e047208 */ /* 0x002fe20002000000 */
[--C-:B------:R-:W-:Y:S01]  /*5390*/  FFMA.FTZ R11, R11, c[0x0][0x23c], -R0.reuse ;  /* 0x00008f000b0b7a23 */ /* 0x100fe20000010800 */
[----:B------:R-:W-:Y:S01]  /*53a0*/  @!P0 FSEL R6, R6, -INF , !P3 ;  /* 0xff80000006068808 */ /* 0x000fe20005800000 */
[----:B------:R-:W-:Y:S01]  /*53b0*/  FFMA.FTZ R26, R26, c[0x0][0x23c], -R0 ;  /* 0x00008f001a1a7a23 */ /* 0x000fe20000010800 */
[-C--:B------:R-:W-:Y:S01]  /*53c0*/  @!P0 ISETP.GE.AND P3, PT, R237, R150.reuse, PT ;  /* 0x00000096ed00820c */ /* 0x080fe20003f66270 */
[----:B------:R-:W-:Y:S01]  /*53d0*/  FFMA.FTZ R9, R9, c[0x0][0x23c], -R4 ;  /* 0x00008f0009097a23 */ /* 0x000fe20000010804 */
[C---:B------:R-:W-:Y:S01]  /*53e0*/  @!P0 IADD3 R142, R237.reuse, 0x9, RZ ;  /* 0x00000009ed8e8810 */ /* 0x040fe20007ffe0ff */
[----:B------:R-:W-:Y:S01]  /*53f0*/  FFMA.FTZ R6, R6, c[0x0][0x23c], -R140 ;  /* 0x00008f0006067a23 */ /* 0x000fe2000001088c */
[----:B------:R-:W-:Y:S01]  /*5400*/  @!P0 FSEL R8, R8, -INF , !P3 ;  /* 0xff80000008088808 */ /* 0x000fe20005800000 */
[----:B------:R-:W-:Y:S01]  /*5410*/  MUFU.EX2 R232, R9 ;  /* 0x0000000900e87308 */ /* 0x000fe20000000800 */
[-C--:B------:R-:W-:Y:S01]  /*5420*/  @!P0 ISETP.GE.AND P3, PT, R237, R149.reuse, PT ;  /* 0x00000095ed00820c */ /* 0x080fe20003f66270 */
[----:B------:R-:W-:Y:S01]  /*5430*/  FFMA.FTZ R13, R228, UR4, R13 ;  /* 0x00000004e40d7c23 */ /* 0x000fe2000801000d */
[-C--:B------:R-:W-:Y:S01]  /*5440*/  @!P0 ISETP.GE.AND P2, PT, R142, R150.reuse, PT ;  /* 0x000000968e00820c */ /* 0x080fe20003f46270 */
[----:B------:R-:W-:Y:S01]  /*5450*/  FFMA.FTZ R8, R8, c[0x0][0x23c], -R4 ;  /* 0x00008f0008087a23 */ /* 0x000fe20000010804 */
[----:B------:R-:W-:Y:S01]  /*5460*/  @!P0 FSEL R10, R10, -INF , !P3 ;  /* 0xff8000000a0a8808 */ /* 0x000fe20005800000 */
[C---:B------:R-:W-:Y:S01]  /*5470*/  FFMA.FTZ R17, R228.reuse, UR4, R17 ;  /* 0x00000004e4117c23 */ /* 0x040fe20008010011 */
[----:B------:R-:W-:Y:S01]  /*5480*/  @!P0 ISETP.GE.AND P3, PT, R5, R150, PT ;  /* 0x000000960500820c */ /* 0x000fe20003f66270 */
[----:B------:R-:W-:Y:S01]  /*5490*/  FFMA.FTZ R19, R228, UR4, R19 ;  /* 0x00000004e4137c23 */ /* 0x000fe20008010013 */
[----:B------:R-:W-:Y:S01]  /*54a0*/  @!P0 IADD3 R154, R237, 0x19, RZ ;  /* 0x00000019ed9a8810 */ /* 0x000fe20007ffe0ff */
[----:B------:R-:W-:Y:S01]  /*54b0*/  FFMA.FTZ R10, R10, c[0x0][0x23c], -R0 ;  /* 0x00008f000a0a7a23 */ /* 0x000fe20000010800 */
[----:B------:R-:W-:Y:S01]  /*54c0*/  @!P0 FSEL R12, R12, -INF , !P3 ;  /* 0xff8000000c0c8808 */ /* 0x000fe20005800000 */
[----:B------:R1:W-:Y:S01]  /*54d0*/  MUFU.EX2 R164, R6 ;  /* 0x0000000600a47308 */ /* 0x0003e20000000800 */
[-C--:B------:R-:W-:Y:S02]  /*54e0*/  @!P0 ISETP.GE.AND P3, PT, R5, R149.reuse, PT ;  /* 0x000000950500820c */ /* 0x080fe40003f66270 */
[----:B------:R-:W-:Y:S01]  /*54f0*/  @!P0 FSEL R13, R13, -INF , !P2 ;  /* 0xff8000000d0d8808 */ /* 0x000fe20005000000 */
[--C-:B------:R-:W-:Y:S01]  /*5500*/  FFMA.FTZ R12, R12, c[0x0][0x23c], -R4.reuse ;  /* 0x00008f000c0c7a23 */ /* 0x100fe20000010804 */
[C---:B------:R-:W-:Y:S02]  /*5510*/  @!P0 ISETP.GE.AND P2, PT, R142.reuse, R149, PT ;  /* 0x000000958e00820c */ /* 0x040fe40003f46270 */
[-C--:B------:R-:W-:Y:S01]  /*5520*/  @!P0 ISETP.GE.AND P4, PT, R142, R148.reuse, PT ;  /* 0x000000948e00820c */ /* 0x080fe20003f86270 */
[----:B------:R-:W-:Y:S01]  /*5530*/  FFMA.FTZ R13, R13, c[0x0][0x23c], -R4 ;  /* 0x00008f000d0d7a23 */ /* 0x000fe20000010804 */
[----:B------:R-:W-:Y:S01]  /*5540*/  @!P0 FSEL R14, R14, -INF , !P3 ;  /* 0xff8000000e0e8808 */ /* 0x000fe20005800000 */
[----:B------:R4:W-:Y:S01]  /*5550*/  MUFU.EX2 R234, R8 ;  /* 0x0000000800ea7308 */ /* 0x0009e20000000800 */
[-C--:B------:R-:W-:Y:S02]  /*5560*/  @!P0 ISETP.GE.AND P3, PT, R153, R148.reuse, PT ;  /* 0x000000949900820c */ /* 0x080fe40003f66270 */
[----:B------:R-:W-:Y:S01]  /*5570*/  @!P0 FSEL R15, R15, -INF , !P2 ;  /* 0xff8000000f0f8808 */ /* 0x000fe20005000000 */
[--C-:B------:R-:W-:Y:S01]  /*5580*/  FFMA.FTZ R14, R14, c[0x0][0x23c], -R0.reuse ;  /* 0x00008f000e0e7a23 */ /* 0x100fe20000010800 */
[----:B------:R-:W-:Y:S02]  /*5590*/  @!P0 ISETP.GE.AND P2, PT, R154, R148, PT ;  /* 0x000000949a00820c */ /* 0x000fe40003f46270 */
[----:B------:R-:W-:Y:S01]  /*55a0*/  @!P0 FSEL R17, R17, -INF , !P4 ;  /* 0xff80000011118808 */ /* 0x000fe20006000000 */
[----:B------:R-:W2:Y:S01]  /*55b0*/  LDL R148, [R1+0xc] ;  /* 0x00000c0001947983 */ /* 0x000ea20000100800 */
[----:B------:R-:W-:Y:S01]  /*55c0*/  @!P0 ISETP.GE.AND P4, PT, R142, R151, PT ;  /* 0x000000978e00820c */ /* 0x000fe20003f86270 */
[----:B------:R-:W-:Y:S01]  /*55d0*/  FFMA.FTZ R15, R15, c[0x0][0x23c], -R0 ;  /* 0x00008f000f0f7a23 */ /* 0x000fe20000010800 */
[----:B------:R-:W-:Y:S01]  /*55e0*/  @!P0 ISETP.GE.AND P1, PT, R153, R149, PT ;  /* 0x000000959900820c */ /* 0x000fe20003f26270 */
[----:B------:R4:W-:Y:S01]  /*55f0*/  MUFU.EX2 R235, R10 ;  /* 0x0000000a00eb7308 */ /* 0x0009e20000000800 */
[----:B------:R-:W-:Y:S01]  /*5600*/  @!P0 FSEL R19, R19, -INF , !P4 ;  /* 0xff80000013138808 */ /* 0x000fe20006000000 */
[----:B-1----:R-:W-:Y:S01]  /*5610*/  IMAD.WIDE.U32 R6, R158, -0x326172a9, RZ ;  /* 0xcd9e8d579e067825 */ /* 0x002fe200078e00ff */
[-C--:B------:R-:W-:Y:S03]  /*5620*/  @!P0 ISETP.GE.AND P4, PT, R143, R150.reuse, PT ;  /* 0x000000968f00820c */ /* 0x080fe60003f86270 */
[----:B------:R-:W-:Y:S01]  /*5630*/  IMAD.WIDE.U32 R142, R159, -0x326172a9, RZ ;  /* 0xcd9e8d579f8e7825 */ /* 0x000fe200078e00ff */
[----:B------:R-:W-:Y:S02]  /*5640*/  @!P0 FSEL R24, R24, -INF , !P4 ;  /* 0xff80000018188808 */ /* 0x000fe40006000000 */
[-C--:B------:R-:W-:Y:S01]  /*5650*/  @!P0 ISETP.GE.AND P4, PT, R153, R150.reuse, PT ;  /* 0x000000969900820c */ /* 0x080fe20003f86270 */
[----:B------:R-:W-:Y:S01]  /*5660*/  FFMA.FTZ R19, R19, c[0x0][0x23c], -R140 ;  /* 0x00008f0013137a23 */ /* 0x000fe2000001088c */
[----:B------:R-:W-:Y:S01]  /*5670*/  LOP3.LUT R5, R143, UR6, R6, 0x96, !PT ;  /* 0x000000068f057c12 */ /* 0x000fe2000f8e9606 */
[----:B------:R-:W-:Y:S01]  /*5680*/  FFMA.FTZ R24, R24, c[0x0][0x23c], -R4 ;  /* 0x00008f0018187a23 */ /* 0x000fe20000010804 */
[----:B----4-:R-:W-:Y:S01]  /*5690*/  LOP3.LUT R8, R155, R7, RZ, 0x3c, !PT ;  /* 0x000000079b087212 */ /* 0x010fe200078e3cff */
[----:B------:R-:W-:Y:S01]  /*56a0*/  IMAD.WIDE.U32 R6, R160, -0x2daee0ad, RZ ;  /* 0xd2511f53a0067825 */ /* 0x000fe200078e00ff */
[----:B------:R-:W-:Y:S01]  /*56b0*/  MUFU.EX2 R229, R14 ;  /* 0x0000000e00e57308 */ /* 0x000fe20000000800 */
[----:B------:R-:W-:Y:S02]  /*56c0*/  UIADD3 UR6, UR10, -0x126145ec, URZ ;  /* 0xed9eba140a067890 */ /* 0x000fe4000fffe03f */
[----:B------:R-:W-:Y:S01]  /*56d0*/  IMAD.WIDE.U32 R8, R8, -0x2daee0ad, RZ ;  /* 0xd2511f5308087825 */ /* 0x000fe200078e00ff */
[----:B------:R-:W-:Y:S03]  /*56e0*/  LOP3.LUT R7, R7, UR5, R230, 0x96, !PT ;  /* 0x0000000507077c12 */ /* 0x000fe6000f8e96e6 */
[----:B------:R-:W-:Y:S02]  /*56f0*/  LOP3.LUT R144, R133, UR6, R6, 0x96, !PT ;  /* 0x0000000685907c12 */ /* 0x000fe4000f8e9606 */
[----:B------:R-:W-:Y:S01]  /*5700*/  LOP3.LUT R10, R9, UR5, R162, 0x96, !PT ;  /* 0x00000005090a7c12 */ /* 0x000fe2000f8e96a2 */
[----:B------:R1:W-:Y:S01]  /*5710*/  MUFU.EX2 R230, R15 ;  /* 0x0000000f00e67308 */ /* 0x0003e20000000800 */
[----:B------:R-:W-:Y:S01]  /*5720*/  UIADD3 UR5, UR11, 0x78dde6e4, URZ ;  /* 0x78dde6e40b057890 */ /* 0x000fe2000fffe03f */
[----:B------:R-:W-:Y:S04]  /*5730*/  IMAD.WIDE.U32 R6, R7, -0x326172a9, RZ ;  /* 0xcd9e8d5707067825 */ /* 0x000fe800078e00ff */
[----:B------:R-:W-:Y:S04]  /*5740*/  IMAD.WIDE.U32 R144, R144, -0x326172a9, RZ ;  /* 0xcd9e8d5790907825 */ /* 0x000fe800078e00ff */
[----:B------:R4:W-:Y:S01]  /*5750*/  MUFU.EX2 R231, R11 ;  /* 0x0000000b00e77308 */ /* 0x0009e20000000800 */
[----:B------:R-:W-:Y:S09]  /*5760*/  FFMA.FTZ R162, R17, c[0x0][0x23c], -R141 ;  /* 0x00008f0011a27a23 */ /* 0x000ff2000001088d */
[----:B------:R4:W2:Y:S01]  /*5770*/  MUFU.EX2 R228, R12 ;  /* 0x0000000c00e47308 */ /* 0x0008a20000000800 */
[----:B-1----:R-:W-:Y:S05]  /*5780*/  IMAD.WIDE.U32 R14, R5, -0x2daee0ad, RZ ;  /* 0xd2511f53050e7825 */ /* 0x002fea00078e00ff */
[----:B------:R-:W-:Y:S04]  /*5790*/  LOP3.LUT R9, R15, UR6, R8, 0x96, !PT ;  /* 0x000000060f097c12 */ /* 0x000fe8000f8e9608 */
[----:B------:R1:W-:Y:S01]  /*57a0*/  MUFU.EX2 R167, R13 ;  /* 0x0000000d00a77308 */ /* 0x0003e20000000800 */
[----:B------:R-:W-:Y:S01]  /*57b0*/  LOP3.LUT R8, R145, UR8, R6, 0x96, !PT ;  /* 0x0000000891087c12 */ /* 0x000fe2000f8e9606 */
[----:B------:R-:W-:Y:S01]  /*57c0*/  UIADD3 UR6, UR10, -0x56f99767, URZ ;  /* 0xa90668990a067890 */ /* 0x000fe2000fffe03f */
[C---:B---3--:R-:W-:Y:S02]  /*57d0*/  FFMA.FTZ R31, R147.reuse, UR4, R31 ;  /* 0x00000004931f7c23 */ /* 0x048fe4000801001f */
[----:B----4-:R-:W-:Y:S04]  /*57e0*/  IMAD.WIDE.U32 R10, R10, -0x326172a9, RZ ;  /* 0xcd9e8d570a0a7825 */ /* 0x010fe800078e00ff */
[----:B------:R-:W-:Y:S01]  /*57f0*/  FFMA.FTZ R33, R147, UR4, R33 ;  /* 0x0000000493217c23 */ /* 0x000fe20008010021 */
[----:B------:R-:W-:Y:S01]  /*5800*/  LOP3.LUT R11, R11, UR5, R142, 0x96, !PT ;  /* 0x000000050b0b7c12 */ /* 0x000fe2000f8e968e */
[C---:B------:R-:W-:Y:S01]  /*5810*/  FFMA.FTZ R29, R147.reuse, UR4, R29 ;  /* 0x00000004931d7c23 */ /* 0x040fe2000801001d */
[----:B------:R-:W-:Y:S01]  /*5820*/  MUFU.EX2 R155, R24 ;  /* 0x00000018009b7308 */ /* 0x000fe20000000800 */
[----:B------:R-:W-:Y:S01]  /*5830*/  FFMA.FTZ R35, R147, UR4, R35 ;  /* 0x0000000493237c23 */ /* 0x000fe20008010023 */
[----:B------:R-:W-:Y:S01]  /*5840*/  LOP3.LUT R12, R7, UR5, R156, 0x96, !PT ;  /* 0x00000005070c7c12 */ /* 0x000fe2000f8e969c */
[----:B------:R-:W-:Y:S01]  /*5850*/  IMAD.WIDE.U32 R16, R9, -0x326172a9, RZ ;  /* 0xcd9e8d5709107825 */ /* 0x000fe200078e00ff */
[----:B------:R-:W-:Y:S01]  /*5860*/  UIADD3 UR5, UR10, 0x646e171e, URZ ;  /* 0x646e171e0a057890 */ /* 0x000fe2000fffe03f */
[----:B------:R-:W-:Y:S02]  /*5870*/  @!P0 FSEL R33, R33, -INF , !P2 ;  /* 0xff80000021218808 */ /* 0x000fe40005000000 */
[----:B------:R-:W-:Y:S01]  /*5880*/  IMAD.WIDE.U32 R8, R8, -0x2daee0ad, RZ ;  /* 0xd2511f5308087825 */ /* 0x000fe200078e00ff */
[----:B------:R-:W-:Y:S02]  /*5890*/  LOP3.LUT R6, R17, UR8, R10, 0x96, !PT ;  /* 0x0000000811067c12 */ /* 0x000fe4000f8e960a */
[----:B------:R3:W4:Y:S01]  /*58a0*/  MUFU.EX2 R160, R19 ;  /* 0x0000001300a07308 */ /* 0x0007220000000800 */
[----:B------:R-:W-:Y:S01]  /*58b0*/  IMAD.WIDE.U32 R10, R11, -0x2daee0ad, RZ ;  /* 0xd2511f530b0a7825 */ /* 0x000fe200078e00ff */
[C---:B------:R-:W-:Y:S02]  /*58c0*/  LOP3.LUT R142, R8.reuse, 0xffff, RZ, 0xc0, !PT ;  /* 0x0000ffff088e7812 */ /* 0x040fe400078ec0ff */
[----:B------:R-:W-:Y:S01]  /*58d0*/  LOP3.LUT R5, R8, 0xff, RZ, 0xc0, !PT ;  /* 0x000000ff08057812 */ /* 0x000fe200078ec0ff */
[----:B-1----:R-:W-:Y:S01]  /*58e0*/  IMAD.WIDE.U32 R12, R12, -0x2daee0ad, RZ ;  /* 0xd2511f530c0c7825 */ /* 0x002fe200078e00ff */
[----:B------:R-:W-:Y:S02]  /*58f0*/  LOP3.LUT R14, R11, UR6, R14, 0x96, !PT ;  /* 0x000000060b0e7c12 */ /* 0x000fe4000f8e960e */
[----:B------:R-:W-:Y:S01]  /*5900*/  SHF.R.U32.HI R146, RZ, 0x10, R8 ;  /* 0x00000010ff927819 */ /* 0x000fe20000011608 */
[----:B------:R-:W-:Y:S01]  /*5910*/  IMAD.WIDE.U32 R6, R6, -0x2daee0ad, RZ ;  /* 0xd2511f5306067825 */ /* 0x000fe200078e00ff */
[----:B------:R-:W-:Y:S01]  /*5920*/  LOP3.LUT R132, R13, UR6, R132, 0x96, !PT ;  /* 0x000000060d847c12 */ /* 0x000fe2000f8e9684 */
[----:B------:R-:W-:Y:S01]  /*5930*/  UIADD3 UR6, UR11, -0x4ab325aa, URZ ;  /* 0xb54cda560b067890 */ /* 0x000fe2000fffe03f */
[----:B------:R-:W-:Y:S01]  /*5940*/  LOP3.LUT R12, R9, UR5, R12, 0x96, !PT ;  /* 0x00000005090c7c12 */ /* 0x000fe2000f8e960c */
[----:B------:R-:W-:Y:S01]  /*5950*/  MUFU.EX2 R162, R162 ;  /* 0x000000a200a27308 */ /* 0x000fe20000000800 */
[----:B------:R-:W-:Y:S01]  /*5960*/  SHF.R.U32.HI R13, RZ, 0x18, R8 ;  /* 0x00000018ff0d7819 */ /* 0x000fe20000011608 */
[----:B------:R-:W-:Y:S01]  /*5970*/  IMAD.WIDE.U32 R8, R132, -0x326172a9, RZ ;  /* 0xcd9e8d5784087825 */ /* 0x000fe200078e00ff */
[C---:B------:R-:W-:Y:S02]  /*5980*/  LOP3.LUT R133, R6.reuse, 0xff, RZ, 0xc0, !PT ;  /* 0x000000ff06857812 */ /* 0x040fe400078ec0ff */
[----:B------:R-:W-:Y:S02]  /*5990*/  SHF.R.U32.HI R238, RZ, 0x10, R6 ;  /* 0x00000010ffee7819 */ /* 0x000fe40000011606 */
[----:B------:R-:W-:Y:S02]  /*59a0*/  LOP3.LUT R143, R6, 0xffff, RZ, 0xc0, !PT ;  /* 0x0000ffff068f7812 */ /* 0x000fe400078ec0ff */
[----:B------:R-:W-:Y:S01]  /*59b0*/  LOP3.LUT R11, R7, UR5, R10, 0x96, !PT ;  /* 0x00000005070b7c12 */ /* 0x000fe2000f8e960a */
[----:B------:R-:W-:Y:S01]  /*59c0*/  ULDC.U8 UR5, c[0x0][0x2d8] ;  /* 0x0000b60000057ab9 */ /* 0x000fe20000000000 */
[----:B------:R-:W-:Y:S01]  /*59d0*/  SHF.R.U32.HI R145, RZ, 0x18, R6 ;  /* 0x00000018ff917819 */ /* 0x000fe20000011606 */
[----:B------:R-:W-:Y:S01]  /*59e0*/  IMAD.WIDE.U32 R6, R14, -0x326172a9, RZ ;  /* 0xcd9e8d570e067825 */ /* 0x000fe200078e00ff */
[----:B------:R-:W-:Y:S01]  /*59f0*/  LOP3.LUT R10, R9, UR6, R144, 0x96, !PT ;  /* 0x00000006090a7c12 */ /* 0x000fe2000f8e9690 */
[----:B------:R-:W-:Y:S01]  /*5a00*/  MUFU.EX2 R159, R20 ;  /* 0x00000014009f7308 */ /* 0x000fe20000000800 */
[----:B------:R-:W-:Y:S02]  /*5a10*/  LOP3.LUT R15, R8, 0xffff, RZ, 0xc0, !PT ;  /* 0x0000ffff080f7812 */ /* 0x000fe400078ec0ff */
[----:B------:R-:W-:Y:S02]  /*5a20*/  LOP3.LUT R9, R6, 0xffff, RZ, 0xc0, !PT ;  /* 0x0000ffff06097812 */ /* 0x000fe400078ec0ff */
[--C-:B------:R-:W-:Y:S02]  /*5a30*/  SHF.R.U32.HI R17, RZ, 0x10, R8.reuse ;  /* 0x00000010ff117819 */ /* 0x100fe40000011608 */
[----:B---3--:R-:W-:Y:S02]  /*5a40*/  SHF.R.U32.HI R19, RZ, 0x18, R8 ;  /* 0x00000018ff137819 */ /* 0x008fe40000011608 */
[----:B------:R-:W-:Y:S01]  /*5a50*/  SHF.R.U32.HI R14, RZ, 0x18, R6 ;  /* 0x00000018ff0e7819 */ /* 0x000fe20000011606 */
[C---:B--2---:R-:W-:Y:S02]  /*5a60*/  FFMA.FTZ R21, R161.reuse, UR4, R21 ;  /* 0x00000004a1157c23 */ /* 0x044fe40008010015 */
[C---:B------:R-:W-:Y:S02]  /*5a70*/  FFMA.FTZ R23, R161.reuse, UR4, R23 ;  /* 0x00000004a1177c23 */ /* 0x040fe40008010017 */
[----:B------:R-:W-:Y:S01]  /*5a80*/  FFMA.FTZ R25, R161, UR4, R25 ;  /* 0x00000004a1197c23 */ /* 0x000fe20008010019 */
[----:B------:R-:W-:Y:S01]  /*5a90*/  @!P0 FSEL R21, R21, -INF , !P5 ;  /* 0xff80000015158808 */ /* 0x000fe20006800000 */
[----:B------:R-:W-:Y:S01]  /*5aa0*/  FFMA.FTZ R27, R161, UR4, R27 ;  /* 0x00000004a11b7c23 */ /* 0x000fe2000801001b */
[C---:B------:R-:W-:Y:S01]  /*5ab0*/  @!P0 ISETP.GE.AND P5, PT, R152.reuse, R151, PT ;  /* 0x000000979800820c */ /* 0x040fe20003fa6270 */
[----:B------:R1:W-:Y:S01]  /*5ac0*/  MUFU.EX2 R161, R18 ;  /* 0x0000001200a17308 */ /* 0x0003e20000000800 */
[----:B------:R-:W-:Y:S01]  /*5ad0*/  @!P0 FSEL R25, R25, -INF , !P6 ;  /* 0xff80000019198808 */ /* 0x000fe20007000000 */
[--C-:B------:R-:W-:Y:S01]  /*5ae0*/  FFMA.FTZ R21, R21, c[0x0][0x23c], -R141.reuse ;  /* 0x00008f0015157a23 */ /* 0x100fe2000001088d */
[----:B------:R-:W-:Y:S02]  /*5af0*/  @!P0 FSEL R23, R23, -INF , !P5 ;  /* 0xff80000017178808 */ /* 0x000fe40006800000 */
[-C--:B------:R-:W-:Y:S01]  /*5b00*/  @!P0 ISETP.GE.AND P5, PT, R152, R149.reuse, PT ;  /* 0x000000959800820c */ /* 0x080fe20003fa6270 */
[----:B------:R-:W-:Y:S01]  /*5b10*/  FFMA.FTZ R25, R25, c[0x0][0x23c], -R4 ;  /* 0x00008f0019197a23 */ /* 0x000fe20000010804 */
[C---:B------:R-:W-:Y:S01]  /*5b20*/  @!P0 ISETP.GE.AND P6, PT, R154.reuse, R150, PT ;  /* 0x000000969a00820c */ /* 0x040fe20003fc6270 */
[----:B------:R-:W-:Y:S01]  /*5b30*/  FFMA.FTZ R23, R23, c[0x0][0x23c], -R140 ;  /* 0x00008f0017177a23 */ /* 0x000fe2000001088c */
[----:B------:R-:W-:Y:S01]  /*5b40*/  @!P0 FSEL R27, R27, -INF , !P5 ;  /* 0xff8000001b1b8808 */ /* 0x000fe20006800000 */
[----:B------:R-:W-:Y:S01]  /*5b50*/  MUFU.EX2 R158, R21 ;  /* 0x00000015009e7308 */ /* 0x000fe20000000800 */
[----:B------:R-:W-:Y:S02]  /*5b60*/  @!P0 ISETP.GE.AND P5, PT, R154, R149, PT ;  /* 0x000000959a00820c */ /* 0x000fe40003fa6270 */
[----:B------:R-:W-:Y:S01]  /*5b70*/  @!P0 FSEL R29, R29, -INF , !P6 ;  /* 0xff8000001d1d8808 */ /* 0x000fe20007000000 */
[----:B------:R-:W-:Y:S01]  /*5b80*/  FFMA.FTZ R27, R27, c[0x0][0x23c], -R0 ;  /* 0x00008f001b1b7a23 */ /* 0x000fe20000010800 */
[----:B------:R-:W-:Y:S02]  /*5b90*/  @!P0 FSEL R31, R31, -INF , !P5 ;  /* 0xff8000001f1f8808 */ /* 0x000fe40006800000 */
[----:B------:R-:W-:Y:S02]  /*5ba0*/  ISETP.LE.U32.AND P5, PT, R13, UR5, PT ;  /* 0x000000050d007c0c */ /* 0x000fe4000bfa3070 */
[----:B------:R-:W-:Y:S01]  /*5bb0*/  LOP3.LUT R13, R6, 0xff, RZ, 0xc0, !PT ;  /* 0x000000ff060d7812 */ /* 0x000fe200078ec0ff */
[----:B------:R-:W-:Y:S01]  /*5bc0*/  MUFU.EX2 R156, R23 ;  /* 0x00000017009c7308 */ /* 0x000fe20000000800 */
[-C--:B------:R-:W-:Y:S02]  /*5bd0*/  @!P0 ISETP.GE.AND P6, PT, R154, R151.reuse, PT ;  /* 0x000000979a00820c */ /* 0x080fe40003fc6270 */
[----:B-1----:R-:W-:Y:S02]  /*5be0*/  LOP3.LUT R18, R8, 0xff, RZ, 0xc0, !PT ;  /* 0x000000ff08127812 */ /* 0x002fe400078ec0ff */
[----:B------:R-:W-:Y:S02]  /*5bf0*/  SHF.R.U32.HI R8, RZ, 0x10, R6 ;  /* 0x00000010ff087819 */ /* 0x000fe40000011606 */
[----:B------:R-:W-:Y:S02]  /*5c00*/  SHF.R.U32.HI R6, RZ, 0x18, R10 ;  /* 0x00000018ff067819 */ /* 0x000fe4000001160a */
[----:B------:R-:W-:Y:S01]  /*5c10*/  @!P0 FSEL R35, R35, -INF , !P6 ;  /* 0xff80000023238808 */ /* 0x000fe20007000000 */
[----:B------:R-:W-:Y:S01]  /*5c20*/  MUFU.EX2 R154, R25 ;  /* 0x00000019009a7308 */ /* 0x000fe20000000800 */
[----:B------:R-:W-:Y:S09]  /*5c30*/  ISETP.LE.U32.AND P2, PT, R6, UR5, PT ;  /* 0x0000000506007c0c */ /* 0x000ff2000bf43070 */
[----:B------:R-:W-:Y:S04]  /*5c40*/  MUFU.EX2 R152, R27 ;  /* 0x0000001b00987308 */ /* 0x000fe80000000800 */
[----:B------:R-:W-:Y:S01]  /*5c50*/  @!P2 FADD.FTZ R233, -R233, -RZ ;  /* 0x800000ffe9e9a221 */ /* 0x000fe20000010100 */
[----:B------:R-:W-:Y:S11]  /*5c60*/  ISETP.LE.U32.AND P2, PT, R13, UR5, PT ;  /* 0x000000050d007c0c */ /* 0x000ff6000bf43070 */
[----:B------:R-:W-:Y:S02]  /*5c70*/  @!UPT UIADD3 URZ, URZ, URZ, URZ ;  /* 0x0000003f3f3ff290 */ /* 0x000fe4000fffe03f */
[----:B------:R-:W-:Y:S01]  /*5c80*/  @!P2 FADD.FTZ R228, -R228, -RZ ;  /* 0x800000ffe4e4a221 */ /* 0x000fe20000010100 */
[----:B------:R-:W-:Y:S11]  /*5c90*/  ISETP.LE.U32.AND P2, PT, R18, UR5, PT ;  /* 0x0000000512007c0c */ /* 0x000ff6000bf43070 */
[----:B------:R-:W-:Y:S02]  /*5ca0*/  @!UPT UIADD3 URZ, URZ, URZ, URZ ;  /* 0x0000003f3f3ff290 */ /* 0x000fe4000fffe03f */
[----:B------:R-:W-:Y:S01]  /*5cb0*/  @!P2 FADD.FTZ R163, -R163, -RZ ;  /* 0x800000ffa3a3a221 */ /* 0x000fe20000010100 */
[----:B------:R-:W-:Y:S11]  /*5cc0*/  ISETP.LE.U32.AND P2, PT, R19, UR5, PT ;  /* 0x0000000513007c0c */ /* 0x000ff6000bf43070 */
[----:B------:R-:W-:Y:S02]  /*5cd0*/  @!UPT UIADD3 URZ, URZ, URZ, URZ ;  /* 0x0000003f3f3ff290 */ /* 0x000fe4000fffe03f */
[----:B----4-:R-:W-:Y:S02]  /*5ce0*/  @!P2 FADD.FTZ R160, -R160, -RZ ;  /* 0x800000ffa0a0a221 */ /* 0x010fe40000010100 */
[C---:B------:R-:W-:Y:S02]  /*5cf0*/  FFMA.FTZ R30, R148.reuse, UR4, R30 ;  /* 0x00000004941e7c23 */ /* 0x040fe4000801001e */
[C---:B------:R-:W-:Y:S02]  /*5d00*/  FFMA.FTZ R32, R148.reuse, UR4, R32 ;  /* 0x0000000494207c23 */ /* 0x040fe40008010020 */
[----:B------:R-:W-:Y:S01]  /*5d10*/  FFMA.FTZ R28, R148, UR4, R28 ;  /* 0x00000004941c7c23 */ /* 0x000fe2000801001c */
[----:B------:R-:W-:Y:S01]  /*5d20*/  @!P0 FSEL R30, R30, -INF , !P1 ;  /* 0xff8000001e1e8808 */ /* 0x000fe20004800000 */
[----:B------:R-:W-:Y:S01]  /*5d30*/  FFMA.FTZ R34, R148, UR4, R34 ;  /* 0x0000000494227c23 */ /* 0x000fe20008010022 */
[----:B------:R-:W-:Y:S02]  /*5d40*/  ISETP.LE.U32.AND P1, PT, R5, UR5, PT ;  /* 0x0000000505007c0c */ /* 0x000fe4000bf23070 */
[----:B------:R-:W-:Y:S01]  /*5d50*/  LOP3.LUT R5, R7, UR6, R16, 0x96, !PT ;  /* 0x0000000607057c12 */ /* 0x000fe2000f8e9610 */
[--C-:B------:R-:W-:Y:S01]  /*5d60*/  FFMA.FTZ R30, R30, c[0x0][0x23c], -R0.reuse ;  /* 0x00008f001e1e7a23 */ /* 0x100fe20000010800 */
[----:B------:R-:W-:Y:S01]  /*5d70*/  LOP3.LUT R7, R10, 0xff, RZ, 0xc0, !PT ;  /* 0x000000ff0a077812 */ /* 0x000fe200078ec0ff */
[----:B------:R-:W-:Y:S01]  /*5d80*/  FFMA.FTZ R0, R31, c[0x0][0x23c], -R0 ;  /* 0x00008f001f007a23 */ /* 0x000fe20000010800 */
[----:B------:R-:W-:Y:S01]  /*5d90*/  @!P0 FSEL R32, R32, -INF , !P3 ;  /* 0xff80000020208808 */ /* 0x000fe20005800000 */
[----:B------:R-:W-:Y:S01]  /*5da0*/  MUFU.EX2 R147, R30 ;  /* 0x0000001e00937308 */ /* 0x000fe20000000800 */
[----:B------:R-:W-:Y:S02]  /*5db0*/  ISETP.LE.U32.AND P3, PT, R7, UR5, PT ;  /* 0x0000000507007c0c */ /* 0x000fe4000bf63070 */
[----:B------:R-:W-:Y:S01]  /*5dc0*/  SHF.R.U32.HI R7, RZ, 0x10, R10 ;  /* 0x00000010ff077819 */ /* 0x000fe2000001160a */
[--C-:B------:R-:W-:Y:S01]  /*5dd0*/  FFMA.FTZ R32, R32, c[0x0][0x23c], -R141.reuse ;  /* 0x00008f0020207a23 */ /* 0x100fe2000001088d */
[----:B------:R-:W-:Y:S01]  /*5de0*/  LOP3.LUT R10, R10, 0xffff, RZ, 0xc0, !PT ;  /* 0x0000ffff0a0a7812 */ /* 0x000fe200078ec0ff */
[----:B------:R-:W-:Y:S01]  /*5df0*/  FFMA.FTZ R141, R33, c[0x0][0x23c], -R141 ;  /* 0x00008f00218d7a23 */ /* 0x000fe2000001088d */
[----:B------:R-:W-:Y:S02]  /*5e00*/  @!P0 FSEL R28, R28, -INF , !P4 ;  /* 0xff8000001c1c8808 */ /* 0x000fe40006000000 */
[----:B------:R-:W-:Y:S01]  /*5e10*/  SHF.R.U32.HI R6, RZ, 0x8, R10 ;  /* 0x00000008ff067819 */ /* 0x000fe2000001160a */
[----:B------:R1:W-:Y:S01]  /*5e20*/  MUFU.EX2 R148, R141 ;  /* 0x0000008d00947308 */ /* 0x0003e20000000800 */
[----:B------:R-:W-:Y:S01]  /*5e30*/  @!P0 ISETP.GE.AND P4, PT, R153, R151, PT ;  /* 0x000000979900820c */ /* 0x000fe20003f86270 */
[--C-:B------:R-:W-:Y:S01]  /*5e40*/  FFMA.FTZ R28, R28, c[0x0][0x23c], -R4.reuse ;  /* 0x00008f001c1c7a23 */ /* 0x100fe20000010804 */
[----:B------:R-:W-:Y:S01]  /*5e50*/  LOP3.LUT R6, R6, 0xffff, RZ, 0xc0, !PT ;  /* 0x0000ffff06067812 */ /* 0x000fe200078ec0ff */
[----:B------:R-:W-:Y:S01]  /*5e60*/  FFMA.FTZ R4, R29, c[0x0][0x23c], -R4 ;  /* 0x00008f001d047a23 */ /* 0x000fe20000010804 */
[----:B------:R-:W-:Y:S01]  /*5e70*/  @!P0 FSEL R34, R34, -INF , !P4 ;  /* 0xff80000022228808 */ /* 0x000fe20006000000 */
[----:B------:R-:W-:Y:S01]  /*5e80*/  @!P3 FADD.FTZ R166, -R166, -RZ ;  /* 0x800000ffa6a6b221 */ /* 0x000fe20000010100 */
[----:B------:R-:W-:Y:S02]  /*5e90*/  ISETP.LE.U32.AND P0, PT, R6, UR5, PT ;  /* 0x0000000506007c0c */ /* 0x000fe4000bf03070 */
[----:B------:R-:W-:Y:S01]  /*5ea0*/  LOP3.LUT R7, R7, 0xff, RZ, 0xc0, !PT ;  /* 0x000000ff07077812 */ /* 0x000fe200078ec0ff */
[----:B------:R-:W-:Y:S01]  /*5eb0*/  MUFU.EX2 R150, R4 ;  /* 0x0000000400967308 */ /* 0x000fe20000000800 */
[----:B------:R-:W-:Y:S01]  /*5ec0*/  LOP3.LUT R6, R5, 0xffff, RZ, 0xc0, !PT ;  /* 0x0000ffff05067812 */ /* 0x000fe200078ec0ff */
[--C-:B------:R-:W-:Y:S01]  /*5ed0*/  FFMA.FTZ R34, R34, c[0x0][0x23c], -R140.reuse ;  /* 0x00008f0022227a23 */ /* 0x100fe2000001088c */
[----:B------:R-:W-:Y:S01]  /*5ee0*/  ISETP.LE.U32.AND P4, PT, R7, UR5, PT ;  /* 0x0000000507007c0c */ /* 0x000fe2000bf83070 */
[----:B------:R-:W-:Y:S01]  /*5ef0*/  FFMA.FTZ R140, R35, c[0x0][0x23c], -R140 ;  /* 0x00008f00238c7a23 */ /* 0x000fe2000001088c */
[----:B------:R-:W-:Y:S02]  /*5f00*/  LOP3.LUT R7, R5, 0xff, RZ, 0xc0, !PT ;  /* 0x000000ff05077812 */ /* 0x000fe400078ec0ff */
[----:B------:R-:W-:Y:S02]  /*5f10*/  SHF.R.U32.HI R6, RZ, 0x8, R6 ;  /* 0x00000008ff067819 */ /* 0x000fe40000011606 */
[----:B------:R-:W-:Y:S01]  /*5f20*/  ISETP.LE.U32.AND P6, PT, R7, UR5, PT ;  /* 0x0000000507007c0c */ /* 0x000fe2000bfc3070 */
[----:B------:R-:W-:Y:S01]  /*5f30*/  @!P0 FADD.FTZ R165, -R165, -RZ ;  /* 0x800000ffa5a58221 */ /* 0x000fe20000010100 */
[----:B------:R-:W-:Y:S01]  /*5f40*/  LOP3.LUT R6, R6, 0xffff, RZ, 0xc0, !PT ;  /* 0x0000ffff06067812 */ /* 0x000fe200078ec0ff */
[----:B------:R-:W2:Y:S01]  /*5f50*/  MUFU.EX2 R149, R32 ;  /* 0x0000002000957308 */ /* 0x000ea20000000800 */
[--C-:B------:R-:W-:Y:S01]  /*5f60*/  SHF.R.U32.HI R7, RZ, 0x18, R5.reuse ;  /* 0x00000018ff077819 */ /* 0x100fe20000011605 */
[----:B-1----:R-:W-:Y:S01]  /*5f70*/  IMAD.U32 R141, RZ, RZ, UR16 ;  /* 0x00000010ff8d7e24 */ /* 0x002fe2000f8e00ff */
[----:B------:R-:W-:Y:S01]  /*5f80*/  SHF.R.U32.HI R5, RZ, 0x10, R5 ;  /* 0x00000010ff057819 */ /* 0x000fe20000011605 */
[----:B------:R-:W-:Y:S01]  /*5f90*/  @!P4 FADD.FTZ R164, -R164, -RZ ;  /* 0x800000ffa4a4c221 */ /* 0x000fe20000010100 */
[----:B------:R-:W-:Y:S02]  /*5fa0*/  ISETP.LE.U32.AND P0, PT, R6, UR5, PT ;  /* 0x0000000506007c0c */ /* 0x000fe4000bf03070 */
[----:B------:R-:W-:Y:S02]  /*5fb0*/  LOP3.LUT R5, R5, 0xff, RZ, 0xc0, !PT ;  /* 0x000000ff05057812 */ /* 0x000fe400078ec0ff */
[----:B------:R-:W-:Y:S01]  /*5fc0*/  SHF.R.U32.HI R6, RZ, 0x8, R9 ;  /* 0x00000008ff067819 */ /* 0x000fe20000011609 */
[----:B------:R-:W-:Y:S01]  /*5fd0*/  @!P6 FADD.FTZ R234, -R234, -RZ ;  /* 0x800000ffeaeae221 */ /* 0x000fe20000010100 */
[----:B------:R-:W-:Y:S01]  /*5fe0*/  ISETP.LE.U32.AND P4, PT, R5, UR5, PT ;  /* 0x0000000505007c0c */ /* 0x000fe2000bf83070 */
[----:B------:R-:W-:Y:S01]  /*5ff0*/  MUFU.EX2 R144, R0 ;  /* 0x0000000000907308 */ /* 0x000fe20000000800 */
[----:B------:R-:W-:Y:S02]  /*6000*/  LOP3.LUT R5, R8, 0xff, RZ, 0xc0, !PT ;  /* 0x000000ff08057812 */ /* 0x000fe400078ec0ff */
[----:B------:R-:W-:Y:S02]  /*6010*/  ISETP.LE.U32.AND P3, PT, R7, UR5, PT ;  /* 0x0000000507007c0c */ /* 0x000fe4000bf63070 */
[----:B------:R-:W-:Y:S01]  /*6020*/  ISETP.LE.U32.AND P6, PT, R5, UR5, PT ;  /* 0x0000000505007c0c */ /* 0x000fe2000bfc3070 */
[----:B------:R-:W-:Y:S01]  /*6030*/  @!P0 FADD.FTZ R232, -R232, -RZ ;  /* 0x800000ffe8e88221 */ /* 0x000fe20000010100 */
[----:B------:R-:W-:Y:S02]  /*6040*/  LOP3.LUT R5, R6, 0xffff, RZ, 0xc0, !PT ;  /* 0x0000ffff06057812 */ /* 0x000fe400078ec0ff */
[----:B------:R-:W-:Y:S01]  /*6050*/  LOP3.LUT R6, R12, 0xff, RZ, 0xc0, !PT ;  /* 0x000000ff0c067812 */ /* 0x000fe200078ec0ff */
[----:B------:R-:W1:Y:S01]  /*6060*/  MUFU.EX2 R153, R26 ;  /* 0x0000001a00997308 */ /* 0x000e620000000800 */
[----:B------:R-:W-:Y:S01]  /*6070*/  ISETP.LE.U32.AND P0, PT, R5, UR5, PT ;  /* 0x0000000505007c0c */ /* 0x000fe2000bf03070 */
[----:B------:R-:W-:Y:S01]  /*6080*/  @!P4 FADD.FTZ R235, -R235, -RZ ;  /* 0x800000ffebebc221 */ /* 0x000fe20000010100 */
[----:B------:R-:W-:Y:S01]  /*6090*/  SHF.R.U32.HI R5, RZ, 0x8, R15 ;  /* 0x00000008ff057819 */ /* 0x000fe2000001160f */
[----:B--2---:R-:W-:Y:S01]  /*60a0*/  @!P1 FADD.FTZ R149, -R149, -RZ ;  /* 0x800000ff95959221 */ /* 0x004fe20000010100 */
[----:B------:R-:W-:Y:S01]  /*60b0*/  ISETP.LE.U32.AND P4, PT, R6, UR5, PT ;  /* 0x0000000506007c0c */ /* 0x000fe2000bf83070 */
[----:B------:R-:W-:Y:S01]  /*60c0*/  @!P3 FADD.FTZ R231, -R231, -RZ ;  /* 0x800000ffe7e7b221 */ /* 0x000fe20000010100 */
[----:B------:R-:W-:Y:S01]  /*60d0*/  LOP3.LUT R6, R17, 0xff, RZ, 0xc0, !PT ;  /* 0x000000ff11067812 */ /* 0x000fe200078ec0ff */
[----:B------:R-:W-:Y:S01]  /*60e0*/  @!P6 FADD.FTZ R229, -R229, -RZ ;  /* 0x800000ffe5e5e221 */ /* 0x000fe20000010100 */
[----:B------:R-:W-:Y:S01]  /*60f0*/  LOP3.LUT R5, R5, 0xffff, RZ, 0xc0, !PT ;  /* 0x0000ffff05057812 */ /* 0x000fe200078ec0ff */
[----:B------:R-:W-:Y:S01]  /*6100*/  MUFU.EX2 R151, R28 ;  /* 0x0000001c00977308 */ /* 0x000fe20000000800 */
[----:B------:R-:W-:Y:S02]  /*6110*/  ISETP.LE.U32.AND P3, PT, R14, UR5, PT ;  /* 0x000000050e007c0c */ /* 0x000fe4000bf63070 */
[----:B------:R-:W-:Y:S01]  /*6120*/  ISETP.LE.U32.AND P6, PT, R5, UR5, PT ;  /* 0x0000000505007c0c */ /* 0x000fe2000bfc3070 */
[----:B------:R-:W-:Y:S01]  /*6130*/  @!P0 FADD.FTZ R167, -R167, -RZ ;  /* 0x800000ffa7a78221 */ /* 0x000fe20000010100 */
[----:B------:R-:W-:Y:S02]  /*6140*/  ISETP.LE.U32.AND P0, PT, R6, UR5, PT ;  /* 0x0000000506007c0c */ /* 0x000fe4000bf03070 */
[----:B------:R-:W-:Y:S01]  /*6150*/  LOP3.LUT R5, R12, 0xffff, RZ, 0xc0, !PT ;  /* 0x0000ffff0c057812 */ /* 0x000fe200078ec0ff */
[----:B------:R-:W-:Y:S01]  /*6160*/  @!P4 FADD.FTZ R159, -R159, -RZ ;  /* 0x800000ff9f9fc221 */ /* 0x000fe20000010100 */
[--C-:B------:R-:W-:Y:S02]  /*6170*/  SHF.R.U32.HI R6, RZ, 0x18, R12.reuse ;  /* 0x00000018ff067819 */ /* 0x100fe4000001160c */
[----:B------:R-:W-:Y:S02]  /*6180*/  SHF.R.U32.HI R4, RZ, 0x8, R5 ;  /* 0x00000008ff047819 */ /* 0x000fe40000011605 */
[----:B------:R-:W-:Y:S01]  /*6190*/  SHF.R.U32.HI R12, RZ, 0x10, R12 ;  /* 0x00000010ff0c7819 */ /* 0x000fe2000001160c */
[----:B------:R-:W-:Y:S01]  /*61a0*/  @!P3 FADD.FTZ R230, -R230, -RZ ;  /* 0x800000ffe6e6b221 */ /* 0x000fe20000010100 */
[----:B------:R-:W-:Y:S01]  /*61b0*/  LOP3.LUT R4, R4, 0xffff, RZ, 0xc0, !PT ;  /* 0x0000ffff04047812 */ /* 0x000fe200078ec0ff */
[----:B------:R-:W-:Y:S01]  /*61c0*/  @!P6 FADD.FTZ R162, -R162, -RZ ;  /* 0x800000ffa2a2e221 */ /* 0x000fe20000010100 */
[----:B------:R-:W-:Y:S01]  /*61d0*/  LOP3.LUT R12, R12, 0xff, RZ, 0xc0, !PT ;  /* 0x000000ff0c0c7812 */ /* 0x000fe200078ec0ff */
[----:B------:R-:W-:Y:S01]  /*61e0*/  @!P0 FADD.FTZ R161, -R161, -RZ ;  /* 0x800000ffa1a18221 */ /* 0x000fe20000010100 */
[----:B------:R-:W-:Y:S02]  /*61f0*/  ISETP.LE.U32.AND P0, PT, R4, UR5, PT ;  /* 0x0000000504007c0c */ /* 0x000fe4000bf03070 */
[C---:B------:R-:W-:Y:S02]  /*6200*/  LOP3.LUT R4, R11.reuse, 0xffff, RZ, 0xc0, !PT ;  /* 0x0000ffff0b047812 */ /* 0x040fe400078ec0ff */
[----:B------:R-:W-:Y:S02]  /*6210*/  ISETP.LE.U32.AND P3, PT, R6, UR5, PT ;  /* 0x0000000506007c0c */ /* 0x000fe4000bf63070 */
[----:B------:R-:W-:Y:S02]  /*6220*/  LOP3.LUT R6, R11, 0xff, RZ, 0xc0, !PT ;  /* 0x000000ff0b067812 */ /* 0x000fe400078ec0ff */
[----:B------:R-:W-:Y:S02]  /*6230*/  ISETP.LE.U32.AND P6, PT, R12, UR5, PT ;  /* 0x000000050c007c0c */ /* 0x000fe4000bfc3070 */
[----:B------:R-:W-:Y:S02]  /*6240*/  SHF.R.U32.HI R5, RZ, 0x10, R11 ;  /* 0x00000010ff057819 */ /* 0x000fe4000001160b */
[----:B------:R-:W-:Y:S01]  /*6250*/  SHF.R.U32.HI R4, RZ, 0x8, R4 ;  /* 0x00000008ff047819 */ /* 0x000fe20000011604 */
[----:B------:R-:W-:Y:S01]  /*6260*/  @!P0 FADD.FTZ R158, -R158, -RZ ;  /* 0x800000ff9e9e8221 */ /* 0x000fe20000010100 */
[----:B------:R-:W-:Y:S02]  /*6270*/  ISETP.LE.U32.AND P2, PT, R6, UR5, PT ;  /* 0x0000000506007c0c */ /* 0x000fe4000bf43070 */
[----:B------:R-:W-:Y:S01]  /*6280*/  LOP3.LUT R4, R4, 0xffff, RZ, 0xc0, !PT ;  /* 0x0000ffff04047812 */ /* 0x000fe200078ec0ff */
[----:B------:R-:W-:Y:S01]  /*6290*/  @!P3 FADD.FTZ R156, -R156, -RZ ;  /* 0x800000ff9c9cb221 */ /* 0x000fe20000010100 */
[----:B------:R-:W-:Y:S02]  /*62a0*/  LOP3.LUT R5, R5, 0xff, RZ, 0xc0, !PT ;  /* 0x000000ff05057812 */ /* 0x000fe400078ec0ff */
[----:B------:R-:W-:Y:S01]  /*62b0*/  ISETP.LE.U32.AND P0, PT, R4, UR5, PT ;  /* 0x0000000504007c0c */ /* 0x000fe2000bf03070 */
[----:B------:R-:W-:Y:S01]  /*62c0*/  @!P6 FADD.FTZ R157, -R157, -RZ ;  /* 0x800000ff9d9de221 */ /* 0x000fe20000010100 */
[----:B------:R-:W-:Y:S02]  /*62d0*/  LOP3.LUT R4, R146, 0xff, RZ, 0xc0, !PT ;  /* 0x000000ff92047812 */ /* 0x000fe400078ec0ff */
[----:B------:R-:W-:Y:S01]  /*62e0*/  ISETP.LE.U32.AND P4, PT, R5, UR5, PT ;  /* 0x0000000505007c0c */ /* 0x000fe2000bf83070 */
[----:B------:R-:W2:Y:S01]  /*62f0*/  MUFU.EX2 R146, R34 ;  /* 0x0000002200927308 */ /* 0x000ea20000000800 */
[----:B------:R-:W-:Y:S01]  /*6300*/  SHF.R.U32.HI R5, RZ, 0x8, R142 ;  /* 0x00000008ff057819 */ /* 0x000fe2000001168e */
[----:B------:R-:W-:Y:S01]  /*6310*/  @!P2 FADD.FTZ R155, -R155, -RZ ;  /* 0x800000ff9b9ba221 */ /* 0x000fe20000010100 */
[----:B------:R-:W-:Y:S02]  /*6320*/  ISETP.LE.U32.AND P6, PT, R4, UR5, PT ;  /* 0x0000000504007c0c */ /* 0x000fe4000bfc3070 */
[----:B------:R-:W-:Y:S02]  /*6330*/  LOP3.LUT R4, R5, 0xffff, RZ, 0xc0, !PT ;  /* 0x0000ffff05047812 */ /* 0x000fe400078ec0ff */
[----:B------:R-:W-:Y:S01]  /*6340*/  SHF.R.U32.HI R5, RZ, 0x8, R143 ;  /* 0x00000008ff057819 */ /* 0x000fe2000001168f */
[----:B------:R-:W-:Y:S01]  /*6350*/  @!P0 FADD.FTZ R154, -R154, -RZ ;  /* 0x800000ff9a9a8221 */ /* 0x000fe20000010100 */
[----:B------:R-:W-:Y:S02]  /*6360*/  ISETP.LE.U32.AND P2, PT, R4, UR5, PT ;  /* 0x0000000504007c0c */ /* 0x000fe4000bf43070 */
[----:B------:R-:W-:Y:S01]  /*6370*/  F2FP.RELU.PACK_AB R4, R165, R166 ;  /* 0x000000a6a504723e */ /* 0x000fe200000008ff */
[----:B-1----:R-:W-:Y:S01]  /*6380*/  @!P4 FADD.FTZ R153, -R153, -RZ ;  /* 0x800000ff9999c221 */ /* 0x002fe20000010100 */
[----:B------:R-:W-:Y:S02]  /*6390*/  F2FP.RELU.PACK_AB R7, R233, R164 ;  /* 0x000000a4e907723e */ /* 0x000fe400000008ff */
[----:B------:R-:W-:Y:S01]  /*63a0*/  LOP3.LUT R5, R5, 0xffff, RZ, 0xc0, !PT ;  /* 0x0000ffff05057812 */ /* 0x000fe200078ec0ff */
[----:B------:R1:W-:Y:S01]  /*63b0*/  STS [R242+0x13000], R4 ;  /* 0x01300004f2007388 */ /* 0x0003e20000000800 */
[----:B------:R-:W-:Y:S02]  /*63c0*/  LOP3.LUT R6, R238, 0xff, RZ, 0xc0, !PT ;  /* 0x000000ffee067812 */ /* 0x000fe400078ec0ff */
[----:B------:R-:W-:Y:S01]  /*63d0*/  F2FP.RELU.PACK_AB R0, R231, R235 ;  /* 0x000000ebe700723e */ /* 0x000fe200000008ff */
[----:B------:R3:W-:Y:S01]  /*63e0*/  STS [R242+0x13400], R7 ;  /* 0x01340007f2007388 */ /* 0x0007e20000000800 */
[----:B------:R-:W-:Y:S01]  /*63f0*/  ISETP.LE.U32.AND P1, PT, R6, UR5, PT ;  /* 0x0000000506007c0c */ /* 0x000fe2000bf23070 */
[----:B------:R-:W-:Y:S01]  /*6400*/  @!P2 FADD.FTZ R148, -R148, -RZ ;  /* 0x800000ff9494a221 */ /* 0x000fe20000010100 */
[----:B------:R-:W-:Y:S01]  /*6410*/  ISETP.LE.U32.AND P2, PT, R5, UR5, PT ;  /* 0x0000000505007c0c */ /* 0x000fe2000bf43070 */
[----:B--2---:R-:W-:Y:S01]  /*6420*/  @!P6 FADD.FTZ R146, -R146, -RZ ;  /* 0x800000ff9292e221 */ /* 0x004fe20000010100 */
[----:B------:R-:W-:Y:S01]  /*6430*/  F2FP.RELU.PACK_AB R5, R162, R163 ;  /* 0x000000a3a205723e */ /* 0x000fe200000008ff */
[----:B------:R2:W5:Y:S01]  /*6440*/  LDL R238, [R1+0x3c] ;  /* 0x00003c0001ee7983 */ /* 0x0005620000100800 */
[----:B------:R-:W-:Y:S02]  /*6450*/  F2FP.RELU.PACK_AB R6, R232, R234 ;  /* 0x000000eae806723e */ /* 0x000fe400000008ff */
[----:B------:R-:W-:Y:S01]  /*6460*/  ISETP.LE.U32.AND P0, PT, R145, UR5, PT ;  /* 0x0000000591007c0c */ /* 0x000fe2000bf03070 */
[----:B------:R4:W-:Y:S01]  /*6470*/  STS [R241+0x13000], R5 ;  /* 0x01300005f1007388 */ /* 0x0009e20000000800 */
[----:B------:R-:W2:Y:S01]  /*6480*/  MUFU.EX2 R145, R140 ;  /* 0x0000008c00917308 */ /* 0x000ea20000000800 */
[----:B------:R-:W-:Y:S02]  /*6490*/  SHF.R.U32.HI R11, RZ, 0x18, R11 ;  /* 0x00000018ff0b7819 */ /* 0x000fe4000001160b */
[----:B------:R-:W-:Y:S01]  /*64a0*/  ISETP.LE.U32.AND P3, PT, R133, UR5, PT ;  /* 0x0000000585007c0c */ /* 0x000fe2000bf63070 */
[----:B------:R-:W-:Y:S01]  /*64b0*/  @!P1 FADD.FTZ R147, -R147, -RZ ;  /* 0x800000ff93939221 */ /* 0x000fe20000010100 */
[----:B------:R-:W-:Y:S01]  /*64c0*/  ISETP.LE.U32.AND P4, PT, R11, UR5, PT ;  /* 0x000000050b007c0c */ /* 0x000fe2000bf83070 */
[----:B------:R-:W-:Y:S01]  /*64d0*/  @!P2 FADD.FTZ R150, -R150, -RZ ;  /* 0x800000ff9696a221 */ /* 0x000fe20000010100 */
[----:B------:R-:W-:Y:S02]  /*64e0*/  FSETP.GE.FTZ.AND P1, PT, R165, RZ, PT ;  /* 0x000000ffa500720b */ /* 0x000fe40003f36000 */
[----:B------:R-:W-:Y:S02]  /*64f0*/  FSETP.GE.FTZ.AND P2, PT, R166, RZ, PT ;  /* 0x000000ffa600720b */ /* 0x000fe40003f56000 */
[----:B-1----:R-:W-:Y:S01]  /*6500*/  F2FP.RELU.PACK_AB R4, R160, R161 ;  /* 0x000000a1a004723e */ /* 0x002fe200000008ff */
[----:B------:R-:W-:Y:S01]  /*6510*/  @!P0 FADD.FTZ R144, -R144, -RZ ;  /* 0x800000ff90908221 */ /* 0x000fe20000010100 */
[----:B---3--:R-:W-:Y:S03]  /*6520*/  F2FP.RELU.PACK_AB R7, R167, R228 ;  /* 0x000000e4a707723e */ /* 0x008fe600000008ff */
[----:B------:R1:W-:Y:S01]  /*6530*/  STS [R241+0x13400], R4 ;  /* 0x01340004f1007388 */ /* 0x0003e20000000800 */
[----:B------:R-:W-:Y:S01]  /*6540*/  @!P3 FADD.FTZ R151, -R151, -RZ ;  /* 0x800000ff9797b221 */ /* 0x000fe20000010100 */
[----:B------:R-:W-:Y:S01]  /*6550*/  FSETP.GE.FTZ.AND P3, PT, R159, RZ, PT ;  /* 0x000000ff9f00720b */ /* 0x000fe20003f76000 */
[----:B------:R-:W-:Y:S01]  /*6560*/  @!P4 FADD.FTZ R152, -R152, -RZ ;  /* 0x800000ff9898c221 */ /* 0x000fe20000010100 */
[----:B------:R3:W-:Y:S01]  /*6570*/  STS [R242+0x14000], R6 ;  /* 0x01400006f2007388 */ /* 0x0007e20000000800 */
[----:B------:R-:W-:Y:S03]  /*6580*/  FSETP.GE.FTZ.AND P4, PT, R162, RZ, PT ;  /* 0x000000ffa200720b */ /* 0x000fe60003f96000 */
[----:B------:R3:W-:Y:S01]  /*6590*/  STS [R242+0x14400], R0 ;  /* 0x01440000f2007388 */ /* 0x0007e20000000800 */
[----:B----4-:R-:W-:Y:S01]  /*65a0*/  F2FP.RELU.PACK_AB R5, R158, R159 ;  /* 0x0000009f9e05723e */ /* 0x010fe200000008ff */
[----:B--2---:R-:W-:Y:S01]  /*65b0*/  @!P5 FADD.FTZ R145, -R145, -RZ ;  /* 0x800000ff9191d221 */ /* 0x004fe20000010100 */
[----:B------:R-:W-:Y:S01]  /*65c0*/  FSETP.GE.FTZ.AND P5, PT, R163, RZ, PT ;  /* 0x000000ffa300720b */ /* 0x000fe20003fb6000 */
[----:B------:R2:W-:Y:S01]  /*65d0*/  STS [R241+0x14000], R7 ;  /* 0x01400007f1007388 */ /* 0x0005e20000000800 */
[----:B------:R-:W-:Y:S05]  /*65e0*/  IMAD.U32 R140, RZ, RZ, UR17 ;  /* 0x00000011ff8c7e24 */ /* 0x000fea000f8e00ff */
[C---:B------:R-:W-:Y:S04]  /*65f0*/  LEA R142, P0, R2.reuse, R140, 0x2 ;  /* 0x0000008c028e7211 */ /* 0x040fe800078010ff */
[----:B------:R-:W-:Y:S02]  /*6600*/  LEA.HI.X.SX32 R143, R2, R141, 0x2, P0 ;  /* 0x0000008d028f7211 */ /* 0x000fe400000f16ff */
[----:B------:R4:W5:Y:S01]  /*6610*/  LDL.LU R2, [R1+0x6c] ;  /* 0x00006c0001027983 */ /* 0x0009620000300800 */
[----:B-1----:R-:W-:Y:S02]  /*6620*/  F2FP.RELU.PACK_AB R4, R156, R157 ;  /* 0x0000009d9c04723e */ /* 0x002fe400000008ff */
[----:B------:R-:W-:Y:S01]  /*6630*/  FSETP.GE.FTZ.AND P0, PT, R164, RZ, PT ;  /* 0x000000ffa400720b */ /* 0x000fe20003f16000 */
[----:B------:R-:W4:Y:S01]  /*6640*/  LDG.E R141, [R142.64] ;  /* 0x0000000e8e8d7981 */ /* 0x000f22000c1e1900 */
[----:B---3--:R-:W-:Y:S03]  /*6650*/  F2FP.RELU.PACK_AB R6, R230, R229 ;  /* 0x000000e5e606723e */ /* 0x008fe600000008ff */
[----:B------:R-:W3:Y:S01]  /*6660*/  LDG.E R140, [R142.64+0x20] ;  /* 0x0000200e8e8c7981 */ /* 0x000ee2000c1e1900 */
[----:B------:R-:W-:Y:S03]  /*6670*/  F2FP.RELU.PACK_AB R0, R148, R149 ;  /* 0x000000959400723e */ /* 0x000fe600000008ff */
[----:B------:R1:W-:Y:S01]  /*6680*/  STS [R241+0x14400], R6 ;  /* 0x01440006f1007388 */ /* 0x0003e20000000800 */
[----:B--2---:R-:W-:Y:S03]  /*6690*/  F2FP.RELU.PACK_AB R7, R154, R155 ;  /* 0x0000009b9a07723e */ /* 0x004fe600000008ff */
[----:B------:R2:W-:Y:S04]  /*66a0*/  STS [R240+0x13000], R5 ;  /* 0x01300005f0007388 */ /* 0x0005e80000000800 */
[----:B------:R2:W-:Y:S04]  /*66b0*/  STS [R240+0x13400], R4 ;  /* 0x01340004f0007388 */ /* 0x0005e80000000800 */
[----:B------:R2:W-:Y:S01]  /*66c0*/  STS [R239+0x13000], R0 ;  /* 0x01300000ef007388 */ /* 0x0005e20000000800 */
[----:B-1----:R-:W-:Y:S02]  /*66d0*/  F2FP.RELU.PACK_AB R6, R152, R153 ;  /* 0x000000999806723e */ /* 0x002fe400000008ff */
[----:B--2---:R-:W-:Y:S02]  /*66e0*/  F2FP.RELU.PACK_AB R5, R145, R146 ;  /* 0x000000929105723e */ /* 0x004fe400000008ff */
        /* <DEDUP_REMOVED lines=8> */
[----:B------:R-:W2:Y:S08]  /*6770*/  LDSM.16.M88.4 R28, [R219+0x6800] ;  /* 0x00680000db1c783b */ /* 0x000eb00000000200 */
[----:B------:R-:W2:Y:S08]  /*6780*/  LDSM.16.M88.4 R132, [R220+0x6000] ;  /* 0x00600000dc84783b */ /* 0x000eb00000000200 */
[----:B------:R-:W2:Y:S01]  /*6790*/  LDSM.16.M88.4 R136, [R220+0x6800] ;  /* 0x00680000dc88783b */ /* 0x000ea20000000200 */
[-C--:B-1----:R-:W-:Y:S08]  /*67a0*/  HMMA.16816.F32 R4, R32, R168.reuse, RZ ;  /* 0x000000a82004723c */ /* 0x082ff000000018ff */
[C---:B--2---:R-:W-:Y:S08]  /*67b0*/  HMMA.16816.F32 R8, R28.reuse, R168, RZ ;  /* 0x000000a81c08723c */ /* 0x044ff000000018ff */
        /* <DEDUP_REMOVED lines=48> */
[C---:B----4-:R-:W-:Y:S02]  /*6ac0*/  FADD.FTZ R136, -R141.reuse, R4 ;  /* 0x000000048d887221 */ /* 0x050fe40000010100 */
        /* <DEDUP_REMOVED lines=13> */
[----:B------:R2:W3:Y:S04]  /*6ba0*/  LDG.E R4, [R142.64+0x80] ;  /* 0x0000800e8e047981 */ /* 0x0004e8000c1e1900 */
[----:B------:R2:W4:Y:S02]  /*6bb0*/  LDG.E R0, [R142.64+0xa0] ;  /* 0x0000a00e8e007981 */ /* 0x000524000c1e1900 */
        /* <DEDUP_REMOVED lines=17> */
[----:B------:R-:W-:Y:S03]  /*6cd0*/  FSETP.GE.FTZ.AND P2, PT, R161, RZ, PT ;  /* 0x000000ffa100720b */ /* 0x000fe60003f56000 */
[----:B------:R-:W-:Y:S01]  /*6ce0*/  FMUL.FTZ R158, R158, R6 ;  /* 0x000000069e9e7220 */ /* 0x000fe20000410000 */
[-C--:B------:R-:W-:Y:S01]  /*6cf0*/  FSEL R17, R17, R141.reuse, P4 ;  /* 0x0000008d11117208 */ /* 0x080fe20002000000 */
[----:B------:R-:W-:Y:S01]  /*6d00*/  FADD.FTZ R6, -R140, R19 ;  /* 0x000000138c067221 */ /* 0x000fe20000010100 */
[----:B------:R-:W-:Y:S01]  /*6d10*/  FSETP.GE.FTZ.AND P4, PT, R156, RZ, PT ;  /* 0x000000ff9c00720b */ /* 0x000fe20003f96000 */
[----:B------:R-:W-:Y:S01]  /*6d20*/  FMUL.FTZ R20, R163, R20 ;  /* 0x00000014a3147220 */ /* 0x000fe20000410000 */
[----:B------:R-:W-:Y:S01]  /*6d30*/  FSEL R16, R16, R141, P3 ;  /* 0x0000008d10107208 */ /* 0x000fe20001800000 */
[----:B------:R-:W-:Y:S01]  /*6d40*/  FMUL.FTZ R162, R162, R17 ;  /* 0x00000011a2a27220 */ /* 0x000fe20000410000 */
[----:B------:R1:W5:Y:S01]  /*6d50*/  LDL R163, [R1+0x38] ;  /* 0x0000380001a37983 */ /* 0x0003620000100800 */
[----:B------:R-:W-:Y:S02]  /*6d60*/  FSETP.GE.FTZ.AND P3, PT, R146, RZ, PT ;  /* 0x000000ff9200720b */ /* 0x000fe40003f76000 */
[----:B------:R-:W-:Y:S02]  /*6d70*/  FMUL.FTZ R159, R159, R16 ;  /* 0x000000109f9f7220 */ /* 0x000fe40000410000 */
        /* <DEDUP_REMOVED lines=8> */
[-C--:B------:R-:W-:Y:S01]  /*6e00*/  FSEL R6, R6, R140.reuse, P1 ;  /* 0x0000008c06067208 */ /* 0x080fe20000800000 */
[----:B------:R-:W-:Y:S01]  /*6e10*/  FMUL.FTZ R141, R148, R141 ;  /* 0x0000008d948d7220 */ /* 0x000fe20000410000 */
[----:B------:R-:W-:Y:S01]  /*6e20*/  FSETP.GE.FTZ.AND P1, PT, R234, RZ, PT ;  /* 0x000000ffea00720b */ /* 0x000fe20003f36000 */
[----:B------:R-:W-:Y:S01]  /*6e30*/  FMUL.FTZ R233, R233, R7 ;  /* 0x00000007e9e97220 */ /* 0x000fe20000410000 */
[----:B------:R-:W-:Y:S01]  /*6e40*/  FSEL R7, R18, R140, P2 ;  /* 0x0000008c12077208 */ /* 0x000fe20001000000 */
[----:B------:R-:W-:Y:S01]  /*6e50*/  FMUL.FTZ R160, R160, R6 ;  /* 0x00000006a0a07220 */ /* 0x000fe20000410000 */
[----:B------:R-:W-:Y:S02]  /*6e60*/  FSETP.GE.FTZ.AND P2, PT, R145, RZ, PT ;  /* 0x000000ff9100720b */ /* 0x000fe40003f56000 */
[----:B------:R-:W-:Y:S01]  /*6e70*/  FSETP.GE.FTZ.AND P0, PT, R157, RZ, PT ;  /* 0x000000ff9d00720b */ /* 0x000fe20003f16000 */
[----:B------:R-:W-:Y:S02]  /*6e80*/  FMUL.FTZ R161, R161, R7 ;  /* 0x00000007a1a17220 */ /* 0x000fe40000410000 */
[----:B------:R-:W-:Y:S01]  /*6e90*/  FADD.FTZ R7, -R140, R34 ;  /* 0x000000228c077221 */ /* 0x000fe20000010100 */
[-C--:B------:R-:W-:Y:S02]  /*6ea0*/  FSEL R5, R5, R140.reuse, P0 ;  /* 0x0000008c05057208 */ /* 0x080fe40000000000 */
[----:B------:R-:W-:Y:S02]  /*6eb0*/  FSETP.GE.FTZ.AND P0, PT, R232, RZ, PT ;  /* 0x000000ffe800720b */ /* 0x000fe40003f16000 */
[-C--:B------:R-:W-:Y:S01]  /*6ec0*/  FSEL R7, R7, R140.reuse, P3 ;  /* 0x0000008c07077208 */ /* 0x080fe20001800000 */
[----:B------:R-:W-:Y:S01]  /*6ed0*/  FMUL.FTZ R157, R157, R5 ;  /* 0x000000059d9d7220 */ /* 0x000fe20000410000 */
[----:B------:R-:W-:Y:S03]  /*6ee0*/  FSETP.GE.FTZ.AND P3, PT, R167, RZ, PT ;  /* 0x000000ffa700720b */ /* 0x000fe60003f76000 */
[----:B------:R-:W-:Y:S02]  /*6ef0*/  FMUL.FTZ R146, R146, R7 ;  /* 0x0000000792927220 */ /* 0x000fe40000410000 */
[C---:B---3--:R-:W-:Y:S01]  /*6f00*/  FADD.FTZ R6, -R4.reuse, R8 ;  /* 0x0000000804067221 */ /* 0x048fe20000010100 */
[----:B------:R-:W-:Y:S01]  /*6f10*/  FSEL R8, R23, R140, P4 ;  /* 0x0000008c17087208 */ /* 0x000fe20002000000 */
[C---:B------:R-:W-:Y:S01]  /*6f20*/  FADD.FTZ R12, -R4.reuse, R12 ;  /* 0x0000000c040c7221 */ /* 0x040fe20000010100 */
[----:B------:R-:W-:Y:S01]  /*6f30*/  FSETP.GE.FTZ.AND P4, PT, R153, RZ, PT ;  /* 0x000000ff9900720b */ /* 0x000fe20003f96000 */
[----:B------:R-:W-:Y:S01]  /*6f40*/  FADD.FTZ R24, -R4, R24 ;  /* 0x0000001804187221 */ /* 0x000fe20000010100 */
[-C--:B------:R-:W-:Y:S01]  /*6f50*/  FSEL R6, R6, R4.reuse, P1 ;  /* 0x0000000406067208 */ /* 0x080fe20000800000 */
[----:B------:R-:W-:Y:S01]  /*6f60*/  FADD.FTZ R25, -R4, R25 ;  /* 0x0000001904197221 */ /* 0x000fe20000010100 */
[----:B------:R-:W-:Y:S01]  /*6f70*/  FSETP.GE.FTZ.AND P1, PT, R228, RZ, PT ;  /* 0x000000ffe400720b */ /* 0x000fe20003f36000 */
[----:B------:R-:W-:Y:S01]  /*6f80*/  @P2 FADD.FTZ R140, -R140, R35 ;  /* 0x000000238c8c2221 */ /* 0x000fe20000010100 */
[----:B------:R-:W-:Y:S01]  /*6f90*/  FSETP.GE.FTZ.AND P2, PT, R155, RZ, PT ;  /* 0x000000ff9b00720b */ /* 0x000fe20003f56000 */
[----:B------:R-:W-:Y:S01]  /*6fa0*/  FADD.FTZ R5, -R4, R9 ;  /* 0x0000000904057221 */ /* 0x000fe20000010100 */
[-C--:B------:R-:W-:Y:S01]  /*6fb0*/  FSEL R12, R12, R4.reuse, P1 ;  /* 0x000000040c0c7208 */ /* 0x080fe20000800000 */
[----:B------:R-:W-:Y:S01]  /*6fc0*/  FADD.FTZ R13, -R4, R13 ;  /* 0x0000000d040d7221 */ /* 0x000fe20000010100 */
[----:B------:R-:W-:Y:S01]  /*6fd0*/  FSETP.GE.FTZ.AND P1, PT, R154, RZ, PT ;  /* 0x000000ff9a00720b */ /* 0x000fe20003f36000 */
[----:B------:R-:W-:Y:S01]  /*6fe0*/  FADD.FTZ R28, -R4, R28 ;  /* 0x0000001c041c7221 */ /* 0x000fe20000010100 */
[----:B------:R-:W-:Y:S01]  /*6ff0*/  FSEL R24, R24, R4, P2 ;  /* 0x0000000418187208 */ /* 0x000fe20001000000 */
[----:B------:R-:W-:Y:S01]  /*7000*/  FMUL.FTZ R234, R234, R6 ;  /* 0x00000006eaea7220 */ /* 0x000fe20000410000 */
[-C--:B------:R-:W-:Y:S01]  /*7010*/  FSEL R25, R25, R4.reuse, P1 ;  /* 0x0000000419197208 */ /* 0x080fe20000800000 */
[----:B----4-:R-:W-:Y:S01]  /*7020*/  FADD.FTZ R6, -R0, R11 ;  /* 0x0000000b00067221 */ /* 0x010fe20000010100 */
[----:B------:R-:W-:Y:S01]  /*7030*/  FSEL R5, R5, R4, P0 ;  /* 0x0000000405057208 */ /* 0x000fe20000000000 */
[----:B------:R-:W-:Y:S01]  /*7040*/  FMUL.FTZ R24, R155, R24 ;  /* 0x000000189b187220 */ /* 0x000fe20000410000 */
[----:B------:R-:W-:Y:S01]  /*7050*/  FSETP.GE.FTZ.AND P0, PT, R150, RZ, PT ;  /* 0x000000ff9600720b */ /* 0x000fe20003f16000 */
[----:B------:R-:W-:Y:S01]  /*7060*/  FMUL.FTZ R25, R154, R25 ;  /* 0x000000199a197220 */ /* 0x000fe20000410000 */
[----:B------:R-:W-:Y:S01]  /*7070*/  FSETP.GE.FTZ.AND P1, PT, R151, RZ, PT ;  /* 0x000000ff9700720b */ /* 0x000fe20003f36000 */
[----:B------:R-:W-:Y:S01]  /*7080*/  FMUL.FTZ R232, R232, R5 ;  /* 0x00000005e8e87220 */ /* 0x000fe20000410000 */
[----:B------:R1:W5:Y:S01]  /*7090*/  LDL.64 R154, [R1+0x18] ;  /* 0x00001800019a7983 */ /* 0x0003620000100a00 */
[C---:B------:R-:W-:Y:S01]  /*70a0*/  FADD.FTZ R5, -R0.reuse, R14 ;  /* 0x0000000e00057221 */ /* 0x040fe20000010100 */
[-C--:B------:R-:W-:Y:S01]  /*70b0*/  FSEL R13, R13, R4.reuse, P3 ;  /* 0x000000040d0d7208 */ /* 0x080fe20001800000 */
[----:B------:R-:W-:Y:S01]  /*70c0*/  FADD.FTZ R7, -R0, R15 ;  /* 0x0000000f00077221 */ /* 0x000fe20000010100 */
[----:B------:R-:W-:Y:S01]  /*70d0*/  FSEL R28, R28, R4, P1 ;  /* 0x000000041c1c7208 */ /* 0x000fe20000800000 */
[----:B------:R-:W-:Y:S01]  /*70e0*/  FMUL.FTZ R156, R156, R8 ;  /* 0x000000089c9c7220 */ /* 0x000fe20000410000 */
[----:B------:R-:W-:Y:S01]  /*70f0*/  FSETP.GE.FTZ.AND P1, PT, R231, RZ, PT ;  /* 0x000000ffe700720b */ /* 0x000fe20003f36000 */
[----:B------:R-:W-:Y:S01]  /*7100*/  FADD.FTZ R8, -R0, R10 ;  /* 0x0000000a00087221 */ /* 0x000fe20000010100 */
[----:B------:R-:W-:Y:S01]  /*7110*/  FSETP.GE.FTZ.AND P2, PT, R235, RZ, PT ;  /* 0x000000ffeb00720b */ /* 0x000fe20003f56000 */
[----:B------:R-:W-:Y:S01]  /*7120*/  @P0 FADD.FTZ R4, -R4, R29 ;  /* 0x0000001d04040221 */ /* 0x000fe20000010100 */
[----:B------:R-:W-:Y:S01]  /*7130*/  FSETP.GE.FTZ.AND P0, PT, R229, RZ, PT ;  /* 0x000000ffe500720b */ /* 0x000fe20003f16000 */
[----:B------:R-:W-:Y:S01]  /*7140*/  FMUL.FTZ R167, R167, R13 ;  /* 0x0000000da7a77220 */ /* 0x000fe20000410000 */
[----:B------:R-:W-:Y:S01]  /*7150*/  FSEL R6, R6, R0, P1 ;  /* 0x0000000006067208 */ /* 0x000fe20000800000 */
[----:B------:R-:W-:Y:S01]  /*7160*/  FMUL.FTZ R18, R150, R4 ;  /* 0x0000000496127220 */ /* 0x000fe20000410000 */
[----:B------:R-:W-:Y:S01]  /*7170*/  FSEL R5, R5, R0, P0 ;  /* 0x0000000005057208 */ /* 0x000fe20000000000 */
[----:B------:R-:W-:Y:S01]  /*7180*/  FADD.FTZ R4, -R0, R30 ;  /* 0x0000001e00047221 */ /* 0x000fe20000010100 */
[----:B------:R-:W-:Y:S01]  /*7190*/  FSETP.GE.FTZ.AND P0, PT, R230, RZ, PT ;  /* 0x000000ffe600720b */ /* 0x000fe20003f16000 */
[----:B------:R-:W-:Y:S01]  /*71a0*/  FMUL.FTZ R13, R231, R6 ;  /* 0x00000006e70d7220 */ /* 0x000fe20000410000 */
[----:B------:R-:W-:Y:S01]  /*71b0*/  FSETP.GE.FTZ.AND P1, PT, R144, RZ, PT ;  /* 0x000000ff9000720b */ /* 0x000fe20003f36000 */
[----:B------:R-:W-:Y:S01]  /*71c0*/  FMUL.FTZ R9, R229, R5 ;  /* 0x00000005e5097220 */ /* 0x000fe20000410000 */
[-C--:B------:R-:W-:Y:S01]  /*71d0*/  FSEL R7, R7, R0.reuse, P0 ;  /* 0x0000000007077208 */ /* 0x080fe20000000000 */
[C---:B------:R-:W-:Y:S01]  /*71e0*/  FADD.FTZ R6, -R0.reuse, R26 ;  /* 0x0000001a00067221 */ /* 0x040fe20000010100 */
[----:B------:R-:W-:Y:S01]  /*71f0*/  PLOP3.LUT P0, PT, PT, PT, UP3, 0x80, 0x0 ;  /* 0x000000000000781c */ /* 0x000fe20003f0f038 */
[----:B------:R-:W-:Y:S01]  /*7200*/  FADD.FTZ R5, -R0, R27 ;  /* 0x0000001b00057221 */ /* 0x000fe20000010100 */
        /* <DEDUP_REMOVED lines=45> */
[----:B--2---:R-:W-:Y:S02]  /*74e0*/  @!P1 IMAD.MOV.U32 R4, RZ, RZ, R247 ;  /* 0x000000ffff049224 */ /* 0x004fe400078e00f7 */
[----:B------:R-:W-:Y:S05]  /*74f0*/  @!P1 IMAD.MOV.U32 R5, RZ, RZ, R245 ;  /* 0x000000ffff059224 */ /* 0x000fea00078e00f5 */
        /* <DEDUP_REMOVED lines=19> */
.L_x_324:
        /* <DEDUP_REMOVED lines=56> */
[----:B------:R-:W-:Y:S07]  /*79b0*/  LDSM.16.MT88.4 R12, [R0+0x6800] ;  /* 0x00680000000c783b */ /* 0x000fee0000004200 */
[----:B------:R-:W-:Y:S01]  /*79c0*/  HMMA.16816.F32 R80, R4, R22, R80 ;  /* 0x000000160450723c */ /* 0x000fe20000001850 */
[----:B------:R-:W1:Y:S04]  /*79d0*/  LDSM.16.MT88.4 R4, [R2+0x14000] ;  /* 0x014000000204783b */ /* 0x000e680000004200 */
        /* <DEDUP_REMOVED lines=11> */
[-C--:B------:R-:W-:Y:S08]  /*7a90*/  HMMA.16816.F32 R68, R8, R32.reuse, R68 ;  /* 0x000000200844723c */ /* 0x080ff00000001844 */
[C---:B------:R-:W-:Y:S08]  /*7aa0*/  HMMA.16816.F32 R72, R24.reuse, R32, R72 ;  /* 0x000000201848723c */ /* 0x040ff00000001848 */
[-C--:B------:R-:W-:Y:S01]  /*7ab0*/  HMMA.16816.F32 R76, R24, R34.reuse, R76 ;  /* 0x00000022184c723c */ /* 0x080fe2000000184c */
[----:B------:R-:W-:Y:S07]  /*7ac0*/  LDSM.16.MT88.4 R24, [R0+0x7c00] ;  /* 0x007c00000018783b */ /* 0x000fee0000004200 */
[----:B------:R-:W-:Y:S01]  /*7ad0*/  HMMA.16816.F32 R80, R8, R34, R80 ;  /* 0x000000220850723c */ /* 0x000fe20000001850 */
[----:B------:R-:W-:Y:S04]  /*7ae0*/  LDSM.16.MT88.4 R8, [R2+0x14800] ;  /* 0x014800000208783b */ /* 0x000fe80000004200 */
[----:B------:R-:W-:Y:S03]  /*7af0*/  LDSM.16.MT88.4 R32, [R0+0x8c00] ;  /* 0x008c00000020783b */ /* 0x000fe60000004200 */
[-C--:B-1----:R-:W-:Y:S08]  /*7b00*/  HMMA.16816.F32 R36, R4, R12.reuse, R36 ;  /* 0x0000000c0424723c */ /* 0x082ff00000001824 */
[C---:B--2---:R-:W-:Y:S08]  /*7b10*/  HMMA.16816.F32 R40, R16.reuse, R12, R40 ;  /* 0x0000000c1028723c */ /* 0x044ff00000001828 */
[-C--:B------:R-:W-:Y:S08]  /*7b20*/  HMMA.16816.F32 R44, R16, R14.reuse, R44 ;  /* 0x0000000e102c723c */ /* 0x080ff0000000182c */
[C---:B------:R-:W-:Y:S01]  /*7b30*/  HMMA.16816.F32 R48, R4.reuse, R14, R48 ;  /* 0x0000000e0430723c */ /* 0x040fe20000001830 */
[----:B------:R-:W1:Y:S07]  /*7b40*/  LDSM.16.MT88.4 R12, [R0+0x6c00] ;  /* 0x006c0000000c783b */ /* 0x000e6e0000004200 */
[-C--:B------:R-:W-:Y:S08]  /*7b50*/  HMMA.16816.F32 R52, R4, R20.reuse, R52 ;  /* 0x000000140434723c */ /* 0x080ff00000001834 */
[C---:B------:R-:W-:Y:S08]  /*7b60*/  HMMA.16816.F32 R56, R16.reuse, R20, R56 ;  /* 0x000000141038723c */ /* 0x040ff00000001838 */
[-C--:B------:R-:W-:Y:S08]  /*7b70*/  HMMA.16816.F32 R60, R16, R22.reuse, R60 ;  /* 0x00000016103c723c */ /* 0x080ff0000000183c */
[C---:B------:R-:W-:Y:S01]  /*7b80*/  HMMA.16816.F32 R64, R4.reuse, R22, R64 ;  /* 0x000000160440723c */ /* 0x040fe20000001840 */
[----:B------:R-:W2:Y:S04]  /*7b90*/  LDSM.16.MT88.4 R20, [R2+0x16800] ;  /* 0x016800000214783b */ /* 0x000ea80000004200 */
[----:B------:R-:W-:Y:S03]  /*7ba0*/  BAR.SYNC.DEFER_BLOCKING 0x0 ;  /* 0x0000000000007b1d */ /* 0x000fe60000010000 */
[-C--:B---3--:R-:W-:Y:S08]  /*7bb0*/  HMMA.16816.F32 R68, R4, R28.reuse, R68 ;  /* 0x0000001c0444723c */ /* 0x088ff00000001844 */
[C---:B------:R-:W-:Y:S08]  /*7bc0*/  HMMA.16816.F32 R72, R16.reuse, R28, R72 ;  /* 0x0000001c1048723c */ /* 0x040ff00000001848 */
[-C--:B------:R-:W-:Y:S08]  /*7bd0*/  HMMA.16816.F32 R76, R16, R30.reuse, R76 ;  /* 0x0000001e104c723c */ /* 0x080ff0000000184c */
[----:B------:R-:W-:Y:S08]  /*7be0*/  HMMA.16816.F32 R80, R4, R30, R80 ;  /* 0x0000001e0450723c */ /* 0x000ff00000001850 */
[-C--:B-1----:R-:W-:Y:S08]  /*7bf0*/  HMMA.16816.F32 R36, R8, R12.reuse, R36 ;  /* 0x0000000c0824723c */ /* 0x082ff00000001824 */
[C---:B--2---:R-:W-:Y:S08]  /*7c00*/  HMMA.16816.F32 R40, R20.reuse, R12, R40 ;  /* 0x0000000c1428723c */ /* 0x044ff00000001828 */
        /* <DEDUP_REMOVED lines=44> */
.L_x_325:
[----:B------:R-:W-:Y:S01]  /*7ed0*/  LDSM.16.M88.4 R24, [R221] ;  /* 0x00000000dd18783b */ /* 0x000fe20000000200 */
[----:B------:R-:W-:Y:S01]  /*7ee0*/  IMAD.MOV.U32 R148, RZ, RZ, 0x4 ;  /* 0x00000004ff947424 */ /* 0x000fe200078e00ff */
[----:B------:R-:W-:Y:S01]  /*7ef0*/  ULOP3.LUT UR5, UR7, 0x1, URZ, 0xc0, !UPT ;  /* 0x0000000107057892 */ /* 0x000fe2000f8ec03f */
[----:B------:R-:W-:Y:S01]  /*7f00*/  IMAD.MOV.U32 R147, RZ, RZ, c[0x0][0x22c] ;  /* 0x00008b00ff937624 */ /* 0x000fe200078e00ff */
[----:B-1----:R-:W1:Y:S01]  /*7f10*/  LDSM.16.MT88.4 R8, [R0+0x9000] ;  /* 0x009000000008783b */ /* 0x002e620000004200 */
[----:B------:R-:W-:Y:S02]  /*7f20*/  UISETP.GT.AND UP2, UPT, UR7, UR19, UPT ;  /* 0x000000130700728c */ /* 0x000fe4000bf44270 */
[----:B------:R-:W-:Y:S01]  /*7f30*/  IMAD R147, R147, c[0x0][0x1c0], RZ ;  /* 0x0000700093937a24 */ /* 0x000fe200078e02ff */
[----:B------:R-:W2:Y:S01]  /*7f40*/  LDSM.16.MT88.4 R16, [R0+0xb000] ;  /* 0x00b000000010783b */ /* 0x000ea20000004200 */
[----:B------:R-:W-:Y:S02]  /*7f50*/  UISETP.NE.U32.AND UP0, UPT, UR5, 0x1, UPT ;  /* 0x000000010500788c */ /* 0x000fe4000bf05070 */
[----:B------:R-:W-:Y:S01]  /*7f60*/  IMAD.U32 R147, R147, -0x40, RZ ;  /* 0xffffffc093937824 */ /* 0x000fe200078e00ff */
[----:B------:R-:W3:Y:S01]  /*7f70*/  LDSM.16.MT88.4 R28, [R0+0xd000] ;  /* 0x00d00000001c783b */ /* 0x000ee20000004200 */
[----:B------:R-:W-:Y:S02]  /*7f80*/  @UP3 UIADD3 UR6, UP1, UR12, -0x100, URZ ;  /* 0xffffff000c063890 */ /* 0x000fe4000ff3e03f */
[----:B------:R-:W-:Y:S01]  /*7f90*/  UIADD3 UR7, UR7, -0x1, URZ ;  /* 0xffffffff07077890 */ /* 0x000fe2000fffe03f */
[----:B------:R-:W4:Y:S01]  /*7fa0*/  LDL R149, [R1+0x14] ;  /* 0x0000140001957983 */ /* 0x000f220000100800 */
[C---:B------:R-:W-:Y:S01]  /*7fb0*/  LEA R244, P1, R147.reuse, R142, 0x2 ;  /* 0x0000008e93f47211 */ /* 0x040fe200078210ff */
[----:B------:R-:W-:Y:S02]  /*7fc0*/  @UP3 UIADD3.X UR5, UR13, -0x1, URZ, UP1, !UPT ;  /* 0xffffffff0d053890 */ /* 0x000fe40008ffe43f */
[----:B------:R-:W-:Y:S01]  /*7fd0*/  LDSM.16.M88.4 R32, [R222] ;  /* 0x00000000de20783b */ /* 0x000fe20000000200 */
[----:B------:R-:W-:Y:S01]  /*7fe0*/  LEA.HI.X.SX32 R243, R147, R143, 0x2, P1 ;  /* 0x0000008f93f37211 */ /* 0x000fe200008f16ff */
[----:B------:R-:W-:Y:S02]  /*7ff0*/  IMAD.MOV.U32 R147, RZ, RZ, c[0x0][0x22c] ;  /* 0x00008b00ff937624 */ /* 0x000fe400078e00ff */
[----:B------:R2:W5:Y:S02]  /*8000*/  LDL R140, [R1+0x28] ;  /* 0x00002800018c7983 */ /* 0x0005640000100800 */
[----:B------:R-:W-:Y:S02]  /*8010*/  IMAD R147, R147, c[0x0][0x1c0], RZ ;  /* 0x0000700093937a24 */ /* 0x000fe400078e02ff */
[----:B------:R-:W3:Y:S02]  /*8020*/  LDSM.16.MT88.4 R132, [R0+0x9400] ;  /* 0x009400000084783b */ /* 0x000ee40000004200 */
[----:B------:R-:W-:Y:S02]  /*8030*/  IMAD R147, R147, 0x18, RZ ;  /* 0x0000001893937824 */ /* 0x000fe400078e02ff */
[----:B------:R2:W4:Y:S04]  /*8040*/  LDL R141, [R1+0x2c] ;  /* 0x00002c00018d7983 */ /* 0x0005280000100800 */
[----:B------:R-:W3:Y:S04]  /*8050*/  LDSM.16.MT88.4 R136, [R0+0xb400] ;  /* 0x00b400000088783b */ /* 0x000ee80000004200 */
[----:B------:R3:W4:Y:S01]  /*8060*/  LDL R145, [R1+0x24] ;  /* 0x0000240001917983 */ /* 0x0007220000100800 */
[C---:B-1----:R-:W-:Y:S03]  /*8070*/  HMMA.16816.F32 R4, R24.reuse, R8, RZ ;  /* 0x000000081804723c */ /* 0x042fe600000018ff */
[----:B------:R1:W4:Y:S05]  /*8080*/  LDL R146, [R1+0x20] ;  /* 0x0000200001927983 */ /* 0x00032a0000100800 */
        /* <DEDUP_REMOVED lines=65> */
[----:B------:R3:W5:Y:S03]  /*84a0*/  LDSM.16.MT88.4 R132, [R0+0xec00] ;  /* 0x00ec00000084783b */ /* 0x0007660000004200 */
[C---:B-1----:R-:W-:Y:S01]  /*84b0*/  HMMA.16816.F32 R4, R28.reuse, R136, R4 ;  /* 0x000000881c04723c */ /* 0x042fe20000001804 */
[----:B---3--:R-:W-:Y:S06]  /*84c0*/  IMAD.MOV.U32 R0, RZ, RZ, c[0x0][0x22c] ;  /* 0x00008b00ff007624 */ /* 0x008fec00078e00ff */
[----:B----4-:R-:W-:Y:S01]  /*84d0*/  @P0 IADD3 R136, R149, -0x40, RZ ;  /* 0xffffffc095880810 */ /* 0x010fe20007ffe0ff */
[C---:B------:R-:W-:Y:S04]  /*84e0*/  HMMA.16816.F32 R8, R28.reuse, R138, R8 ;  /* 0x0000008a1c08723c */ /* 0x040fe80000001808 */
[----:B------:R-:W-:Y:S01]  /*84f0*/  @P0 IMAD.WIDE R136, R136, R148, UR12 ;  /* 0x0000000c88880e25 */ /* 0x000fe2000f8e0294 */
[----:B------:R-:W-:Y:S02]  /*8500*/  @UP3 UMOV UR12, UR6 ;  /* 0x00000006000c3c82 */ /* 0x000fe40008000000 */
[----:B------:R-:W-:Y:S01]  /*8510*/  @UP3 UMOV UR13, UR5 ;  /* 0x00000005000d3c82 */ /* 0x000fe20008000000 */
[C---:B--2---:R-:W-:Y:S01]  /*8520*/  HMMA.16816.F32 R12, R28.reuse, R32, R12 ;  /* 0x000000201c0c723c */ /* 0x044fe2000000180c */
[----:B-----5:R-:W2:Y:S03]  /*8530*/  @P0 LDG.E R140, [R136.64] ;  /* 0x0000000e888c0981 */ /* 0x020ea6000c1e1900 */
[----:B------:R-:W-:Y:S01]  /*8540*/  IMAD R0, R0, c[0x0][0x1c0], RZ ;  /* 0x0000700000007a24 */ /* 0x000fe200078e02ff */
[----:B------:R-:W3:Y:S01]  /*8550*/  @P0 LDG.E R141, [R136.64+0x20] ;  /* 0x0000200e888d0981 */ /* 0x000ee2000c1e1900 */
[----:B------:R-:W-:Y:S02]  /*8560*/  IMAD.MOV.U32 R148, RZ, RZ, c[0x0][0x22c] ;  /* 0x00008b00ff947624 */ /* 0x000fe400078e00ff */
[C---:B------:R-:W-:Y:S01]  /*8570*/  HMMA.16816.F32 R16, R28.reuse, R34, R16 ;  /* 0x000000221c10723c */ /* 0x040fe20000001810 */
[----:B------:R-:W4:Y:S03]  /*8580*/  @P0 LDG.E R145, [R136.64+0xa0] ;  /* 0x0000a00e88910981 */ /* 0x000f26000c1e1900 */
[----:B------:R-:W-:Y:S01]  /*8590*/  IMAD.MOV.U32 R32, RZ, RZ, R244 ;  /* 0x000000ffff207224 */ /* 0x000fe200078e00f4 */
[----:B------:R-:W5:Y:S01]  /*85a0*/  @P0 LDG.E R146, [R136.64+0x80] ;  /* 0x0000800e88920981 */ /* 0x000f62000c1e1900 */
[----:B------:R-:W-:Y:S02]  /*85b0*/  IMAD.MOV.U32 R33, RZ, RZ, R243 ;  /* 0x000000ffff217224 */ /* 0x000fe400078e00f3 */
[C---:B------:R-:W-:Y:S03]  /*85c0*/  HMMA.16816.F32 R20, R28.reuse, R132, R20 ;  /* 0x000000841c14723c */ /* 0x040fe60000001814 */
[----:B------:R-:W-:Y:S01]  /*85d0*/  RED.E.ADD.F32.FTZ.RN.STRONG.GPU [R32.64], R4 ;  /* 0x000000042000798e */ /* 0x000fe2000c10e78e */
[----:B------:R-:W-:Y:S02]  /*85e0*/  IMAD R0, R0, 0x30, RZ ;  /* 0x0000003000007824 */ /* 0x000fe400078e02ff */
[----:B------:R-:W-:Y:S02]  /*85f0*/  IMAD R148, R148, c[0x0][0x1c0], RZ ;  /* 0x0000700094947a24 */ /* 0x000fe400078e02ff */
[----:B------:R-:W-:Y:S04]  /*8600*/  HMMA.16816.F32 R24, R28, R134, R24 ;  /* 0x000000861c18723c */ /* 0x000fe80000001818 */
[----:B------:R-:W-:Y:S01]  /*8610*/  IMAD R148, R148, 0x38, RZ ;  /* 0x0000003894947824 */ /* 0x000fe200078e02ff */
[----:B--2---:R1:W-:Y:S04]  /*8620*/  @P0 STL [R1+0x28], R140 ;  /* 0x0000288c01000387 */ /* 0x0043e80000100800 */
[----:B---3--:R2:W-:Y:S04]  /*8630*/  @P0 STL [R1+0x2c], R141 ;  /* 0x00002c8d01000387 */ /* 0x0085e80000100800 */
[----:B------:R-:W3:Y:S04]  /*8640*/  LDL R139, [R1+0x44] ;  /* 0x00004400018b7983 */ /* 0x000ee80000100800 */
[----:B------:R-:W3:Y:S04]  /*8650*/  LDL R138, [R1+0x4c] ;  /* 0x00004c00018a7983 */ /* 0x000ee80000100800 */
[----:B----4-:R4:W-:Y:S04]  /*8660*/  @P0 STL [R1+0x24], R145 ;  /* 0x0000249101000387 */ /* 0x0109e80000100800 */
[----:B-----5:R5:W-:Y:S01]  /*8670*/  @P0 STL [R1+0x20], R146 ;  /* 0x0000209201000387 */ /* 0x020be20000100800 */
[----:B-1----:R-:W-:Y:S04]  /*8680*/  IMAD.MOV.U32 R140, RZ, RZ, c[0x0][0x22c] ;  /* 0x00008b00ff8c7624 */ /* 0x002fe800078e00ff */
[----:B------:R-:W-:Y:S02]  /*8690*/  IMAD R140, R140, c[0x0][0x1c0], RZ ;  /* 0x000070008c8c7a24 */ /* 0x000fe400078e02ff */
[----:B--2---:R-:W-:Y:S02]  /*86a0*/  IMAD.MOV.U32 R141, RZ, RZ, c[0x0][0x22c] ;  /* 0x00008b00ff8d7624 */ /* 0x004fe400078e00ff */
[----:B------:R-:W-:Y:S02]  /*86b0*/  IMAD.SHL.U32 R140, R140, 0x8, RZ ;  /* 0x000000088c8c7824 */ /* 0x000fe400078e00ff */
[----:B------:R-:W-:Y:S03]  /*86c0*/  IMAD R141, R141, c[0x0][0x1c0], RZ ;  /* 0x000070008d8d7a24 */ /* 0x000fe600078e02ff */
[CC--:B------:R-:W-:Y:S01]  /*86d0*/  LEA R34, P1, R140.reuse, R32.reuse, 0x2 ;  /* 0x000000208c227211 */ /* 0x0c0fe200078210ff */
[----:B------:R-:W-:Y:S02]  /*86e0*/  IMAD.SHL.U32 R141, R141, 0x10, RZ ;  /* 0x000000108d8d7824 */ /* 0x000fe400078e00ff */
[----:B----4-:R-:W-:Y:S01]  /*86f0*/  IMAD.MOV.U32 R145, RZ, RZ, c[0x0][0x22c] ;  /* 0x00008b00ff917624 */ /* 0x010fe200078e00ff */
[-C--:B------:R-:W-:Y:S02]  /*8700*/  LEA.HI.X.SX32 R35, R140, R33.reuse, 0x2, P1 ;  /* 0x000000218c237211 */ /* 0x080fe400008f16ff */
[-C--:B------:R-:W-:Y:S01]  /*8710*/  LEA R136, P0, R141, R32.reuse, 0x2 ;  /* 0x000000208d887211 */ /* 0x080fe200078010ff */
[----:B-----5:R-:W-:Y:S01]  /*8720*/  IMAD.MOV.U32 R146, RZ, RZ, c[0x0][0x22c] ;  /* 0x00008b00ff927624 */ /* 0x020fe200078e00ff */
[-C--:B------:R-:W-:Y:S01]  /*8730*/  LEA R132, P1, R147, R32.reuse, 0x2 ;  /* 0x0000002093847211 */ /* 0x080fe200078210ff */
[----:B------:R1:W-:Y:S01]  /*8740*/  RED.E.ADD.F32.FTZ.RN.STRONG.GPU [R34.64], R5 ;  /* 0x000000052200798e */ /* 0x0003e2000c10e78e */
[-C--:B------:R-:W-:Y:S01]  /*8750*/  LEA.HI.X.SX32 R137, R141, R33.reuse, 0x2, P0 ;  /* 0x000000218d897211 */ /* 0x080fe200000f16ff */
[----:B------:R-:W-:Y:S01]  /*8760*/  IMAD R146, R146, c[0x0][0x1c0], RZ ;  /* 0x0000700092927a24 */ /* 0x000fe200078e02ff */
[-C--:B------:R-:W-:Y:S01]  /*8770*/  LEA.HI.X.SX32 R133, R147, R33.reuse, 0x2, P1 ;  /* 0x0000002193857211 */ /* 0x080fe200008f16ff */
[----:B------:R-:W-:Y:S01]  /*8780*/  IMAD R145, R145, c[0x0][0x1c0], RZ ;  /* 0x0000700091917a24 */ /* 0x000fe200078e02ff */
[-C--:B------:R-:W-:Y:S01]  /*8790*/  LEA R4, P1, R0, R32.reuse, 0x2 ;  /* 0x0000002000047211 */ /* 0x080fe200078210ff */
[----:B------:R2:W-:Y:S01]  /*87a0*/  RED.E.ADD.F32.FTZ.RN.STRONG.GPU [R136.64], R6 ;  /* 0x000000068800798e */ /* 0x0005e2000c10e78e */
[----:B------:R-:W-:Y:S01]  /*87b0*/  IMAD.SHL.U32 R146, R146, 0x20, RZ ;  /* 0x0000002092927824 */ /* 0x000fe200078e00ff */
[----:B------:R-:W-:Y:S01]  /*87c0*/  IADD3 R134, R141, 0x40, RZ ;  /* 0x000000408d867810 */ /* 0x000fe20007ffe0ff */
[----:B------:R-:W-:Y:S01]  /*87d0*/  IMAD R145, R145, 0x28, RZ ;  /* 0x0000002891917824 */ /* 0x000fe200078e02ff */
[----:B------:R4:W-:Y:S01]  /*87e0*/  RED.E.ADD.F32.FTZ.RN.STRONG.GPU [R132.64], R7 ;  /* 0x000000078400798e */ /* 0x0009e2000c10e78e */
[----:B------:R-:W-:Y:S01]  /*87f0*/  IMAD.MOV.U32 R147, RZ, RZ, c[0x0][0x22c] ;  /* 0x00008b00ff937624 */ /* 0x000fe200078e00ff */
[CC--:B------:R-:W-:Y:S02]  /*8800*/  LEA R30, P0, R146.reuse, R32.reuse, 0x2 ;  /* 0x00000020921e7211 */ /* 0x0c0fe400078010ff */
[-C--:B------:R-:W-:Y:S01]  /*8810*/  LEA R28, P2, R145, R32.reuse, 0x2 ;  /* 0x00000020911c7211 */ /* 0x080fe200078410ff */
[----:B------:R-:W-:Y:S01]  /*8820*/  IMAD R147, R147, c[0x0][0x1c0], RZ ;  /* 0x0000700093937a24 */ /* 0x000fe200078e02ff */
[-C--:B------:R-:W-:Y:S01]  /*8830*/  LEA.HI.X.SX32 R31, R146, R33.reuse, 0x2, P0 ;  /* 0x00000021921f7211 */ /* 0x080fe200000f16ff */
[----:B------:R-:W-:Y:S01]  /*8840*/  IMAD.MOV.U32 R146, RZ, RZ, c[0x0][0x22c] ;  /* 0x00008b00ff927624 */ /* 0x000fe200078e00ff */
[-C--:B------:R-:W-:Y:S01]  /*8850*/  LEA.HI.X.SX32 R29, R145, R33.reuse, 0x2, P2 ;  /* 0x00000021911d7211 */ /* 0x080fe200010f16ff */
[----:B------:R-:W-:Y:S02]  /*8860*/  IMAD.MOV.U32 R145, RZ, RZ, c[0x0][0x22c] ;  /* 0x00008b00ff917624 */ /* 0x000fe400078e00ff */
[----:B------:R5:W-:Y:S01]  /*8870*/  RED.E.ADD.F32.FTZ.RN.STRONG.GPU [R30.64], R8 ;  /* 0x000000081e00798e */ /* 0x000be2000c10e78e */
[----:B------:R-:W-:Y:S02]  /*8880*/  IMAD.SHL.U32 R147, R147, 0x10, RZ ;  /* 0x0000001093937824 */ /* 0x000fe400078e00ff */
[----:B------:R-:W-:Y:S01]  /*8890*/  IMAD R145, R145, c[0x0][0x1c0], RZ ;  /* 0x0000700091917a24 */ /* 0x000fe200078e02ff */
[----:B------:R5:W-:Y:S01]  /*88a0*/  RED.E.ADD.F32.FTZ.RN.STRONG.GPU [R28.64], R9 ;  /* 0x000000091c00798e */ /* 0x000be2000c10e78e */
[----:B------:R-:W-:Y:S01]  /*88b0*/  IMAD R146, R146, c[0x0][0x1c0], RZ ;  /* 0x0000700092927a24 */ /* 0x000fe200078e02ff */
[-C--:B-1----:R-:W-:Y:S01]  /*88c0*/  LEA.HI.X.SX32 R5, R0, R33.reuse, 0x2, P1 ;  /* 0x0000002100057211 */ /* 0x082fe200008f16ff */
[----:B------:R-:W-:Y:S01]  /*88d0*/  IMAD.SHL.U32 R145, R145, 0x10, RZ ;  /* 0x0000001091917824 */ /* 0x000fe200078e00ff */
[----:B------:R-:W3:Y:S01]  /*88e0*/  LDL R0, [R1+0x48] ;  /* 0x0000480001007983 */ /* 0x000ee20000100800 */
[----:B------:R-:W-:Y:S01]  /*88f0*/  IADD3 R143, R147, 0x20, RZ ;  /* 0x00000020938f7810 */ /* 0x000fe20007ffe0ff */
[----:B------:R-:W-:Y:S02]  /*8900*/  IMAD.SHL.U32 R146, R146, 0x8, RZ ;  /* 0x0000000892927824 */ /* 0x000fe400078e00ff */
[----:B------:R1:W-:Y:S01]  /*8910*/  RED.E.ADD.F32.FTZ.RN.STRONG.GPU [R4.64], R10 ;  /* 0x0000000a0400798e */ /* 0x0003e2000c10e78e */
[-C--:B--2---:R-:W-:Y:S01]  /*8920*/  LEA R6, P0, R148, R32.reuse, 0x2 ;  /* 0x0000002094067211 */ /* 0x084fe200078010ff */
[----:B------:R-:W-:Y:S01]  /*8930*/  IMAD.IADD R143, R146, 0x1, R143 ;  /* 0x00000001928f7824 */ /* 0x000fe200078e028f */
[----:B------:R-:W-:Y:S01]  /*8940*/  IADD3 R142, R145, 0x20, RZ ;  /* 0x00000020918e7810 */ /* 0x000fe20007ffe0ff */
[----:B----4-:R-:W2:Y:S01]  /*8950*/  LDL R132, [R1+0x40] ;  /* 0x0000400001847983 */ /* 0x010ea20000100800 */
[-C--:B------:R-:W-:Y:S01]  /*8960*/  LEA.HI.X.SX32 R7, R148, R33.reuse, 0x2, P0 ;  /* 0x0000002194077211 */ /* 0x080fe200000f16ff */
[C---:B------:R-:W-:Y:S01]  /*8970*/  IMAD.IADD R143, R146.reuse, 0x1, R143 ;  /* 0x00000001928f7824 */ /* 0x040fe200078e028f */
[----:B------:R-:W-:Y:S02]  /*8980*/  IADD3 R145, R147, 0x20, RZ ;  /* 0x0000002093917810 */ /* 0x000fe40007ffe0ff */
[C---:B------:R-:W-:Y:S01]  /*8990*/  IADD3 R133, R141.reuse, 0x40, RZ ;  /* 0x000000408d857810 */ /* 0x040fe20007ffe0ff */
[----:B------:R4:W-:Y:S02]  /*89a0*/  RED.E.ADD.F32.FTZ.RN.STRONG.GPU [R6.64], R11 ;  /* 0x0000000b0600798e */ /* 0x0009e4000c10e78e */
[----:B------:R-:W-:Y:S02]  /*89b0*/  IMAD.IADD R145, R146, 0x1, R145 ;  /* 0x0000000192917824 */ /* 0x000fe400078e0291 */
[----:B------:R4:W-:Y:S01]  /*89c0*/  RED.E.ADD.F32.FTZ.RN.STRONG.GPU [R32.64+0x80], R12 ;  /* 0x0000800c2000798e */ /* 0x0009e2000c10e78e */
[C---:B-----5:R-:W-:Y:S01]  /*89d0*/  IADD3 R31, R141.reuse, 0x40, RZ ;  /* 0x000000408d1f7810 */ /* 0x060fe20007ffe0ff */
[C---:B------:R-:W-:Y:S01]  /*89e0*/  IMAD.IADD R133, R140.reuse, 0x1, R133 ;  /* 0x000000018c857824 */ /* 0x040fe200078e0285 */
[----:B------:R-:W-:Y:S01]  /*89f0*/  IADD3 R30, R141, 0x40, RZ ;  /* 0x000000408d1e7810 */ /* 0x000fe20007ffe0ff */
[----:B------:R5:W-:Y:S01]  /*8a00*/  RED.E.ADD.F32.FTZ.RN.STRONG.GPU [R34.64+0x80], R13 ;  /* 0x0000800d2200798e */ /* 0x000be2000c10e78e */
[CC--:B------:R-:W-:Y:S01]  /*8a10*/  LEA R28, P1, R145.reuse, R32.reuse, 0x2 ;  /* 0x00000020911c7211 */ /* 0x0c0fe200078210ff */
[C---:B------:R-:W-:Y:S02]  /*8a20*/  IMAD.IADD R31, R140.reuse, 0x1, R31 ;  /* 0x000000018c1f7824 */ /* 0x040fe400078e021f */
[C---:B------:R-:W-:Y:S01]  /*8a30*/  IMAD.IADD R30, R140.reuse, 0x1, R30 ;  /* 0x000000018c1e7824 */ /* 0x040fe200078e021e */
[-C--:B------:R-:W-:Y:S01]  /*8a40*/  LEA.HI.X.SX32 R29, R145, R33.reuse, 0x2, P1 ;  /* 0x00000021911d7211 */ /* 0x080fe200008f16ff */
[C---:B------:R-:W-:Y:S02]  /*8a50*/  IMAD.IADD R133, R140.reuse, 0x1, R133 ;  /* 0x000000018c857824 */ /* 0x040fe400078e0285 */
[----:B------:R-:W-:Y:S01]  /*8a60*/  IMAD.IADD R30, R140, 0x1, R30 ;  /* 0x000000018c1e7824 */ /* 0x000fe200078e021e */
[-C--:B-1----:R-:W-:Y:S01]  /*8a70*/  LEA R4, P0, R142, R32.reuse, 0x2 ;  /* 0x000000208e047211 */ /* 0x082fe200078010ff */
[----:B------:R-:W-:Y:S03]  /*8a80*/  IMAD.IADD R133, R140, 0x1, R133 ;  /* 0x000000018c857824 */ /* 0x000fe600078e0285 */
[-C--:B------:R-:W-:Y:S02]  /*8a90*/  LEA.HI.X.SX32 R5, R142, R33.reuse, 0x2, P0 ;  /* 0x000000218e057211 */ /* 0x080fe400000f16ff */
[----:B------:R-:W-:Y:S02]  /*8aa0*/  IADD3 R142, R147, 0x20, RZ ;  /* 0x00000020938e7810 */ /* 0x000fe40007ffe0ff */
[CC--:B------:R-:W-:Y:S01]  /*8ab0*/  LEA R10, P0, R143.reuse, R32.reuse, 0x2 ;  /* 0x000000208f0a7211 */ /* 0x0c0fe200078010ff */
[----:B------:R1:W-:Y:S02]  /*8ac0*/  RED.E.ADD.F32.FTZ.RN.STRONG.GPU [R4.64], R14 ;  /* 0x0000000e0400798e */ /* 0x0003e4000c10e78e */
[C---:B------:R-:W-:Y:S01]  /*8ad0*/  IMAD.IADD R142, R146.reuse, 0x1, R142 ;  /* 0x00000001928e7824 */ /* 0x040fe200078e028e */
[-C--:B----4-:R-:W-:Y:S01]  /*8ae0*/  LEA.HI.X.SX32 R11, R143, R33.reuse, 0x2, P0 ;  /* 0x000000218f0b7211 */ /* 0x090fe200000f16ff */
[----:B------:R4:W-:Y:S01]  /*8af0*/  RED.E.ADD.F32.FTZ.RN.STRONG.GPU [R28.64], R15 ;  /* 0x0000000f1c00798e */ /* 0x0009e2000c10e78e */
[CC--:B------:R-:W-:Y:S01]  /*8b00*/  LEA R12, P4, R31.reuse, R32.reuse, 0x2 ;  /* 0x000000201f0c7211 */ /* 0x0c0fe200078810ff */
[C---:B------:R-:W-:Y:S02]  /*8b10*/  IMAD.IADD R142, R146.reuse, 0x1, R142 ;  /* 0x00000001928e7824 */ /* 0x040fe400078e028e */
[----:B------:R4:W-:Y:S01]  /*8b20*/  RED.E.ADD.F32.FTZ.RN.STRONG.GPU [R10.64], R16 ;  /* 0x000000100a00798e */ /* 0x0009e2000c10e78e */
[-C--:B-----5:R-:W-:Y:S01]  /*8b30*/  LEA.HI.X.SX32 R13, R31, R33.reuse, 0x2, P4 ;  /* 0x000000211f0d7211 */ /* 0x0a0fe200020f16ff */
[----:B------:R-:W-:Y:S05]  /*8b40*/  IMAD.IADD R142, R146, 0x1, R142 ;  /* 0x00000001928e7824 */ /* 0x000fea00078e028e */
[CC--:B------:R-:W-:Y:S04]  /*8b50*/  LEA R8, P2, R142.reuse, R32.reuse, 0x2 ;  /* 0x000000208e087211 */ /* 0x0c0fe800078410ff */
[-C--:B------:R-:W-:Y:S05]  /*8b60*/  LEA.HI.X.SX32 R9, R142, R33.reuse, 0x2, P2 ;  /* 0x000000218e097211 */ /* 0x080fea00010f16ff */
[----:B------:R5:W-:Y:S01]  /*8b70*/  RED.E.ADD.F32.FTZ.RN.STRONG.GPU [R8.64], R17 ;  /* 0x000000110800798e */ /* 0x000be2000c10e78e */
[CC--:B-1----:R-:W-:Y:S04]  /*8b80*/  LEA R14, P5, R134.reuse, R32.reuse, 0x2 ;  /* 0x00000020860e7211 */ /* 0x0c2fe800078a10ff */
[-C--:B----4-:R-:W-:Y:S02]  /*8b90*/  LEA.HI.X.SX32 R15, R134, R33.reuse, 0x2, P5 ;  /* 0x00000021860f7211 */ /* 0x090fe400028f16ff */
[CC--:B------:R-:W-:Y:S04]  /*8ba0*/  LEA R10, P3, R30.reuse, R32.reuse, 0x2 ;  /* 0x000000201e0a7211 */ /* 0x0c0fe800078610ff */
[-C--:B------:R-:W-:Y:S02]  /*8bb0*/  LEA.HI.X.SX32 R11, R30, R33.reuse, 0x2, P3 ;  /* 0x000000211e0b7211 */ /* 0x080fe400018f16ff */
[----:B------:R-:W-:Y:S01]  /*8bc0*/  LDSM.16.MT88.4 R28, [R3+0x2000] ;  /* 0x00200000031c783b */ /* 0x000fe20000004200 */
[CC--:B-----5:R-:W-:Y:S04]  /*8bd0*/  LEA R8, P2, R133.reuse, R32.reuse, 0x2 ;  /* 0x0000002085087211 */ /* 0x0e0fe800078410ff */
        /* <DEDUP_REMOVED lines=18> */
[CC--:B-1----:R-:W-:Y:S04]  /*8d00*/  LEA R4, P0, R0.reuse, R32.reuse, 0x2 ;  /* 0x0000002000047211 */ /* 0x0c2fe800078010ff */
[-C--:B------:R-:W-:Y:S02]  /*8d10*/  LEA.HI.X.SX32 R5, R0, R33.reuse, 0x2, P0 ;  /* 0x0000002100057211 */ /* 0x080fe400000f16ff */
[----:B------:R-:W-:Y:S02]  /*8d20*/  PLOP3.LUT P0, PT, PT, PT, UP2, 0x80, 0x0 ;  /* 0x000000000000781c */ /* 0x000fe40003f0f028 */
[C---:B--2---:R-:W-:Y:S02]  /*8d30*/  LEA R6, P1, R132.reuse, R32, 0x2 ;  /* 0x0000002084067211 */ /* 0x044fe400078210ff */
[C---:B------:R-:W-:Y:S02]  /*8d40*/  IADD3 R0, R3.reuse, -0x3000, RZ ;  /* 0xffffd00003007810 */ /* 0x040fe40007ffe0ff */
        /* <DEDUP_REMOVED lines=278> */
[----:B------:R-:W-:Y:S02]  /*9eb0*/  UIMAD UR7, UR22, UR7, UR8 ;  /* 0x00000007160772a4 */ /* 0x000fe4000f8e0208 */
[----:B------:R-:W-:Y:S02]  /*9ec0*/  USHF.R.S32.HI UR10, URZ, 0x1f, UR33 ;  /* 0x0000001f3f0a7899 */ /* 0x000fe40008011421 */
[----:B------:R-:W-:Y:S02]  /*9ed0*/  UIADD3 UR5, UR5, UR7, URZ ;  /* 0x0000000705057290 */ /* 0x000fe4000fffe03f */
[----:B------:R-:W-:-:S02]  /*9ee0*/  ULDC.64 UR8, c[0x0][0x388] ;  /* 0x0000e20000087ab9 */ /* 0x000fc40000000a00 */
[----:B------:R-:W-:Y:S02]  /*9ef0*/  UIMAD UR6, UR10, UR8, URZ ;  /* 0x000000080a0672a4 */ /* 0x000fe4000f8e023f */
[----:B------:R-:W-:Y:S02]  /*9f00*/  UIMAD.WIDE.U32 UR4, UR33, UR8, UR4 ;  /* 0x00000008210472a5 */ /* 0x000fe4000f8e0004 */
[----:B------:R-:W-:-:S04]  /*9f10*/  UIMAD UR6, UR33, UR9, UR6 ;  /* 0x00000009210672a4 */ /* 0x000fc8000f8e0206 */
[----:B------:R-:W-:Y:S02]  /*9f20*/  UIADD3 UR12, UR5, UR6, URZ ;  /* 0x00000006050c7290 */ /* 0x000fe4000fffe03f */
[----:B------:R-:W-:Y:S02]  /*9f30*/  UMOV UR11, UR4 ;  /* 0x00000004000b7c82 */ /* 0x000fe40008000000 */
.L_x_327:
        /* <DEDUP_REMOVED lines=10> */
[----:B------:R-:W-:Y:S02]  /*9fe0*/  UIMAD UR7, UR22, UR7, UR8 ;  /* 0x00000007160772a4 */ /* 0x000fe4000f8e0208 */
[----:B------:R-:W-:-:S02]  /*9ff0*/  USHF.R.S32.HI UR10, URZ, 0x1f, UR33 ;  /* 0x0000001f3f0a7899 */ /* 0x000fc40008011421 */
[----:B------:R-:W-:Y:S02]  /*a000*/  UIADD3 UR5, UR5, UR7, URZ ;  /* 0x0000000705057290 */ /* 0x000fe4000fffe03f */
[----:B------:R-:W-:Y:S02]  /*a010*/  ULDC.64 UR8, c[0x0][0x390] ;  /* 0x0000e40000087ab9 */ /* 0x000fe40000000a00 */
[----:B------:R-:W-:Y:S02]  /*a020*/  UIMAD UR6, UR10, UR8, URZ ;  /* 0x000000080a0672a4 */ /* 0x000fe4000f8e023f */
[----:B------:R-:W-:Y:S02]  /*a030*/  UIMAD.WIDE.U32 UR4, UR33, UR8, UR4 ;  /* 0x00000008210472a5 */ /* 0x000fe4000f8e0004 */
[----:B------:R-:W-:-:S04]  /*a040*/  UIMAD UR6, UR33, UR9, UR6 ;  /* 0x00000009210672a4 */ /* 0x000fc8000f8e0206 */
[----:B------:R-:W-:Y:S02]  /*a050*/  UIADD3 UR10, UR5, UR6, URZ ;  /* 0x00000006050a7290 */ /* 0x000fe4000fffe03f */
[----:B------:R-:W-:Y:S02]  /*a060*/  UMOV UR9, UR4 ;  /* 0x0000000400097c82 */ /* 0x000fe40008000000 */
.L_x_328:
        /* <DEDUP_REMOVED lines=55> */
.L_x_330:
[----:B------:R-:W-:Y:S05]  /*a3e0*/  BSYNC B0 ;  /* 0x0000000000007941 */ /* 0x000fea0003800000 */
.L_x_329:
        /* <DEDUP_REMOVED lines=20> */
.L_x_332:
[----:B------:R-:W-:Y:S05]  /*a530*/  BSYNC B0 ;  /* 0x0000000000007941 */ /* 0x000fea0003800000 */
.L_x_331:
        /* <DEDUP_REMOVED lines=29> */
.L_x_334:
[----:B------:R-:W-:Y:S05]  /*a710*/  BSYNC B0 ;  /* 0x0000000000007941 */ /* 0x000fea0003800000 */
.L_x_333:
        /* <DEDUP_REMOVED lines=16> */
.L_x_310:
[----:B------:R-:W-:Y:S05]  /*a820*/  BSYNC B1 ;  /* 0x0000000000017941 */ /* 0x000fea0003800000 */
.L_x_296:
        /* <DEDUP_REMOVED lines=11> */
.L_x_335:
[----:B------:R-:W-:Y:S05]  /*a8e0*/  EXIT ;  /* 0x000000000000794d */ /* 0x000fea0003800000 */
.L_x_337:
        /* <DEDUP_REMOVED lines=9> */
.L_x_675:


//--------------------- .text._ZN5flash44flash_bwd_dq_dk_dv_loop_seqk_parallel_kernelI23Flash_bwd_kernel_traitsILi96ELi64ELi128ELi8ELi2ELi4ELi4ELb1ELb0EN7cutlass6half_tE19Flash_kernel_traitsILi96ELi64ELi128ELi8ES3_EELb0ELb1ELb0ELb1ELb0ELb0ELb1EEEvNS_16Flash_bwd_paramsE --------------------------
	.section	.text._ZN5flash44flash_bwd_dq_dk_dv_loop_seqk_parallel_kernelI23Flash_bwd_kernel_traitsILi96ELi64ELi128ELi8ELi2ELi4ELi4ELb1ELb0EN7cutlass6half_tE19Flash_kernel_traitsILi96ELi64ELi128ELi8ES3_EELb0ELb1ELb0ELb1ELb0ELb0ELb1EEEvNS_16Flash_bwd_paramsE,"ax",@progbits
	.sectioninfo	@"SHI_REGISTERS=255"
	.align	128
        .global         _ZN5flash44flash_bwd_dq_dk_dv_loop_seqk_parallel_kernelI23Flash_bwd_kernel_traitsILi96ELi64ELi128ELi8ELi2ELi4ELi4ELb1ELb0EN7cutlass6half_tE19Flash_kernel_traitsILi96ELi64ELi128ELi8ES3_EELb0ELb1ELb0ELb1ELb0ELb0ELb1EEEvNS_16Flash_bwd_paramsE
        .type           _ZN5flash44flash_bwd_dq_dk_dv_loop_seqk_parallel_kernelI23Flash_bwd_kernel_traitsILi96ELi64ELi128ELi8ELi2ELi4ELi4ELb1ELb0EN7cutlass6half_tE19Flash_kernel_traitsILi96ELi64ELi128ELi8ES3_EELb0ELb1ELb0ELb1ELb0ELb0ELb1EEEvNS_16Flash_bwd_paramsE,@function
        .size           _ZN5flash44flash_bwd_dq_dk_dv_loop_seqk_parallel_kernelI23Flash_bwd_kernel_traitsILi96ELi64ELi128ELi8ELi2ELi4ELi4ELb1ELb0EN7cutlass6half_tE19Flash_kernel_traitsILi96ELi64ELi128ELi8ES3_EELb0ELb1ELb0ELb1ELb0ELb0ELb1EEEvNS_16Flash_bwd_paramsE,(.L_x_676 - _ZN5flash44flash_bwd_dq_dk_dv_loop_seqk_parallel_kernelI23Flash_bwd_kernel_traitsILi96ELi64ELi128ELi8ELi2ELi4ELi4ELb1ELb0EN7cutlass6half_tE19Flash_kernel_traitsILi96ELi64ELi128ELi8ES3_EELb0ELb1ELb0ELb1ELb0ELb0ELb1EEEvNS_16Flash_bwd_paramsE)
        .other          _ZN5flash44flash_bwd_dq_dk_dv_loop_seqk_parallel_kernelI23Flash_bwd_kernel_traitsILi96ELi64ELi128ELi8ELi2ELi4ELi4ELb1ELb0EN7cutlass6half_tE19Flash_kernel_traitsILi96ELi64ELi128ELi8ES3_EELb0ELb1ELb0ELb1ELb0ELb0ELb1EEEvNS_16Flash_bwd_paramsE,@"STO_CUDA_ENTRY STV_DEFAULT"
_ZN5flash44flash_bwd_dq_dk_dv_loop_seqk_parallel_kernelI23Flash_bwd_kernel_traitsILi96ELi64ELi128ELi8ELi2ELi4ELi4ELb1ELb0EN7cutlass6half_tE19Flash_kernel_traitsILi96ELi64ELi128ELi8ES3_EELb0ELb1ELb0ELb1ELb0ELb0ELb1EEEvNS_16Flash_bwd_paramsE:
.text._ZN5flash44flash_bwd_dq_dk_dv_loop_seqk_parallel_kernelI23Flash_bwd_kernel_traitsILi96ELi64ELi128ELi8ELi2ELi4ELi4ELb1ELb0EN7cutlass6half_tE19Flash_kernel_traitsILi96ELi64ELi128ELi8ES3_EELb0ELb1ELb0ELb1ELb0ELb0ELb1EEEvNS_16Flash_bwd_paramsE:
        /* <DEDUP_REMOVED lines=85> */
[----:B------:R-:W-:Y:S01]  /*0550*/  STL [R1], R24 ;  /* 0x0000001801007387 */ /* 0x000fe20000100800 */
        /* <DEDUP_REMOVED lines=146> */
.L_x_379:
        /* <DEDUP_REMOVED lines=53> */
.L_x_338:
        /* <DEDUP_REMOVED lines=59> */
.L_x_340:
        /* <DEDUP_REMOVED lines=18> */
.L_x_341:
        /* <DEDUP_REMOVED lines=11> */
[----:B------:R-:W-:Y:S02]  /*1750*/  @!UP2 UIMAD UR9, UR39, UR4, URZ ;  /* 0x000000042709a2a4 */ /* 0x000fe4000f8e023f */
[----:B------:R-:W-:Y:S02]  /*1760*/  ULDC.64 UR10, c[0x0][0x3d8] ;  /* 0x0000f600000a7ab9 */ /* 0x000fe40000000a00 */
        /* <DEDUP_REMOVED lines=16> */
[----:B------:R-:W-:Y:S01]  /*1870*/  UIMAD.WIDE.U32 UR4, UR60, UR10, URZ ;  /* 0x0000000a3c0472a5 */ /* 0x000fe2000f8e003f */
[----:B-1----:R-:W-:-:S03]  /*1880*/  IMAD.MOV R0, RZ, RZ, -R5 ;  /* 0x000000ffff007224 */ /* 0x002fc600078e0a05 */
[----:B------:R-:W-:Y:S01]  /*1890*/  USEL UR16, UR4, URZ, UP6 ;  /* 0x0000003f04107287 */ /* 0x000fe2000b000000 */
[----:B------:R-:W-:Y:S01]  /*18a0*/  IMAD.MOV.U32 R4, RZ, RZ, RZ ;  /* 0x000000ffff047224 */ /* 0x000fe200078e00ff */
[----:B------:R-:W-:Y:S01]  /*18b0*/  USHF.L.U64.HI UR4, UR31, 0x7, UR39 ;  /* 0x000000071f047899 */ /* 0x000fe20008010227 */
[----:B------:R-:W-:Y:S01]  /*18c0*/  IMAD R0, R0, R6, RZ ;  /* 0x0000000600007224 */ /* 0x000fe200078e02ff */
[----:B------:R-:W-:Y:S02]  /*18d0*/  UIMAD UR11, UR60, UR11, UR5 ;  /* 0x0000000b3c0b72a4 */ /* 0x000fe4000f8e0205 */
[----:B------:R-:W-:Y:S01]  /*18e0*/  USEL UR5, UR4, URZ, UP1 ;  /* 0x0000003f04057287 */ /* 0x000fe20008800000 */
[----:B------:R-:W-:Y:S01]  /*18f0*/  IMAD.HI.U32 R0, R5, R0, R4 ;  /* 0x0000000005007227 */ /* 0x000fe200078e0004 */
[----:B------:R-:W-:Y:S02]  /*1900*/  USEL UR4, UR12, URZ, UP1 ;  /* 0x0000003f0c047287 */ /* 0x000fe40008800000 */
[----:B------:R-:W-:-:S02]  /*1910*/  USEL UR11, UR11, URZ, UP6 ;  /* 0x0000003f0b0b7287 */ /* 0x000fc4000b000000 */
[----:B------:R-:W-:Y:S01]  /*1920*/  UIADD3 UR4, UP1, UR18, UR4, URZ ;  /* 0x0000000412047290 */ /* 0x000fe2000ff3e03f */
[----:B------:R-:W-:Y:S01]  /*1930*/  IMAD.HI.U32 R0, R0, R3, RZ ;  /* 0x0000000300007227 */ /* 0x000fe200078e00ff */
[----:B------:R-:W-:Y:S02]  /*1940*/  ULDC UR12, c[0x0][0x234] ;  /* 0x00008d00000c7ab9 */ /* 0x000fe40000000800 */
[----:B------:R-:W-:Y:S01]  /*1950*/  UIADD3.X UR9, UR29, UR5, URZ, UP1, !UPT ;  /* 0x000000051d097290 */ /* 0x000fe20008ffe43f */
[----:B------:R-:W-:Y:S01]  /*1960*/  IMAD.MOV R4, RZ, RZ, -R0 ;  /* 0x000000ffff047224 */ /* 0x000fe200078e0a00 */
[----:B------:R-:W-:-:S03]  /*1970*/  UIMAD UR5, UR37, UR4, URZ ;  /* 0x00000004250572a4 */ /* 0x000fc6000f8e023f */
[C---:B------:R-:W-:Y:S01]  /*1980*/  IMAD R3, R6.reuse, R4, R3 ;  /* 0x0000000406037224 */ /* 0x040fe200078e0203 */
[----:B------:R-:W-:Y:S02]  /*1990*/  UIMAD UR9, UR36, UR9, UR5 ;  /* 0x00000009240972a4 */ /* 0x000fe4000f8e0205 */
[----:B------:R-:W-:Y:S02]  /*19a0*/  @UP5 USEL UR5, UR54, UR15, !UP2 ;  /* 0x0000000f36055287 */ /* 0x000fe4000d000000 */
[----:B------:R-:W-:Y:S02]  /*19b0*/  ISETP.GT.U32.AND P0, PT, R6, R3, PT ;  /* 0x000000030600720c */ /* 0x000fe40003f04070 */
[----:B------:R-:W-:Y:S02]  /*19c0*/  @UP5 UIMAD UR14, UR35, UR12, UR5 ;  /* 0x0000000c230e52a4 */ /* 0x000fe4000f8e0205 */
[----:B------:R-:W-:-:S04]  /*19d0*/  UIMAD.WIDE.U32 UR4, UR36, UR4, URZ ;  /* 0x00000004240472a5 */ /* 0x000fc8000f8e003f */
[----:B------:R-:W-:Y:S02]  /*19e0*/  UIADD3 UR10, UR5, UR9, URZ ;  /* 0x00000009050a7290 */ /* 0x000fe4000fffe03f */
[----:B------:R-:W-:-:S03]  /*19f0*/  @!UP5 UMOV UR14, UR49 ;  /* 0x00000031000edc82 */ /* 0x000fc60008000000 */
[----:B------:R-:W-:Y:S01]  /*1a00*/  @!P0 IMAD.IADD R3, R3, 0x1, -R6 ;  /* 0x0000000103038824 */ /* 0x000fe200078e0a06 */
[----:B------:R-:W-:Y:S02]  /*1a10*/  @!P0 IADD3 R0, R0, 0x1, RZ ;  /* 0x0000000100008810 */ /* 0x000fe40007ffe0ff */
[----:B------:R-:W-:Y:S02]  /*1a20*/  ISETP.LE.AND P0, PT, RZ, UR56, PT ;  /* 0x00000038ff007c0c */ /* 0x000fe4000bf03270 */
        /* <DEDUP_REMOVED lines=13> */
.L_x_342:
[----:B------:R-:W-:Y:S02]  /*1b00*/  UMOV UR12, UR50 ;  /* 0x00000032000c7c82 */ /* 0x000fe40008000000 */
.L_x_343:
[----:B------:R-:W2:Y:S04]  /*1b10*/  LDL.64 R4, [R1] ;  /* 0x0000000001047983 */ /* 0x000ea80000100a00 */
[----:B------:R1:W3:Y:S01]  /*1b20*/  LDL.64 R20, [R1] ;  /* 0x0000000001147983 */ /* 0x0002e20000100a00 */
[----:B------:R-:W-:Y:S01]  /*1b30*/  UIADD3 UR4, UP4, UP3, UR4, UR41, UR47 ;  /* 0x0000002904047290 */ /* 0x000fe2000fb9e02f */
[----:B------:R-:W-:Y:S02]  /*1b40*/  BSSY B1, `(.L_x_339) ;  /* 0x0000857000017945 */ /* 0x000fe40003800000 */
[----:B------:R-:W4:Y:S01]  /*1b50*/  S2R R10, SR_TID.X ;  /* 0x00000000000a7919 */ /* 0x000f220000002100 */
[----:B------:R-:W-:-:S02]  /*1b60*/  UIADD3 UR15, UP2, UP1, UR16, UR4, UR19 ;  /* 0x00000004100f7290 */ /* 0x000fc4000f95e013 */
[----:B------:R-:W-:Y:S02]  /*1b70*/  UIADD3.X UR4, UR10, UR48, UR53, UP4, UP3 ;  /* 0x000000300a047290 */ /* 0x000fe4000a7e6435 */
[----:B------:R-:W-:Y:S02]  /*1b80*/  ULDC UR19, c[0x0][0x2e8] ;  /* 0x0000ba0000137ab9 */ /* 0x000fe40000000800 */
[----:B------:R-:W-:Y:S02]  /*1b90*/  UIADD3.X UR11, UR11, UR4, UR13, UP2, UP1 ;  /* 0x000000040b0b7290 */ /* 0x000fe400097e240d */
[----:B------:R-:W-:Y:S02]  /*1ba0*/  UIADD3 UR10, UR18, UR12, URZ ;  /* 0x0000000c120a7290 */ /* 0x000fe4000fffe03f */
        /* <DEDUP_REMOVED lines=34> */
[----:B------:R-:W-:Y:S01]  /*1dd0*/  IMAD.U32 R0, RZ, RZ, UR18 ;  /* 0x00000012ff007e24 */ /* 0x000fe2000f8e00ff */
[----:B------:R-:W-:-:S03]  /*1de0*/  UIADD3 UR18, UR18, UR14, URZ ;  /* 0x0000000e12127290 */ /* 0x000fc6000fffe03f */
        /* <DEDUP_REMOVED lines=9> */
[----:B------:R-:W-:Y:S02]  /*1e80*/  IMAD.IADD R7, R10, 0x1, -R7 ;  /* 0x000000010a077824 */ /* 0x000fe400078e0a07 */
[----:B------:R-:W-:Y:S02]  /*1e90*/  IMAD.U32 R10, RZ, RZ, UR35 ;  /* 0x00000023ff0a7e24 */ /* 0x000fe4000f8e00ff */
[----:B------:R-:W-:-:S05]  /*1ea0*/  IMAD R6, R6, UR46, R7 ;  /* 0x0000002e06067c24 */ /* 0x000fca000f8e0207 */
[----:B------:R-:W-:-:S04]  /*1eb0*/  IADD3 R0, P0, R6, UR15, RZ ;  /* 0x0000000f06007c10 */ /* 0x000fc8000ff1e0ff */
[----:B------:R-:W-:Y:S01]  /*1ec0*/  LEA.HI.X.SX32 R6, R6, UR11, 0x1, P0 ;  /* 0x0000000b06067c11 */ /* 0x000fe200080f0eff */
[----:B------:R-:W-:Y:S01]  /*1ed0*/  UIMAD.WIDE UR10, UR10, UR61, UR28 ;  /* 0x0000003d0a0a72a5 */ /* 0x000fe2000f8e021c */
[C---:B------:R-:W-:Y:S02]  /*1ee0*/  LEA R238, P0, R0.reuse, c[0x0][0x350], 0x2 ;  /* 0x0000d40000ee7a11 */ /* 0x040fe400078010ff */
[----:B------:R-:W-:Y:S02]  /*1ef0*/  ULDC.64 UR28, c[0x0][0x200] ;  /* 0x00008000001c7ab9 */ /* 0x000fe40000000a00 */
[----:B------:R-:W-:Y:S01]  /*1f00*/  LEA.HI.X R237, R0, c[0x0][0x354], R6, 0x2, P0 ;  /* 0x0000d50000ed7a11 */ /* 0x000fe200000f1406 */
[----:B------:R-:W-:Y:S01]  /*1f10*/  IMAD R0, R18, c[0x0][0x370], RZ ;  /* 0x0000dc0012007a24 */ /* 0x000fe200078e02ff */
[----:B------:R-:W-:Y:S01]  /*1f20*/  PLOP3.LUT P0, PT, PT, PT, UP1, 0x80, 0x0 ;  /* 0x000000000000781c */ /* 0x000fe20003f0f018 */
[----:B------:R-:W-:Y:S01]  /*1f30*/  IMAD.WIDE.U32 R6, R3, c[0x0][0x370], R4 ;  /* 0x0000dc0003067a25 */ /* 0x000fe200078e0004 */
[----:B------:R-:W-:-:S02]  /*1f40*/  UIMAD.WIDE UR18, UR18, UR61, UR28 ;  /* 0x0000003d121272a5 */ /* 0x000fc4000f8e021c */
[----:B------:R-:W-:Y:S01]  /*1f50*/  UMOV UR14, UR10 ;  /* 0x0000000a000e7c82 */ /* 0x000fe20008000000 */
[----:B------:R-:W-:Y:S01]  /*1f60*/  IMAD.WIDE.U32 R4, R10, c[0x0][0x1a8], R8 ;  /* 0x00006a000a047a25 */ /* 0x000fe200078e0008 */
[----:B------:R-:W-:-:S03]  /*1f70*/  LEA R242, P2, R6, c[0x0][0x330], 0x1 ;  /* 0x0000cc0006f27a11 */ /* 0x000fc600078408ff */
[----:B------:R-:W-:Y:S01]  /*1f80*/  IMAD R0, R3, c[0x0][0x374], R0 ;  /* 0x0000dd0003007a24 */ /* 0x000fe200078e0200 */
[----:B------:R-:W-:Y:S01]  /*1f90*/  IADD3 R5, R5, UR13, RZ ;  /* 0x0000000d05057c10 */ /* 0x000fe2000fffe0ff */
[----:B------:R-:W-:Y:S01]  /*1fa0*/  UMOV UR13, UR11 ;  /* 0x0000000b000d7c82 */ /* 0x000fe20008000000 */
[C---:B------:R-:W-:Y:S01]  /*1fb0*/  LEA R241, P3, R4.reuse, c[0x0][0x160], 0x1 ;  /* 0x0000580004f17a11 */ /* 0x040fe200078608ff */
[----:B------:R-:W-:Y:S01]  /*1fc0*/  IMAD.IADD R0, R7, 0x1, R0 ;  /* 0x0000000107007824 */ /* 0x000fe200078e0200 */
[----:B------:R-:W-:Y:S02]  /*1fd0*/  UMOV UR12, UR18 ;  /* 0x00000012000c7c82 */ /* 0x000fe40008000000 */
        /* <DEDUP_REMOVED lines=15> */
[----:B------:R-:W-:-:S02]  /*20d0*/  ULDC.64 UR12, c[0x0][0x388] ;  /* 0x0000e200000c7ab9 */ /* 0x000fc40000000a00 */
[----:B------:R-:W-:Y:S02]  /*20e0*/  UIADD3 UR5, UR5, UR11, URZ ;  /* 0x0000000b05057290 */ /* 0x000fe4000fffe03f */
[----:B------:R-:W-:Y:S02]  /*20f0*/  UIMAD UR9, UR39, UR12, URZ ;  /* 0x0000000c270972a4 */ /* 0x000fe4000f8e023f */
[----:B------:R-:W-:Y:S02]  /*2100*/  UIMAD.WIDE.U32 UR4, UR31, UR12, UR4 ;  /* 0x0000000c1f0472a5 */ /* 0x000fe4000f8e0004 */
[----:B------:R-:W-:-:S04]  /*2110*/  UIMAD UR9, UR31, UR13, UR9 ;  /* 0x0000000d1f0972a4 */ /* 0x000fc8000f8e0209 */
[----:B------:R-:W-:Y:S02]  /*2120*/  UIADD3 UR15, UR5, UR9, URZ ;  /* 0x00000009050f7290 */ /* 0x000fe4000fffe03f */
[----:B------:R-:W-:Y:S02]  /*2130*/  UMOV UR14, UR4 ;  /* 0x00000004000e7c82 */ /* 0x000fe40008000000 */
.L_x_345:
        /* <DEDUP_REMOVED lines=16> */
[----:B------:R-:W-:-:S03]  /*2240*/  UIADD3 UR11, UR5, UR9, URZ ;  /* 0x00000009050b7290 */ /* 0x000fc6000fffe03f */
[----:B------:R-:W-:Y:S02]  /*2250*/  UMOV UR9, UR4 ;  /* 0x0000000400097c82 */ /* 0x000fe40008000000 */
.L_x_346:
[----:B------:R1:W5:Y:S01]  /*2260*/  LDL R13, [R1+0x18] ;  /* 0x00001800010d7983 */ /* 0x0003620000100800 */
[----:B------:R-:W-:-:S03]  /*2270*/  ULDC.64 UR4, c[0x0][0x3a0] ;  /* 0x0000e80000047ab9 */ /* 0x000fc60000000a00 */
[----:B------:R1:W5:Y:S01]  /*2280*/  LDL R12, [R1+0x1c] ;  /* 0x00001c00010c7983 */ /* 0x0003620000100800 */
[----:B------:R-:W-:Y:S01]  /*2290*/  UIMAD UR4, UR20, UR4, URZ ;  /* 0x00000004140472a4 */ /* 0x000fe2000f8e023f */
[----:B------:R-:W-:Y:S01]  /*22a0*/  IMAD.U32 R11, RZ, RZ, UR25 ;  /* 0x00000019ff0b7e24 */ /* 0x000fe2000f8e00ff */
[----:B------:R-:W-:Y:S01]  /*22b0*/  UIMAD UR8, UR22, -0x80, UR8 ;  /* 0xffffff80160878a4 */ /* 0x000fe2000f8e0208 */
[----:B------:R-:W-:Y:S01]  /*22c0*/  BSSY B0, `(.L_x_347) ;  /* 0x000001c000007945 */ /* 0x000fe20003800000 */
[----:B------:R-:W-:Y:S01]  /*22d0*/  UIMAD UR4, UR25, UR5, UR4 ;  /* 0x00000005190472a4 */ /* 0x000fe2000f8e0204 */
[----:B------:R-:W-:-:S03]  /*22e0*/  IMAD.WIDE.U32 R4, R11, c[0x0][0x3a0], R20 ;  /* 0x0000e8000b047a25 */ /* 0x000fc600078e0014 */
[----:B------:R-:W-:Y:S02]  /*22f0*/  ISETP.GE.AND P4, PT, R3, UR8, PT ;  /* 0x0000000803007c0c */ /* 0x000fe4000bf86270 */
[----:B------:R-:W-:Y:S02]  /*2300*/  IADD3 R6, P0, R4, UR14, RZ ;  /* 0x0000000e04067c10 */ /* 0x000fe4000ff1e0ff */
[----:B------:R-:W-:Y:S01]  /*2310*/  MOV R0, UR4 ;  /* 0x0000000400007c02 */ /* 0x000fe20008000f00 */
[----:B------:R-:W-:Y:S02]  /*2320*/  ULDC.64 UR4, c[0x0][0x3b8] ;  /* 0x0000ee0000047ab9 */ /* 0x000fe40000000a00 */
[----:B------:R-:W-:Y:S01]  /*2330*/  UIMAD UR4, UR57, UR4, URZ ;  /* 0x00000004390472a4 */ /* 0x000fe2000f8e023f */
[----:B------:R-:W-:Y:S01]  /*2340*/  IADD3.X R7, R5, UR15, R0, P0, !PT ;  /* 0x0000000f05077c10 */ /* 0x000fe200087fe400 */
[----:B------:R-:W-:Y:S02]  /*2350*/  IMAD.U32 R0, RZ, RZ, UR35 ;  /* 0x00000023ff007e24 */ /* 0x000fe4000f8e00ff */
[----:B------:R-:W-:-:S02]  /*2360*/  UIMAD UR4, UR35, UR5, UR4 ;  /* 0x00000005230472a4 */ /* 0x000fc4000f8e0204 */
        /* <DEDUP_REMOVED lines=17> */
.L_x_348:
[----:B-1----:R-:W-:Y:S05]  /*2480*/  BSYNC B0 ;  /* 0x0000000000007941 */ /* 0x002fea0003800000 */
.L_x_347:
        /* <DEDUP_REMOVED lines=19> */
.L_x_350:
[----:B------:R-:W-:Y:S05]  /*25c0*/  BSYNC B0 ;  /* 0x0000000000007941 */ /* 0x000fea0003800000 */
.L_x_349:
        /* <DEDUP_REMOVED lines=29> */
.L_x_352:
[----:B------:R-:W-:Y:S05]  /*27a0*/  BSYNC B0 ;  /* 0x0000000000007941 */ /* 0x000fea0003800000 */
.L_x_351:
        /* <DEDUP_REMOVED lines=18> */
.L_x_344:
        /* <DEDUP_REMOVED lines=14> */
[----:B------:R-:W-:Y:S01]  /*29b0*/  ULOP3.LUT UR9, UR9, 0xfffffffe, URZ, 0xc0, !UPT ;  /* 0xfffffffe09097892 */ /* 0x000fe2000f8ec03f */
[----:B------:R-:W-:Y:S02]  /*29c0*/  IMAD R4, R16, c[0x0][0x1b8], RZ ;  /* 0x00006e0010047a24 */ /* 0x000fe400078e02ff */
[----:B------:R-:W-:Y:S01]  /*29d0*/  IADD3.X R7, R5, UR32, R7, P0, !PT ;  /* 0x0000002005077c10 */ /* 0x000fe200087fe407 */
[----:B------:R-:W-:Y:S01]  /*29e0*/  UIADD3 UR9, UR5, -UR9, URZ ;  /* 0x8000000905097290 */ /* 0x000fe2000fffe03f */
[----:B------:R-:W-:-:S03]  /*29f0*/  IMAD R4, R14, c[0x0][0x1bc], R4 ;  /* 0x00006f000e047a24 */ /* 0x000fc600078e0204 */
[----:B------:R-:W-:Y:S01]  /*2a00*/  IMAD.WIDE.U32 R6, R14, c[0x0][0x1b8], R6 ;  /* 0x00006e000e067a25 */ /* 0x000fe200078e0006 */
[----:B------:R-:W-:-:S04]  /*2a10*/  UISETP.NE.AND UP0, UPT, UR9, 0x1, UPT ;  /* 0x000000010900788c */ /* 0x000fc8000bf05270 */
        /* <DEDUP_REMOVED lines=43> */
.L_x_355:
[----:B------:R-:W-:Y:S05]  /*2cd0*/  BSYNC B0 ;  /* 0x0000000000007941 */ /* 0x000fea0003800000 */
.L_x_354:
        /* <DEDUP_REMOVED lines=41> */
.L_x_357:
[----:B------:R-:W-:Y:S05]  /*2f70*/  BSYNC B0 ;  /* 0x0000000000007941 */ /* 0x000fea0003800000 */
.L_x_356:
        /* <DEDUP_REMOVED lines=39> */
.L_x_359:
[----:B------:R-:W-:Y:S05]  /*31f0*/  BSYNC B0 ;  /* 0x0000000000007941 */ /* 0x000fea0003800000 */
.L_x_358:
        /* <DEDUP_REMOVED lines=19> */
.L_x_361:
        /* <DEDUP_REMOVED lines=36> */
.L_x_362:
[----:B------:R-:W-:Y:S05]  /*3570*/  BSYNC B0 ;  /* 0x0000000000007941 */ /* 0x000fea0003800000 */
.L_x_360:
        /* <DEDUP_REMOVED lines=81> */
.L_x_364:
[----:B------:R-:W-:Y:S05]  /*3a90*/  BSYNC B0 ;  /* 0x0000000000007941 */ /* 0x000fea0003800000 */
.L_x_363:
        /* <DEDUP_REMOVED lines=39> */
.L_x_366:
[----:B------:R-:W-:Y:S05]  /*3d10*/  BSYNC B0 ;  /* 0x0000000000007941 */ /* 0x000fea0003800000 */
.L_x_365:
        /* <DEDUP_REMOVED lines=18> */
[----:B---3--:R1:W3:Y:S01]  /*3e40*/  @P1 LDG.E R0, [R4.64] ;  /* 0x0000000604001981 */ /* 0x0082e2000c1e1900 */
[----:B------:R-:W3:Y:S01]  /*3e50*/  @P1 MUFU.RCP R3, c[0x0][0x238] ;  /* 0x00008e0000031b08 */ /* 0x000ee20000001000 */
[----:B------:R-:W-:Y:S01]  /*3e60*/  SHF.L.U32 R223, R231, 0x1, RZ ;  /* 0x00000001e7df7819 */ /* 0x000fe200000006ff */
[----:B------:R-:W-:Y:S01]  /*3e70*/  CS2R R126, SRZ ;  /* 0x00000000007e7805 */ /* 0x000fe2000001ff00 */
[----:B------:R-:W4:Y:S01]  /*3e80*/  LDSM.16.M88.4 R172, [R222+0xf000] ;  /* 0x00f00000deac783b */ /* 0x000f220000000200 */
        /* <DEDUP_REMOVED lines=20> */
[----:B-1----:R-:W-:Y:S01]  /*3fd0*/  IADD3 R4, R19, 0x1, RZ ;  /* 0x0000000113047810 */ /* 0x002fe20007ffe0ff */
[----:B------:R-:W-:Y:S01]  /*3fe0*/  CS2R R100, SRZ ;  /* 0x0000000000647805 */ /* 0x000fe2000001ff00 */
        /* <DEDUP_REMOVED lines=40> */
[----:B------:R-:W-:Y:S01]  /*4270*/  UMOV UR4, URZ ;  /* 0x0000003f00047c82 */ /* 0x000fe20008000000 */
[----:B---3--:R-:W-:Y:S01]  /*4280*/  @P1 FMUL.FTZ R0, R0, R3 ;  /* 0x0000000300001220 */ /* 0x008fe20000410000 */
[----:B------:R-:W-:-:S03]  /*4290*/  IADD3 R3, R229, 0x1800, RZ ;  /* 0x00001800e5037810 */ /* 0x000fc60007ffe0ff */
[----:B------:R3:W1:Y:S01]  /*42a0*/  @P1 R2UR UR9, R0 ;  /* 0x00000000000913c2 */ /* 0x00066200000e0000 */
[----:B------:R-:W-:-:S05]  /*42b0*/  SEL R3, R3, R229, !P0 ;  /* 0x000000e503037207 */ /* 0x000fca0004000000 */
[----:B------:R-:W-:Y:S01]  /*42c0*/  IMAD.SHL.U32 R3, R3, 0x2, RZ ;  /* 0x0000000203037824 */ /* 0x000fe200078e00ff */
[----:B---3--:R-:W-:Y:S01]  /*42d0*/  IADD3 R0, R231, 0x1800, RZ ;  /* 0x00001800e7007810 */ /* 0x008fe20007ffe0ff */
[----:B-1----:R-:W-:-:S03]  /*42e0*/  @UP1 UMOV UR4, UR9 ;  /* 0x0000000900041c82 */ /* 0x002fc60008000000 */
[----:B------:R-:W-:-:S05]  /*42f0*/  SEL R0, R0, R231, !P0 ;  /* 0x000000e700007207 */ /* 0x000fca0004000000 */
[----:B------:R-:W-:Y:S01]  /*4300*/  IMAD.SHL.U32 R220, R0, 0x2, RZ ;  /* 0x0000000200dc7824 */ /* 0x000fe200078e00ff */
[----:B------:R-:W-:-:S05]  /*4310*/  MOV R0, c[0x0][0x22c] ;  /* 0x00008b0000007a02 */ /* 0x000fca0000000f00 */
[----:B------:R-:W-:-:S04]  /*4320*/  IMAD R0, R0, c[0x0][0x1c0], RZ ;  /* 0x0000700000007a24 */ /* 0x000fc800078e02ff */
[C---:B------:R-:W-:Y:S02]  /*4330*/  IMAD.SHL.U32 R6, R0.reuse, 0x10, RZ ;  /* 0x0000001000067824 */ /* 0x040fe400078e00ff */
[----:B-----5:R-:W-:-:S03]  /*4340*/  IMAD.SHL.U32 R4, R0, 0x8, RZ ;  /* 0x0000000800047824 */ /* 0x020fc600078e00ff */
[C---:B------:R-:W-:Y:S02]  /*4350*/  IADD3 R5, R6.reuse, 0x20, RZ ;  /* 0x0000002006057810 */ /* 0x040fe40007ffe0ff */
[----:B------:R-:W-:Y:S02]  /*4360*/  IADD3 R0, R6, 0x40, RZ ;  /* 0x0000004006007810 */ /* 0x000fe40007ffe0ff */
[C---:B------:R-:W-:Y:S01]  /*4370*/  SHF.L.U64.HI R6, R19.reuse, 0x2, R17 ;  /* 0x0000000213067819 */ /* 0x040fe20000010211 */
[C---:B------:R-:W-:Y:S02]  /*4380*/  IMAD.IADD R5, R4.reuse, 0x1, R5 ;  /* 0x0000000104057824 */ /* 0x040fe400078e0205 */
[----:B------:R-:W-:Y:S02]  /*4390*/  IMAD.IADD R0, R4, 0x1, R0 ;  /* 0x0000000104007824 */ /* 0x000fe400078e0200 */
[----:B------:R1:W-:Y:S02]  /*43a0*/  STL [R1+0x40], R6 ;  /* 0x0000400601007387 */ /* 0x0003e40000100800 */
[----:B-1----:R-:W-:-:S05]  /*43b0*/  SHF.L.U32 R6, R19, 0x2, RZ ;  /* 0x0000000213067819 */ /* 0x002fca00000006ff */
[----:B------:R1:W-:Y:S02]  /*43c0*/  STL [R1+0x3c], R6 ;  /* 0x00003c0601007387 */ /* 0x0003e40000100800 */
[C---:B-1----:R-:W-:Y:S01]  /*43d0*/  IMAD.IADD R6, R4.reuse, 0x1, R5 ;  /* 0x0000000104067824 */ /* 0x042fe200078e0205 */
[----:B------:R-:W-:-:S03]  /*43e0*/  IADD3 R5, R4, R0, RZ ;  /* 0x0000000004057210 */ /* 0x000fc60007ffe0ff */
[C---:B------:R-:W-:Y:S01]  /*43f0*/  IMAD.IADD R6, R4.reuse, 0x1, R6 ;  /* 0x0000000104067824 */ /* 0x040fe200078e0206 */
[----:B------:R-:W-:-:S03]  /*4400*/  IADD3 R5, R4, R5, RZ ;  /* 0x0000000504057210 */ /* 0x000fc60007ffe0ff */
[C---:B------:R-:W-:Y:S01]  /*4410*/  IMAD.IADD R6, R4.reuse, 0x1, R6 ;  /* 0x0000000104067824 */ /* 0x040fe200078e0206 */
[----:B------:R-:W-:-:S04]  /*4420*/  IADD3 R5, R4, R5, RZ ;  /* 0x0000000504057210 */ /* 0x000fc80007ffe0ff */
[----:B------:R1:W-:Y:S01]  /*4430*/  STL [R1+0x24], R6 ;  /* 0x0000240601007387 */ /* 0x0003e20000100800 */
[----:B------:R-:W-:-:S03]  /*4440*/  IADD3 R0, R4, R5, RZ ;  /* 0x0000000504007210 */ /* 0x000fc60007ffe0ff */
[----:B------:R3:W-:Y:S01]  /*4450*/  STL [R1+0x20], R5 ;  /* 0x0000200501007387 */ /* 0x0007e20000100800 */
[----:B-1----:R-:W-:-:S05]  /*4460*/  IMAD.IADD R6, R4, 0x1, R6 ;  /* 0x0000000104067824 */ /* 0x002fca00078e0206 */
[----:B------:R3:W-:Y:S04]  /*4470*/  STL [R1+0x2c], R6 ;  /* 0x00002c0601007387 */ /* 0x0007e80000100800 */
[----:B--2-4-:R3:W-:Y:S02]  /*4480*/  STL [R1+0x28], R0 ;  /* 0x0000280001007387 */ /* 0x0147e40000100800 */
.L_x_369:
[----:B------:R-:W0:Y:S01]  /*4490*/  LDGDEPBAR ;  /* 0x00000000000079af */ /* 0x000e220000000000 */
[----:B---3--:R-:W-:Y:S01]  /*44a0*/  IADD3 R0, R230, R220, RZ ;  /* 0x000000dce6007210 */ /* 0x008fe20007ffe0ff */
[----:B------:R-:W-:Y:S02]  /*44b0*/  USHF.L.U32 UR9, UR22, 0x7, URZ ;  /* 0x0000000716097899 */ /* 0x000fe4000800063f */
[----:B------:R-:W-:Y:S02]  /*44c0*/  USHF.L.U32 UR10, UR5, 0x6, URZ ;  /* 0x00000006050a7899 */ /* 0x000fe4000800063f */
[----:B------:R-:W-:Y:S02]  /*44d0*/  UIADD3 UR15, UR17, 0x80, UR9 ;  /* 0x00000080110f7890 */ /* 0x000fe4000fffe009 */
[----:B------:R-:W2:Y:S01]  /*44e0*/  LDL R244, [R1+0x50] ;  /* 0x0000500001f47983 */ /* 0x000ea20000100800 */
[----:B------:R-:W-:Y:S02]  /*44f0*/  UIADD3 UR9, UR9, 0x80, URZ ;  /* 0x0000008009097890 */ /* 0x000fe4000fffe03f */
[----:B------:R-:W-:Y:S01]  /*4500*/  UIADD3 UR15, UR15, -UR8, URZ ;  /* 0x800000080f0f7290 */ /* 0x000fe2000fffe03f */
[----:B------:R-:W-:Y:S03]  /*4510*/  STL [R1+0xc0], R60 ;  /* 0x0000c03c01007387 */ /* 0x000fe60000100800 */
[----:B------:R-:W-:Y:S01]  /*4520*/  UISETP.GE.AND UP0, UPT, UR10, UR15, UPT ;  /* 0x0000000f0a00728c */ /* 0x000fe2000bf06270 */
[----:B------:R-:W-:Y:S03]  /*4530*/  STL [R1+0xbc], R59 ;  /* 0x0000bc3b01007387 */ /* 0x000fe60000100800 */
[----:B------:R-:W-:Y:S01]  /*4540*/  UISETP.LT.AND UP0, UPT, UR9, UR8, UP0 ;  /* 0x000000080900728c */ /* 0x000fe20008701270 */
[----:B------:R-:W-:Y:S04]  /*4550*/  STL [R1+0xb8], R58 ;  /* 0x0000b83a01007387 */ /* 0x000fe80000100800 */
[----:B------:R-:W-:Y:S01]  /*4560*/  STL [R1+0xb4], R57 ;  /* 0x0000b43901007387 */ /* 0x000fe20000100800 */
[----:B------:R-:W-:Y:S01]  /*4570*/  PLOP3.LUT P0, PT, PT, PT, UP0, 0x80, 0x0 ;  /* 0x000000000000781c */ /* 0x000fe20003f0f008 */
[----:B------:R-:W-:Y:S02]  /*4580*/  UISETP.GT.AND UP0, UPT, UR5, UR16, UPT ;  /* 0x000000100500728c */ /* 0x000fe4000bf04270 */
        /* <DEDUP_REMOVED lines=21> */
[----:B------:R3:W-:Y:S04]  /*46e0*/  STL [R1+0x5c], R3 ;  /* 0x00005c0301007387 */ /* 0x0007e80000100800 */
[----:B------:R4:W-:Y:S04]  /*46f0*/  STL [R1+0x58], R2 ;  /* 0x0000580201007387 */ /* 0x0009e80000100800 */
[----:B-1----:R-:W2:Y:S04]  /*4700*/  LDL R36, [R1+0x44] ;  /* 0x0000440001247983 */ /* 0x002ea80000100800 */
[----:B---3--:R-:W3:Y:S04]  /*4710*/  LDL R3, [R1+0x10] ;  /* 0x0000100001037983 */ /* 0x008ee80000100800 */
[----:B----4-:R-:W4:Y:S01]  /*4720*/  LDL R2, [R1+0x14] ;  /* 0x0000140001027983 */ /* 0x010f220000100800 */
        /* <DEDUP_REMOVED lines=43> */
[-C--:B------:R-:W-:Y:S08]  /*49e0*/  HMMA.16816.F32 R28, R160, R134.reuse, R28 ;  /* 0x00000086a01c723c */ /* 0x080ff0000000181c */
[----:B------:R-:W-:Y:S01]  /*49f0*/  HMMA.16816.F32 R32, R152, R134, R32 ;  /* 0x000000869820723c */ /* 0x000fe20000001820 */
[----:B------:R-:W4:Y:S06]  /*4a00*/  LDSM.16.M88.4 R132, [R222+0xd400] ;  /* 0x00d40000de84783b */ /* 0x000f2c0000000200 */
[----:B------:R-:W-:Y:S01]  /*4a10*/  MOV R152, UR22 ;  /* 0x0000001600987c02 */ /* 0x000fe20008000f00 */
[-C--:B-1----:R-:W-:Y:S04]  /*4a20*/  HMMA.16816.F32 R4, R140, R164.reuse, R4 ;  /* 0x000000a48c04723c */ /* 0x082fe80000001804 */
[----:B--2---:R-:W-:Y:S04]  /*4a30*/  LEA R152, R152, R244, 0x7 ;  /* 0x000000f498987211 */ /* 0x004fe800078e38ff */
[----:B------:R-:W-:Y:S01]  /*4a40*/  I2F R160, R152 ;  /* 0x0000009800a07306 */ /* 0x000fe20000201400 */
[C---:B------:R-:W-:Y:S03]  /*4a50*/  HMMA.16816.F32 R8, R168.reuse, R164, R8 ;  /* 0x000000a4a808723c */ /* 0x040fe60000001808 */
[C---:B------:R-:W-:Y:S02]  /*4a60*/  IADD3 R154, R152.reuse, 0x1, RZ ;  /* 0x00000001989a7810 */ /* 0x040fe40007ffe0ff */
[C---:B------:R-:W-:Y:S02]  /*4a70*/  IADD3 R155, R152.reuse, 0x8, RZ ;  /* 0x00000008989b7810 */ /* 0x040fe40007ffe0ff */
[C---:B------:R-:W-:Y:S01]  /*4a80*/  IADD3 R153, R152.reuse, 0x9, RZ ;  /* 0x0000000998997810 */ /* 0x040fe20007ffe0ff */
[-C--:B------:R-:W-:Y:S01]  /*4a90*/  HMMA.16816.F32 R12, R168, R166.reuse, R12 ;  /* 0x000000a6a80c723c */ /* 0x080fe2000000180c */
[----:B------:R-:W-:Y:S07]  /*4aa0*/  I2F R161, R154 ;  /* 0x0000009a00a17306 */ /* 0x000fee0000201400 */
[C---:B------:R-:W-:Y:S01]  /*4ab0*/  HMMA.16816.F32 R16, R140.reuse, R166, R16 ;  /* 0x000000a68c10723c */ /* 0x040fe20000001810 */
[----:B---3--:R-:W-:Y:S02]  /*4ac0*/  FSETP.NEU.FTZ.AND P1, PT, R3, -INF , PT ;  /* 0xff8000000300780b */ /* 0x008fe40003f3d000 */
[----:B------:R-:W-:Y:S05]  /*4ad0*/  I2F R162, R155 ;  /* 0x0000009b00a27306 */ /* 0x000fea0000201400 */
[-C--:B------:R-:W-:Y:S08]  /*4ae0*/  HMMA.16816.F32 R20, R140, R136.reuse, R20 ;  /* 0x000000888c14723c */ /* 0x080ff00000001814 */
[C---:B------:R-:W-:Y:S08]  /*4af0*/  HMMA.16816.F32 R24, R168.reuse, R136, R24 ;  /* 0x00000088a818723c */ /* 0x040ff00000001818 */
[-C--:B------:R-:W-:Y:S08]  /*4b00*/  HMMA.16816.F32 R28, R168, R138.reuse, R28 ;  /* 0x0000008aa81c723c */ /* 0x080ff0000000181c */
[----:B------:R-:W-:Y:S01]  /*4b10*/  HMMA.16816.F32 R32, R140, R138, R32 ;  /* 0x0000008a8c20723c */ /* 0x000fe20000001820 */
[----:B------:R-:W-:Y:S07]  /*4b20*/  LDSM.16.M88.4 R136, [R0+0x2000] ;  /* 0x002000000088783b */ /* 0x000fee0000000200 */
[-C--:B------:R-:W-:Y:S01]  /*4b30*/  HMMA.16816.F32 R4, R144, R148.reuse, R4 ;  /* 0x000000949004723c */ /* 0x080fe20000001804 */
[----:B------:R-:W1:Y:S07]  /*4b40*/  LDSM.16.M88.4 R140, [R221+0xd000] ;  /* 0x00d00000dd8c783b */ /* 0x000e6e0000000200 */
[C---:B------:R-:W-:Y:S08]  /*4b50*/  HMMA.16816.F32 R8, R156.reuse, R148, R8 ;  /* 0x000000949c08723c */ /* 0x040ff00000001808 */
[-C--:B------:R-:W-:Y:S08]  /*4b60*/  HMMA.16816.F32 R12, R156, R150.reuse, R12 ;  /* 0x000000969c0c723c */ /* 0x080ff0000000180c */
[C---:B------:R-:W-:Y:S01]  /*4b70*/  HMMA.16816.F32 R16, R144.reuse, R150, R16 ;  /* 0x000000969010723c */ /* 0x040fe20000001810 */
[----:B------:R2:W3:Y:S07]  /*4b80*/  LDSM.16.M88.4 R148, [R0+0x2800] ;  /* 0x002800000094783b */ /* 0x0004ee0000000200 */
[-C--:B----4-:R-:W-:Y:S08]  /*4b90*/  HMMA.16816.F32 R20, R144, R132.reuse, R20 ;  /* 0x000000849014723c */ /* 0x090ff00000001814 */
[C---:B------:R-:W-:Y:S07]  /*4ba0*/  HMMA.16816.F32 R24, R156.reuse, R132, R24 ;  /* 0x000000849c18723c */ /* 0x040fee0000001818 */
[C---:B------:R-:W-:Y:S01]  /*4bb0*/  IADD3 R133, R152.reuse, 0x10, RZ ;  /* 0x0000001098857810 */ /* 0x040fe20007ffe0ff */
[-C--:B------:R-:W-:Y:S01]  /*4bc0*/  HMMA.16816.F32 R28, R156, R134.reuse, R28 ;  /* 0x000000869c1c723c */ /* 0x080fe2000000181c */
[----:B------:R-:W-:Y:S03]  /*4bd0*/  I2F R156, R153 ;  /* 0x00000099009c7306 */ /* 0x000fe60000201400 */
[----:B--2---:R-:W-:Y:S02]  /*4be0*/  MOV R0, UR8 ;  /* 0x0000000800007c02 */ /* 0x004fe40008000f00 */
[----:B------:R-:W-:Y:S02]  /*4bf0*/  IADD3 R132, R152, 0x11, RZ ;  /* 0x0000001198847810 */ /* 0x000fe40007ffe0ff */
[----:B------:R-:W-:Y:S01]  /*4c00*/  HMMA.16816.F32 R32, R144, R134, R32 ;  /* 0x000000869020723c */ /* 0x000fe20000001820 */
[----:B------:R-:W-:Y:S02]  /*4c10*/  IADD3 R0, R0, -UR17, R36 ;  /* 0x8000001100007c10 */ /* 0x000fe4000fffe024 */
[----:B------:R-:W-:Y:S02]  /*4c20*/  I2F R145, R133 ;  /* 0x0000008500917306 */ /* 0x000fe40000201400 */
[----:B------:R-:W-:Y:S02]  /*4c30*/  @!P0 IADD3 R0, R0, UR10, RZ ;  /* 0x0000000a00008c10 */ /* 0x000fe4000fffe0ff */
[C---:B------:R-:W-:Y:S01]  /*4c40*/  IADD3 R134, R152.reuse, 0x18, RZ ;  /* 0x0000001898867810 */ /* 0x040fe20007ffe0ff */
[-C--:B-1----:R-:W-:Y:S01]  /*4c50*/  HMMA.16816.F32 R4, R136, R140.reuse, R4 ;  /* 0x0000008c8804723c */ /* 0x082fe20000001804 */
[----:B------:R-:W-:Y:S04]  /*4c60*/  IADD3 R135, R152, 0x19, RZ ;  /* 0x0000001998877810 */ /* 0x000fe80007ffe0ff */
[----:B------:R-:W-:Y:S03]  /*4c70*/  I2F R144, R132 ;  /* 0x0000008400907306 */ /* 0x000fe60000201400 */
[C---:B---3--:R-:W-:Y:S01]  /*4c80*/  HMMA.16816.F32 R8, R148.reuse, R140, R8 ;  /* 0x0000008c9408723c */ /* 0x048fe20000001808 */
[----:B------:R-:W2:Y:S06]  /*4c90*/  LDL R140, [R1+0x40] ;  /* 0x00004000018c7983 */ /* 0x000eac0000100800 */
[----:B------:R-:W-:Y:S01]  /*4ca0*/  I2F R146, R134 ;  /* 0x0000008600927306 */ /* 0x000fe20000201400 */
[-C--:B------:R-:W-:Y:S08]  /*4cb0*/  HMMA.16816.F32 R12, R148, R142.reuse, R12 ;  /* 0x0000008e940c723c */ /* 0x080ff0000000180c */
[----:B------:R-:W-:Y:S01]  /*4cc0*/  FMUL.FTZ R4, R4, c[0x0][0x2ec] ;  /* 0x0000bb0004047a20 */ /* 0x000fe20000410000 */
[----:B------:R-:W-:Y:S01]  /*4cd0*/  I2F R147, R135 ;  /* 0x0000008700937306 */ /* 0x000fe20000201400 */
[C---:B------:R-:W-:Y:S01]  /*4ce0*/  HMMA.16816.F32 R16, R136.reuse, R142, R16 ;  /* 0x0000008e8810723c */ /* 0x040fe20000001810 */
[----:B------:R-:W3:Y:S01]  /*4cf0*/  LDL R142, [R1+0x3c] ;  /* 0x00003c00018e7983 */ /* 0x000ee20000100800 */
[----:B------:R-:W-:Y:S02]  /*4d00*/  FMUL.FTZ R5, R5, c[0x0][0x2ec] ;  /* 0x0000bb0005057a20 */ /* 0x000fe40000410000 */
[----:B------:R-:W-:Y:S02]  /*4d10*/  FMUL.FTZ R6, R6, c[0x0][0x2ec] ;  /* 0x0000bb0006067a20 */ /* 0x000fe40000410000 */
[----:B------:R-:W-:Y:S02]  /*4d20*/  FMUL.FTZ R11, R11, c[0x0][0x2ec] ;  /* 0x0000bb000b0b7a20 */ /* 0x000fe40000410000 */
[----:B------:R-:W-:Y:S01]  /*4d30*/  FMUL.FTZ R7, R7, c[0x0][0x2ec] ;  /* 0x0000bb0007077a20 */ /* 0x000fe20000410000 */
[----:B------:R-:W-:Y:S03]  /*4d40*/  MUFU.TANH R164, R4 ;  /* 0x0000000400a47308 */ /* 0x000fe60000002400 */
        /* <DEDUP_REMOVED lines=10> */
[----:B------:R-:W4:Y:S01]  /*4df0*/  MUFU.TANH R246, R5 ;  /* 0x0000000500f67308 */ /* 0x000f220000002400 */
[----:B------:R-:W-:Y:S02]  /*4e00*/  FMUL.FTZ R18, R18, c[0x0][0x2ec] ;  /* 0x0000bb0012127a20 */ /* 0x000fe40000410000 */
[----:B------:R-:W-:Y:S07]  /*4e10*/  FMUL.FTZ R19, R19, c[0x0][0x2ec] ;  /* 0x0000bb0013137a20 */ /* 0x000fee0000410000 */
[----:B------:R4:W-:Y:S01]  /*4e20*/  MUFU.TANH R52, R12 ;  /* 0x0000000c00347308 */ /* 0x0009e20000002400 */
[----:B-1----:R-:W-:Y:S02]  /*4e30*/  FMUL.FTZ R11, R3, 1.4426950216293334961 ;  /* 0x3fb8aa3b030b7820 */ /* 0x002fe40000410000 */
[----:B------:R-:W2:Y:S03]  /*4e40*/  LDL R3, [R1+0x8] ;  /* 0x0000080001037983 */ /* 0x000ea60000100800 */
[----:B------:R-:W-:Y:S04]  /*4e50*/  FSEL R11, R11, RZ, P1 ;  /* 0x000000ff0b0b7208 */ /* 0x000fe80000800000 */
[----:B------:R-:W1:Y:S10]  /*4e60*/  MUFU.TANH R39, R6 ;  /* 0x0000000600277308 */ /* 0x000e740000002400 */
[----:B------:R1:W-:Y:S01]  /*4e70*/  MUFU.TANH R53, R9 ;  /* 0x0000000900357308 */ /* 0x0003e20000002400 */
[----:B----4-:R-:W-:Y:S04]  /*4e80*/  @!P0 IMNMX R12, R0, UR8, PT ;  /* 0x00000008000c8c17 */ /* 0x010fe8000b800200 */
[-C--:B------:R-:W-:Y:S05]  /*4e90*/  @!P0 ISETP.GE.AND P1, PT, R154, R12.reuse, PT ;  /* 0x0000000c9a00820c */ /* 0x080fea0003f26270 */
[----:B------:R4:W4:Y:S01]  /*4ea0*/  MUFU.TANH R38, R7 ;  /* 0x0000000700267308 */ /* 0x0009220000002400 */
[----:B------:R-:W-:Y:S09]  /*4eb0*/  @!P0 ISETP.GE.AND P2, PT, R152, R12, PT ;  /* 0x0000000c9800820c */ /* 0x000ff20003f46270 */
[----:B------:R4:W-:Y:S01]  /*4ec0*/  MUFU.TANH R54, R8 ;  /* 0x0000000800367308 */ /* 0x0009e20000002400 */
[----:B-1----:R-:W-:Y:S05]  /*4ed0*/  FFMA.FTZ R9, R161, UR4, R246 ;  /* 0x00000004a1097c23 */ /* 0x002fea00080100f6 */
[----:B------:R-:W-:Y:S04]  /*4ee0*/  @!P0 FSEL R9, R9, -INF , !P1 ;  /* 0xff80000009098808 */ /* 0x000fe80004800000 */
[----:B------:R-:W1:Y:S01]  /*4ef0*/  MUFU.TANH R41, R15 ;  /* 0x0000000f00297308 */ /* 0x000e620000002400 */
[----:B------:R-:W-:Y:S01]  /*4f00*/  FSETP.NEU.FTZ.AND P1, PT, R2, -INF , PT ;  /* 0xff8000000200780b */ /* 0x000fe20003f3d000 */
[----:B----4-:R-:W4:Y:S08]  /*4f10*/  LDSM.16.M88.4 R4, [R221+0xd400] ;  /* 0x00d40000dd04783b */ /* 0x010f300000000200 */
[----:B------:R1:W-:Y:S01]  /*4f20*/  MUFU.TANH R44, R10 ;  /* 0x0000000a002c7308 */ /* 0x0003e20000002400 */
[----:B------:R-:W-:Y:S05]  /*4f30*/  FFMA.FTZ R8, R160, UR4, R164 ;  /* 0x00000004a0087c23 */ /* 0x000fea00080100a4 */
[----:B------:R-:W-:Y:S04]  /*4f40*/  @!P0 FSEL R8, R8, -INF , !P2 ;  /* 0xff80000008088808 */ /* 0x000fe80005000000 */
[----:B------:R-:W-:Y:S01]  /*4f50*/  MUFU.TANH R168, R16 ;  /* 0x0000001000a87308 */ /* 0x000fe20000002400 */
[--C-:B------:R-:W-:Y:S09]  /*4f60*/  FFMA.FTZ R8, R8, c[0x0][0x23c], -R11.reuse ;  /* 0x00008f0008087a23 */ /* 0x100ff2000001080b */
[----:B------:R4:W-:Y:S01]  /*4f70*/  MUFU.EX2 R163, R8 ;  /* 0x0000000800a37308 */ /* 0x0009e20000000800 */
[----:B-1----:R-:W-:Y:S04]  /*4f80*/  @!P0 IADD3 R10, R0, 0x8, RZ ;  /* 0x00000008000a8810 */ /* 0x002fe80007ffe0ff */
[----:B------:R-:W-:Y:S05]  /*4f90*/  @!P0 IMNMX R10, R10, UR8, PT ;  /* 0x000000080a0a8c17 */ /* 0x000fea000b800200 */
[----:B------:R-:W-:Y:S01]  /*4fa0*/  MUFU.TANH R165, R17 ;  /* 0x0000001100a57308 */ /* 0x000fe20000002400 */
[-C--:B------:R-:W-:Y:S01]  /*4fb0*/  @!P0 ISETP.GE.AND P2, PT, R152, R10.reuse, PT ;  /* 0x0000000a9800820c */ /* 0x080fe20003f46270 */
[-C--:B----4-:R-:W-:Y:S08]  /*4fc0*/  HMMA.16816.F32 R20, R136, R4.reuse, R20 ;  /* 0x000000048814723c */ /* 0x090ff00000001814 */
[----:B------:R-:W-:Y:S01]  /*4fd0*/  MUFU.TANH R51, R13 ;  /* 0x0000000d00337308 */ /* 0x000fe20000002400 */
[C---:B------:R-:W-:Y:S03]  /*4fe0*/  HMMA.16816.F32 R24, R148.reuse, R4, R24 ;  /* 0x000000049418723c */ /* 0x040fe60000001818 */
[----:B------:R-:W-:Y:S04]  /*4ff0*/  FFMA.FTZ R8, R9, c[0x0][0x23c], -R11 ;  /* 0x00008f0009087a23 */ /* 0x000fe8000001080b */
[----:B------:R-:W-:Y:S02]  /*5000*/  FMUL.FTZ R4, R2, 1.4426950216293334961 ;  /* 0x3fb8aa3b02047820 */ /* 0x000fe40000410000 */
[----:B------:R-:W-:Y:S01]  /*5010*/  MUFU.TANH R251, R18 ;  /* 0x0000001200fb7308 */ /* 0x000fe20000002400 */
[----:B------:R-:W4:Y:S01]  /*5020*/  LDL R2, [R1+0xc] ;  /* 0x00000c0001027983 */ /* 0x000f220000100800 */
[-C--:B------:R-:W-:Y:S01]  /*5030*/  HMMA.16816.F32 R28, R148, R6.reuse, R28 ;  /* 0x00000006941c723c */ /* 0x080fe2000000181c */
[----:B------:R-:W-:Y:S01]  /*5040*/  FFMA.FTZ R5, R160, UR4, R39 ;  /* 0x00000004a0057c23 */ /* 0x000fe20008010027 */
[----:B------:R-:W-:Y:S01]  /*5050*/  FSEL R9, R4, RZ, P1 ;  /* 0x000000ff04097208 */ /* 0x000fe20000800000 */
[----:B------:R-:W-:Y:S01]  /*5060*/  FFMA.FTZ R4, R161, UR4, R38 ;  /* 0x00000004a1047c23 */ /* 0x000fe20008010026 */
[----:B------:R-:W-:Y:S01]  /*5070*/  @!P0 ISETP.GE.AND P1, PT, R154, R10, PT ;  /* 0x0000000a9a00820c */ /* 0x000fe20003f26270 */
[----:B------:R-:W-:Y:S01]  /*5080*/  FMUL.FTZ R20, R20, c[0x0][0x2ec] ;  /* 0x0000bb0014147a20 */ /* 0x000fe20000410000 */
[----:B------:R-:W-:Y:S02]  /*5090*/  @!P0 FSEL R5, R5, -INF , !P2 ;  /* 0xff80000005058808 */ /* 0x000fe40005000000 */
[----:B------:R1:W-:Y:S01]  /*50a0*/  MUFU.EX2 R141, R8 ;  /* 0x00000008008d7308 */ /* 0x0003e20000000800 */
[----:B------:R-:W-:Y:S01]  /*50b0*/  @!P0 FSEL R4, R4, -INF , !P1 ;  /* 0xff80000004048808 */ /* 0x000fe20004800000 */
[----:B------:R-:W-:Y:S02]  /*50c0*/  HMMA.16816.F32 R32, R136, R6, R32 ;  /* 0x000000068820723c */ /* 0x000fe40000001820 */
[--C-:B------:R-:W-:Y:S02]  /*50d0*/  FFMA.FTZ R5, R5, c[0x0][0x23c], -R9.reuse ;  /* 0x00008f0005057a23 */ /* 0x100fe40000010809 */
[----:B------:R-:W-:Y:S02]  /*50e0*/  FFMA.FTZ R4, R4, c[0x0][0x23c], -R9 ;  /* 0x00008f0004047a23 */ /* 0x000fe40000010809 */
[----:B------:R-:W-:Y:S02]  /*50f0*/  FMUL.FTZ R24, R24, c[0x0][0x2ec] ;  /* 0x0000bb0018187a20 */ /* 0x000fe40000410000 */
[----:B------:R1:W-:Y:S01]  /*5100*/  MUFU.EX2 R60, R5 ;  /* 0x00000005003c7308 */ /* 0x0003e20000000800 */
[----:B------:R-:W-:Y:S03]  /*5110*/  FFMA.FTZ R6, R156, UR4, R41 ;  /* 0x000000049c067c23 */ /* 0x000fe60008010029 */
[----:B------:R-:W-:Y:S02]  /*5120*/  FMUL.FTZ R25, R25, c[0x0][0x2ec] ;  /* 0x0000bb0019197a20 */ /* 0x000fe40000410000 */
[----:B------:R-:W-:Y:S02]  /*5130*/  FMUL.FTZ R28, R28, c[0x0][0x2ec] ;  /* 0x0000bb001c1c7a20 */ /* 0x000fe40000410000 */
[----:B------:R-:W-:Y:S02]  /*5140*/  FMUL.FTZ R29, R29, c[0x0][0x2ec] ;  /* 0x0000bb001d1d7a20 */ /* 0x000fe40000410000 */
[----:B------:R1:W1:Y:S01]  /*5150*/  MUFU.TANH R42, R14 ;  /* 0x0000000e002a7308 */ /* 0x0002620000002400 */
[----:B------:R-:W-:Y:S02]  /*5160*/  FMUL.FTZ R30, R30, c[0x0][0x2ec] ;  /* 0x0000bb001e1e7a20 */ /* 0x000fe40000410000 */
[----:B------:R-:W-:Y:S01]  /*5170*/  FMUL.FTZ R31, R31, c[0x0][0x2ec] ;  /* 0x0000bb001f1f7a20 */ /* 0x000fe20000410000 */
[----:B-1----:R-:W-:Y:S01]  /*5180*/  @!P0 IADD3 R8, R0, 0x20, RZ ;  /* 0x0000002000088810 */ /* 0x002fe20007ffe0ff */
[----:B------:R-:W-:Y:S02]  /*5190*/  FMUL.FTZ R26, R26, c[0x0][0x2ec] ;  /* 0x0000bb001a1a7a20 */ /* 0x000fe40000410000 */
[----:B------:R-:W-:Y:S01]  /*51a0*/  FMUL.FTZ R32, R32, c[0x0][0x2ec] ;  /* 0x0000bb0020207a20 */ /* 0x000fe20000410000 */
[----:B------:R-:W-:Y:S01]  /*51b0*/  @!P0 IMNMX R8, R8, UR8, PT ;  /* 0x0000000808088c17 */ /* 0x000fe2000b800200 */
[----:B------:R-:W-:Y:S01]  /*51c0*/  FMUL.FTZ R33, R33, c[0x0][0x2ec] ;  /* 0x0000bb0021217a20 */ /* 0x000fe20000410000 */
[----:B------:R2:W-:Y:S01]  /*51d0*/  MUFU.EX2 R59, R4 ;  /* 0x00000004003b7308 */ /* 0x0005e20000000800 */
[----:B------:R-:W-:Y:S01]  /*51e0*/  FMUL.FTZ R34, R34, c[0x0][0x2ec] ;  /* 0x0000bb0022227a20 */ /* 0x000fe20000410000 */
[-C--:B------:R-:W-:Y:S01]  /*51f0*/  @!P0 ISETP.GE.AND P2, PT, R152, R8.reuse, PT ;  /* 0x000000089800820c */ /* 0x080fe20003f46270 */
[----:B------:R-:W-:Y:S02]  /*5200*/  FMUL.FTZ R35, R35, c[0x0][0x2ec] ;  /* 0x0000bb0023237a20 */ /* 0x000fe40000410000 */
[----:B------:R-:W-:Y:S02]  /*5210*/  FFMA.FTZ R5, R160, UR4, R54 ;  /* 0x00000004a0057c23 */ /* 0x000fe40008010036 */
[----:B------:R-:W-:Y:S02]  /*5220*/  FMUL.FTZ R27, R27, c[0x0][0x2ec] ;  /* 0x0000bb001b1b7a20 */ /* 0x000fe40000410000 */
[----:B------:R-:W-:Y:S01]  /*5230*/  FMUL.FTZ R21, R21, c[0x0][0x2ec] ;  /* 0x0000bb0015157a20 */ /* 0x000fe20000410000 */
[----:B------:R-:W1:Y:S01]  /*5240*/  MUFU.TANH R249, R19 ;  /* 0x0000001300f97308 */ /* 0x000e620000002400 */
[----:B------:R-:W-:Y:S01]  /*5250*/  @!P0 FSEL R5, R5, -INF , !P2 ;  /* 0xff80000005058808 */ /* 0x000fe20005000000 */
[----:B------:R-:W-:Y:S01]  /*5260*/  FMUL.FTZ R22, R22, c[0x0][0x2ec] ;  /* 0x0000bb0016167a20 */ /* 0x000fe20000410000 */
[----:B------:R-:W-:Y:S01]  /*5270*/  @!P0 IADD3 R14, R0, 0x28, RZ ;  /* 0x00000028000e8810 */ /* 0x000fe20007ffe0ff */
[----:B------:R-:W-:Y:S02]  /*5280*/  FFMA.FTZ R0, R161, UR4, R53 ;  /* 0x00000004a1007c23 */ /* 0x000fe40008010035 */
[----:B------:R-:W-:Y:S02]  /*5290*/  FFMA.FTZ R7, R162, UR4, R42 ;  /* 0x00000004a2077c23 */ /* 0x000fe4000801002a */
[----:B------:R-:W-:Y:S02]  /*52a0*/  FMUL.FTZ R23, R23, c[0x0][0x2ec] ;  /* 0x0000bb0017177a20 */ /* 0x000fe40000410000 */
[----:B------:R-:W1:Y:S10]  /*52b0*/  MUFU.TANH R167, R20 ;  /* 0x0000001400a77308 */ /* 0x000e740000002400 */
[----:B------:R-:W1:Y:S10]  /*52c0*/  MUFU.TANH R166, R21 ;  /* 0x0000001500a67308 */ /* 0x000e740000002400 */
[----:B------:R-:W-:Y:S10]  /*52d0*/  MUFU.TANH R50, R24 ;  /* 0x0000001800327308 */ /* 0x000ff40000002400 */
        /* <DEDUP_REMOVED lines=9> */
[----:B------:R-:W1:Y:S10]  /*5370*/  MUFU.TANH R252, R22 ;  /* 0x0000001600fc7308 */ /* 0x000e740000002400 */
[----:B------:R-:W1:Y:S01]  /*5380*/  MUFU.TANH R250, R23 ;  /* 0x0000001700fa7308 */ /* 0x000e620000002400 */
[C---:B--2---:R-:W-:Y:S01]  /*5390*/  FMUL.FTZ R4, R3.reuse, 1.4426950216293334961 ;  /* 0x3fb8aa3b03047820 */ /* 0x044fe20000410000 */
[----:B------:R-:W-:Y:S08]  /*53a0*/  FSETP.NEU.FTZ.AND P1, PT, R3, -INF , PT ;  /* 0xff8000000300780b */ /* 0x000ff00003f3d000 */
[----:B------:R-:W2:Y:S01]  /*53b0*/  MUFU.TANH R3, R30 ;  /* 0x0000001e00037308 */ /* 0x000ea20000002400 */
[----:B------:R-:W-:Y:S02]  /*53c0*/  FSEL R4, R4, RZ, P1 ;  /* 0x000000ff04047208 */ /* 0x000fe40000800000 */
[-C--:B------:R-:W-:Y:S03]  /*53d0*/  @!P0 ISETP.GE.AND P1, PT, R154, R8.reuse, PT ;  /* 0x000000089a00820c */ /* 0x080fe60003f26270 */
[----:B------:R-:W-:Y:S01]  /*53e0*/  FFMA.FTZ R13, R5, c[0x0][0x23c], -R4 ;  /* 0x00008f00050d7a23 */ /* 0x000fe20000010804 */
[----:B------:R-:W-:Y:S02]  /*53f0*/  @!P0 FSEL R0, R0, -INF , !P1 ;  /* 0xff80000000008808 */ /* 0x000fe40004800000 */
[----:B------:R-:W-:Y:S01]  /*5400*/  @!P0 IMNMX R5, R14, UR8, PT ;  /* 0x000000080e058c17 */ /* 0x000fe2000b800200 */
[----:B------:R-:W-:Y:S01]  /*5410*/  FFMA.FTZ R14, R160, UR4, R44 ;  /* 0x00000004a00e7c23 */ /* 0x000fe2000801002c */
[----:B------:R1:W-:Y:S02]  /*5420*/  MUFU.EX2 R58, R13 ;  /* 0x0000000d003a7308 */ /* 0x0003e40000000800 */
[-C--:B------:R-:W-:Y:S04]  /*5430*/  @!P0 ISETP.GE.AND P2, PT, R152, R5.reuse, PT ;  /* 0x000000059800820c */ /* 0x080fe80003f46270 */
[----:B------:R-:W-:Y:S02]  /*5440*/  @!P0 FSEL R14, R14, -INF , !P2 ;  /* 0xff8000000e0e8808 */ /* 0x000fe40005000000 */
[-C--:B------:R-:W-:Y:S01]  /*5450*/  @!P0 ISETP.GE.AND P2, PT, R134, R8.reuse, PT ;  /* 0x000000088600820c */ /* 0x080fe20003f46270 */
[----:B-1----:R-:W-:Y:S04]  /*5460*/  FFMA.FTZ R13, R0, c[0x0][0x23c], -R4 ;  /* 0x00008f00000d7a23 */ /* 0x002fe80000010804 */
[----:B------:R1:W-:Y:S02]  /*5470*/  MUFU.EX2 R57, R13 ;  /* 0x0000000d00397308 */ /* 0x0003e40000000800 */
[----:B-1----:R-:W-:Y:S02]  /*5480*/  FFMA.FTZ R13, R161, UR4, R43 ;  /* 0x00000004a10d7c23 */ /* 0x002fe4000801002b */
[C---:B----4-:R-:W-:Y:S01]  /*5490*/  FMUL.FTZ R15, R2.reuse, 1.4426950216293334961 ;  /* 0x3fb8aa3b020f7820 */ /* 0x050fe20000410000 */
[----:B------:R-:W-:Y:S05]  /*54a0*/  FSETP.NEU.FTZ.AND P1, PT, R2, -INF , PT ;  /* 0xff8000000200780b */ /* 0x000fea0003f3d000 */
[----:B------:R-:W1:Y:S01]  /*54b0*/  MUFU.TANH R2, R31 ;  /* 0x0000001f00027308 */ /* 0x000e620000002400 */
[----:B------:R-:W-:Y:S02]  /*54c0*/  FSEL R0, R15, RZ, P1 ;  /* 0x000000ff0f007208 */ /* 0x000fe40000800000 */
[-C--:B------:R-:W-:Y:S03]  /*54d0*/  @!P0 ISETP.GE.AND P1, PT, R154, R5.reuse, PT ;  /* 0x000000059a00820c */ /* 0x080fe60003f26270 */
[--C-:B------:R-:W-:Y:S01]  /*54e0*/  FFMA.FTZ R14, R14, c[0x0][0x23c], -R0.reuse ;  /* 0x00008f000e0e7a23 */ /* 0x100fe20000010800 */
[----:B------:R-:W-:Y:S02]  /*54f0*/  @!P0 FSEL R13, R13, -INF , !P1 ;  /* 0xff8000000d0d8808 */ /* 0x000fe40004800000 */
[-C--:B------:R-:W-:Y:S01]  /*5500*/  @!P0 ISETP.GE.AND P1, PT, R155, R8.reuse, PT ;  /* 0x000000089b00820c */ /* 0x080fe20003f26270 */
[----:B------:R4:W-:Y:S02]  /*5510*/  MUFU.EX2 R48, R14 ;  /* 0x0000000e00307308 */ /* 0x0009e40000000800 */
[----:B------:R-:W-:Y:S08]  /*5520*/  FFMA.FTZ R13, R13, c[0x0][0x23c], -R0 ;  /* 0x00008f000d0d7a23 */ /* 0x000ff00000010800 */
[----:B------:R1:W-:Y:S01]  /*5530*/  MUFU.EX2 R47, R13 ;  /* 0x0000000d002f7308 */ /* 0x0003e20000000800 */
[----:B----4-:R-:W-:Y:S02]  /*5540*/  FFMA.FTZ R14, R156, UR4, R51 ;  /* 0x000000049c0e7c23 */ /* 0x010fe40008010033 */
[----:B-1----:R-:W-:Y:S05]  /*5550*/  FFMA.FTZ R13, R162, UR4, R52 ;  /* 0x00000004a20d7c23 */ /* 0x002fea0008010034 */
[----:B------:R-:W-:Y:S02]  /*5560*/  @!P0 FSEL R13, R13, -INF , !P1 ;  /* 0xff8000000d0d8808 */ /* 0x000fe40004800000 */
[----:B------:R-:W-:Y:S03]  /*5570*/  @!P0 ISETP.GE.AND P1, PT, R153, R8, PT ;  /* 0x000000089900820c */ /* 0x000fe60003f26270 */
[--C-:B------:R-:W-:Y:S01]  /*5580*/  FFMA.FTZ R13, R13, c[0x0][0x23c], -R4.reuse ;  /* 0x00008f000d0d7a23 */ /* 0x100fe20000010804 */
[----:B------:R-:W-:Y:S02]  /*5590*/  @!P0 FSEL R14, R14, -INF , !P1 ;  /* 0xff8000000e0e8808 */ /* 0x000fe40004800000 */
[-C--:B------:R-:W-:Y:S01]  /*55a0*/  @!P0 ISETP.GE.AND P1, PT, R155, R5.reuse, PT ;  /* 0x000000059b00820c */ /* 0x080fe20003f26270 */
[----:B------:R-:W-:Y:S02]  /*55b0*/  MUFU.EX2 R56, R13 ;  /* 0x0000000d00387308 */ /* 0x000fe40000000800 */
[----:B------:R-:W-:Y:S01]  /*55c0*/  FFMA.FTZ R14, R14, c[0x0][0x23c], -R4 ;  /* 0x00008f000e0e7a23 */ /* 0x000fe20000010804 */
[----:B------:R-:W-:Y:S02]  /*55d0*/  @!P0 FSEL R7, R7, -INF , !P1 ;  /* 0xff80000007078808 */ /* 0x000fe40004800000 */
[-C--:B------:R-:W-:Y:S03]  /*55e0*/  @!P0 ISETP.GE.AND P1, PT, R153, R5.reuse, PT ;  /* 0x000000059900820c */ /* 0x080fe60003f26270 */
[--C-:B------:R-:W-:Y:S01]  /*55f0*/  FFMA.FTZ R7, R7, c[0x0][0x23c], -R0.reuse ;  /* 0x00008f0007077a23 */ /* 0x100fe20000010800 */
[----:B------:R-:W-:Y:S01]  /*5600*/  @!P0 FSEL R6, R6, -INF , !P1 ;  /* 0xff80000006068808 */ /* 0x000fe20004800000 */
[----:B------:R-:W-:Y:S01]  /*5610*/  MUFU.EX2 R55, R14 ;  /* 0x0000000e00377308 */ /* 0x000fe20000000800 */
[-C--:B------:R-:W-:Y:S03]  /*5620*/  @!P0 ISETP.GE.AND P1, PT, R155, R12.reuse, PT ;  /* 0x0000000c9b00820c */ /* 0x080fe60003f26270 */
[----:B------:R-:W-:Y:S06]  /*5630*/  FFMA.FTZ R6, R6, c[0x0][0x23c], -R0 ;  /* 0x00008f0006067a23 */ /* 0x000fec0000010800 */
[----:B------:R1:W-:Y:S10]  /*5640*/  MUFU.EX2 R46, R7 ;  /* 0x00000007002e7308 */ /* 0x0003f40000000800 */
[----:B------:R4:W-:Y:S01]  /*5650*/  MUFU.EX2 R45, R6 ;  /* 0x00000006002d7308 */ /* 0x0009e20000000800 */
[----:B-1----:R-:W-:Y:S05]  /*5660*/  FFMA.FTZ R7, R162, UR4, R168 ;  /* 0x00000004a2077c23 */ /* 0x002fea00080100a8 */
[----:B------:R-:W-:Y:S02]  /*5670*/  @!P0 FSEL R7, R7, -INF , !P1 ;  /* 0xff80000007078808 */ /* 0x000fe40004800000 */
[----:B------:R-:W-:Y:S03]  /*5680*/  @!P0 ISETP.GE.AND P1, PT, R153, R12, PT ;  /* 0x0000000c9900820c */ /* 0x000fe60003f26270 */
[----:B------:R-:W-:Y:S02]  /*5690*/  FFMA.FTZ R7, R7, c[0x0][0x23c], -R11 ;  /* 0x00008f0007077a23 */ /* 0x000fe4000001080b */
[----:B----4-:R-:W-:Y:S02]  /*56a0*/  FFMA.FTZ R6, R156, UR4, R165 ;  /* 0x000000049c067c23 */ /* 0x010fe400080100a5 */
[----:B------:R1:W-:Y:S03]  /*56b0*/  MUFU.EX2 R157, R7 ;  /* 0x00000007009d7308 */ /* 0x0003e60000000800 */
[----:B------:R-:W-:Y:S02]  /*56c0*/  @!P0 FSEL R6, R6, -INF , !P1 ;  /* 0xff80000006068808 */ /* 0x000fe40004800000 */
[-C--:B------:R-:W-:Y:S03]  /*56d0*/  @!P0 ISETP.GE.AND P1, PT, R155, R10.reuse, PT ;  /* 0x0000000a9b00820c */ /* 0x080fe60003f26270 */
[----:B------:R-:W-:Y:S04]  /*56e0*/  FFMA.FTZ R6, R6, c[0x0][0x23c], -R11 ;  /* 0x00008f0006067a23 */ /* 0x000fe8000001080b */
[----:B------:R4:W2:Y:S01]  /*56f0*/  MUFU.EX2 R154, R6 ;  /* 0x00000006009a7308 */ /* 0x0008a20000000800 */
        /* <DEDUP_REMOVED lines=9> */
[----:B------:R4:W-:Y:S01]  /*5790*/  MUFU.EX2 R161, R6 ;  /* 0x0000000600a17308 */ /* 0x0009e20000000800 */
[----:B-1----:R-:W-:Y:S05]  /*57a0*/  FFMA.FTZ R7, R145, UR4, R167 ;  /* 0x0000000491077c23 */ /* 0x002fea00080100a7 */
[----:B------:R-:W-:Y:S02]  /*57b0*/  @!P0 FSEL R7, R7, -INF , !P1 ;  /* 0xff80000007078808 */ /* 0x000fe40004800000 */
[----:B------:R-:W-:Y:S03]  /*57c0*/  @!P0 ISETP.GE.AND P1, PT, R132, R12, PT ;  /* 0x0000000c8400820c */ /* 0x000fe60003f26270 */
[--C-:B------:R-:W-:Y:S02]  /*57d0*/  FFMA.FTZ R7, R7, c[0x0][0x23c], -R11.reuse ;  /* 0x00008f0007077a23 */ /* 0x100fe4000001080b */
        /* <DEDUP_REMOVED lines=19> */
[--C-:B------:R-:W-:Y:S02]  /*5910*/  FFMA.FTZ R7, R7, c[0x0][0x23c], -R4.reuse ;  /* 0x00008f0007077a23 */ /* 0x100fe40000010804 */
[----:B----4-:R-:W-:Y:S02]  /*5920*/  FFMA.FTZ R6, R144, UR4, R49 ;  /* 0x0000000490067c23 */ /* 0x010fe40008010031 */
[----:B------:R1:W-:Y:S03]  /*5930*/  MUFU.EX2 R247, R7 ;  /* 0x0000000700f77308 */ /* 0x0003e60000000800 */
[----:B------:R-:W-:Y:S02]  /*5940*/  @!P0 FSEL R6, R6, -INF , !P1 ;  /* 0xff80000006068808 */ /* 0x000fe40004800000 */
[----:B------:R-:W-:Y:S03]  /*5950*/  @!P0 ISETP.GE.AND P1, PT, R133, R5, PT ;  /* 0x000000058500820c */ /* 0x000fe60003f26270 */
[----:B------:R-:W-:Y:S04]  /*5960*/  FFMA.FTZ R6, R6, c[0x0][0x23c], -R4 ;  /* 0x00008f0006067a23 */ /* 0x000fe80000010804 */
[----:B------:R4:W-:Y:S01]  /*5970*/  MUFU.EX2 R245, R6 ;  /* 0x0000000600f57308 */ /* 0x0009e20000000800 */
[----:B-1----:R-:W-:Y:S01]  /*5980*/  FFMA.FTZ R7, R145, UR4, R37 ;  /* 0x0000000491077c23 */ /* 0x002fe20008010025 */
[----:B------:R-:W-:Y:S04]  /*5990*/  MOV R145, R39 ;  /* 0x0000002700917202 */ /* 0x000fe80000000f00 */
[----:B------:R-:W-:Y:S02]  /*59a0*/  @!P0 FSEL R7, R7, -INF , !P1 ;  /* 0xff80000007078808 */ /* 0x000fe40004800000 */
[-C--:B------:R-:W-:Y:S03]  /*59b0*/  @!P0 ISETP.GE.AND P1, PT, R132, R5.reuse, PT ;  /* 0x000000058400820c */ /* 0x080fe60003f26270 */
[----:B------:R-:W-:Y:S02]  /*59c0*/  FFMA.FTZ R7, R7, c[0x0][0x23c], -R0 ;  /* 0x00008f0007077a23 */ /* 0x000fe40000010800 */
[----:B----4-:R-:W-:Y:S01]  /*59d0*/  FFMA.FTZ R6, R144, UR4, R36 ;  /* 0x0000000490067c23 */ /* 0x010fe20008010024 */
[----:B------:R-:W-:Y:S01]  /*59e0*/  MOV R144, R38 ;  /* 0x0000002600907202 */ /* 0x000fe20000000f00 */
[----:B------:R1:W-:Y:S03]  /*59f0*/  MUFU.EX2 R40, R7 ;  /* 0x0000000700287308 */ /* 0x0003e60000000800 */
[----:B------:R-:W-:Y:S02]  /*5a00*/  @!P0 FSEL R6, R6, -INF , !P1 ;  /* 0xff80000006068808 */ /* 0x000fe40004800000 */
[----:B------:R-:W-:Y:S03]  /*5a10*/  @!P0 ISETP.GE.AND P1, PT, R135, R8, PT ;  /* 0x000000088700820c */ /* 0x000fe60003f26270 */
[----:B------:R-:W-:Y:S02]  /*5a20*/  FFMA.FTZ R13, R6, c[0x0][0x23c], -R0 ;  /* 0x00008f00060d7a23 */ /* 0x000fe40000010800 */
[----:B------:R-:W-:Y:S02]  /*5a30*/  FFMA.FTZ R6, R147, UR4, R171 ;  /* 0x0000000493067c23 */ /* 0x000fe400080100ab */
[----:B------:R-:W-:Y:S03]  /*5a40*/  MUFU.EX2 R39, R13 ;  /* 0x0000000d00277308 */ /* 0x000fe60000000800 */
[----:B------:R-:W-:Y:S02]  /*5a50*/  @!P0 FSEL R6, R6, -INF , !P1 ;  /* 0xff80000006068808 */ /* 0x000fe40004800000 */
[-C--:B------:R-:W-:Y:S01]  /*5a60*/  @!P0 ISETP.GE.AND P1, PT, R134, R5.reuse, PT ;  /* 0x000000058600820c */ /* 0x080fe20003f26270 */
[----:B-1----:R-:W-:Y:S05]  /*5a70*/  FFMA.FTZ R7, R146, UR4, R244 ;  /* 0x0000000492077c23 */ /* 0x002fea00080100f4 */
[----:B------:R-:W-:Y:S02]  /*5a80*/  @!P0 FSEL R7, R7, -INF , !P2 ;  /* 0xff80000007078808 */ /* 0x000fe40005000000 */
[-C--:B------:R-:W-:Y:S03]  /*5a90*/  @!P0 ISETP.GE.AND P2, PT, R134, R12.reuse, PT ;  /* 0x0000000c8600820c */ /* 0x080fe60003f46270 */
[--C-:B------:R-:W-:Y:S02]  /*5aa0*/  FFMA.FTZ R7, R7, c[0x0][0x23c], -R4.reuse ;  /* 0x00008f0007077a23 */ /* 0x100fe40000010804 */
[----:B------:R-:W-:Y:S02]  /*5ab0*/  FFMA.FTZ R4, R6, c[0x0][0x23c], -R4 ;  /* 0x00008f0006047a23 */ /* 0x000fe40000010804 */
[----:B--2---:R-:W-:Y:S01]  /*5ac0*/  FFMA.FTZ R6, R146, UR4, R3 ;  /* 0x0000000492067c23 */ /* 0x004fe20008010003 */
[----:B------:R1:W-:Y:S04]  /*5ad0*/  MUFU.EX2 R170, R7 ;  /* 0x0000000700aa7308 */ /* 0x0003e80000000800 */
[----:B------:R-:W-:Y:S02]  /*5ae0*/  @!P0 FSEL R6, R6, -INF , !P1 ;  /* 0xff80000006068808 */ /* 0x000fe40004800000 */
[----:B------:R-:W-:Y:S03]  /*5af0*/  @!P0 ISETP.GE.AND P1, PT, R135, R12, PT ;  /* 0x0000000c8700820c */ /* 0x000fe60003f26270 */
[----:B------:R-:W-:Y:S01]  /*5b00*/  FFMA.FTZ R6, R6, c[0x0][0x23c], -R0 ;  /* 0x00008f0006067a23 */ /* 0x000fe20000010800 */
[----:B------:R2:W-:Y:S10]  /*5b10*/  MUFU.EX2 R169, R4 ;  /* 0x0000000400a97308 */ /* 0x0005f40000000800 */
[----:B------:R4:W-:Y:S01]  /*5b20*/  MUFU.EX2 R38, R6 ;  /* 0x0000000600267308 */ /* 0x0009e20000000800 */
[----:B-1----:R-:W-:Y:S05]  /*5b30*/  FFMA.FTZ R7, R146, UR4, R151 ;  /* 0x0000000492077c23 */ /* 0x002fea0008010097 */
[----:B------:R-:W-:Y:S02]  /*5b40*/  @!P0 FSEL R7, R7, -INF , !P2 ;  /* 0xff80000007078808 */ /* 0x000fe40005000000 */
[-C--:B------:R-:W-:Y:S01]  /*5b50*/  @!P0 ISETP.GE.AND P2, PT, R134, R10.reuse, PT ;  /* 0x0000000a8600820c */ /* 0x080fe20003f46270 */
[----:B--2---:R-:W-:Y:S02]  /*5b60*/  FFMA.FTZ R4, R147, UR4, R150 ;  /* 0x0000000493047c23 */ /* 0x004fe40008010096 */
[----:B------:R-:W-:Y:S03]  /*5b70*/  FFMA.FTZ R7, R7, c[0x0][0x23c], -R11 ;  /* 0x00008f0007077a23 */ /* 0x000fe6000001080b */
[----:B------:R-:W-:Y:S01]  /*5b80*/  @!P0 FSEL R4, R4, -INF , !P1 ;  /* 0xff80000004048808 */ /* 0x000fe20004800000 */
[----:B------:R1:W-:Y:S01]  /*5b90*/  MUFU.EX2 R149, R7 ;  /* 0x0000000700957308 */ /* 0x0003e20000000800 */
[----:B------:R-:W-:Y:S01]  /*5ba0*/  @!P0 ISETP.GE.AND P1, PT, R135, R10, PT ;  /* 0x0000000a8700820c */ /* 0x000fe20003f26270 */
[----:B----4-:R-:W-:Y:S02]  /*5bb0*/  FFMA.FTZ R6, R146, UR4, R159 ;  /* 0x0000000492067c23 */ /* 0x010fe4000801009f */
[----:B------:R-:W-:Y:S02]  /*5bc0*/  FFMA.FTZ R11, R4, c[0x0][0x23c], -R11 ;  /* 0x00008f00040b7a23 */ /* 0x000fe4000001080b */
[----:B------:R-:W-:Y:S01]  /*5bd0*/  FFMA.FTZ R4, R147, UR4, R158 ;  /* 0x0000000493047c23 */ /* 0x000fe2000801009e */
[----:B------:R-:W-:Y:S03]  /*5be0*/  @!P0 FSEL R6, R6, -INF , !P2 ;  /* 0xff80000006068808 */ /* 0x000fe60005000000 */
[----:B------:R-:W2:Y:S01]  /*5bf0*/  MUFU.EX2 R148, R11 ;  /* 0x0000000b00947308 */ /* 0x000ea20000000800 */
[----:B------:R-:W-:Y:S01]  /*5c00*/  @!P0 FSEL R4, R4, -INF , !P1 ;  /* 0xff80000004048808 */ /* 0x000fe20004800000 */
[--C-:B------:R-:W-:Y:S01]  /*5c10*/  FFMA.FTZ R6, R6, c[0x0][0x23c], -R9.reuse ;  /* 0x00008f0006067a23 */ /* 0x100fe20000010809 */
[----:B------:R-:W-:Y:S02]  /*5c20*/  @!P0 ISETP.GE.AND P1, PT, R135, R5, PT ;  /* 0x000000058700820c */ /* 0x000fe40003f26270 */
[----:B------:R-:W-:Y:S01]  /*5c30*/  F2FP.PACK_AB R5, R141, R163 ;  /* 0x000000a38d05723e */ /* 0x000fe200000000ff */
[----:B------:R-:W-:Y:S02]  /*5c40*/  FFMA.FTZ R9, R4, c[0x0][0x23c], -R9 ;  /* 0x00008f0004097a23 */ /* 0x000fe40000010809 */
[----:B------:R-:W-:Y:S02]  /*5c50*/  FFMA.FTZ R4, R147, UR4, R2 ;  /* 0x0000000493047c23 */ /* 0x000fe40008010002 */
[----:B------:R4:W-:Y:S01]  /*5c60*/  MUFU.EX2 R155, R6 ;  /* 0x00000006009b7308 */ /* 0x0009e20000000800 */
[----:B------:R2:W-:Y:S01]  /*5c70*/  STS [R236+0x13000], R5 ;  /* 0x01300005ec007388 */ /* 0x0005e20000000800 */
[----:B-1----:R-:W-:Y:S02]  /*5c80*/  F2FP.PACK_AB R7, R59, R60 ;  /* 0x0000003c3b07723e */ /* 0x002fe400000000ff */
[----:B------:R-:W-:Y:S02]  /*5c90*/  @!P0 FSEL R4, R4, -INF , !P1 ;  /* 0xff80000004048808 */ /* 0x000fe40004800000 */
[----:B---3--:R-:W-:Y:S01]  /*5ca0*/  IADD3 R142, P0, R142, UR14, RZ ;  /* 0x0000000e8e8e7c10 */ /* 0x008fe2000ff1e0ff */
[----:B------:R1:W-:Y:S02]  /*5cb0*/  STS [R236+0x13400], R7 ;  /* 0x01340007ec007388 */ /* 0x0003e40000000800 */
[----:B------:R-:W-:Y:S01]  /*5cc0*/  FFMA.FTZ R0, R4, c[0x0][0x23c], -R0 ;  /* 0x00008f0004007a23 */ /* 0x000fe20000010800 */
[----:B------:R-:W-:Y:S01]  /*5cd0*/  F2FP.PACK_AB R4, R154, R157 ;  /* 0x0000009d9a04723e */ /* 0x000fe200000000ff */
[----:B------:R-:W2:Y:S01]  /*5ce0*/  MUFU.EX2 R147, R9 ;  /* 0x0000000900937308 */ /* 0x000ea20000000800 */
[----:B------:R-:W-:Y:S02]  /*5cf0*/  IADD3.X R143, R140, UR13, RZ, P0, !PT ;  /* 0x0000000d8c8f7c10 */ /* 0x000fe400087fe4ff */
[----:B------:R-:W-:Y:S01]  /*5d00*/  PLOP3.LUT P0, PT, PT, PT, UP0, 0x80, 0x0 ;  /* 0x000000000000781c */ /* 0x000fe20003f0f008 */
[----:B------:R2:W-:Y:S04]  /*5d10*/  STS [R235+0x13000], R4 ;  /* 0x01300004eb007388 */ /* 0x0005e80000000800 */
[----:B------:R-:W3:Y:S02]  /*5d20*/  LDG.E R140, [R142.64] ;  /* 0x000000068e8c7981 */ /* 0x000ee4000c1e1900 */
[----:B------:R2:W2:Y:S01]  /*5d30*/  MUFU.EX2 R248, R0 ;  /* 0x0000000000f87308 */ /* 0x0004a20000000800 */
[----:B----4-:R-:W-:Y:S02]  /*5d40*/  F2FP.PACK_AB R6, R57, R58 ;  /* 0x0000003a3906723e */ /* 0x010fe400000000ff */
[----:B--2---:R-:W-:Y:S02]  /*5d50*/  F2FP.PACK_AB R5, R47, R48 ;  /* 0x000000302f05723e */ /* 0x004fe400000000ff */
[----:B-1----:R-:W-:Y:S02]  /*5d60*/  F2FP.PACK_AB R7, R55, R56 ;  /* 0x000000383707723e */ /* 0x002fe400000000ff */
[----:B------:R-:W-:Y:S02]  /*5d70*/  F2FP.PACK_AB R4, R156, R160 ;  /* 0x000000a09c04723e */ /* 0x000fe400000000ff */
[----:B------:R-:W-:Y:S05]  /*5d80*/  F2FP.PACK_AB R0, R161, R162 ;  /* 0x000000a2a100723e */ /* 0x000fea00000000ff */
[----:B------:R1:W-:Y:S04]  /*5d90*/  STS [R235+0x13400], R0 ;  /* 0x01340000eb007388 */ /* 0x0003e80000000800 */
[----:B------:R2:W-:Y:S04]  /*5da0*/  STS [R236+0x14000], R6 ;  /* 0x01400006ec007388 */ /* 0x0005e80000000800 */
[----:B------:R4:W-:Y:S04]  /*5db0*/  STS [R236+0x14400], R5 ;  /* 0x01440005ec007388 */ /* 0x0009e80000000800 */
[----:B------:R4:W-:Y:S01]  /*5dc0*/  STS [R235+0x14000], R7 ;  /* 0x01400007eb007388 */ /* 0x0009e20000000800 */
[----:B-1----:R-:W-:Y:S02]  /*5dd0*/  F2FP.PACK_AB R0, R148, R149 ;  /* 0x000000959400723e */ /* 0x002fe400000000ff */
[----:B--2---:R-:W-:Y:S02]  /*5de0*/  F2FP.PACK_AB R6, R45, R46 ;  /* 0x0000002e2d06723e */ /* 0x004fe400000000ff */
[----:B----4-:R-:W-:Y:S03]  /*5df0*/  F2FP.PACK_AB R5, R152, R153 ;  /* 0x000000999805723e */ /* 0x010fe600000000ff */
[----:B------:R1:W-:Y:S01]  /*5e00*/  STS [R235+0x14400], R6 ;  /* 0x01440006eb007388 */ /* 0x0003e20000000800 */
[----:B------:R-:W-:Y:S03]  /*5e10*/  F2FP.PACK_AB R7, R245, R247 ;  /* 0x000000f7f507723e */ /* 0x000fe600000000ff */
[----:B------:R2:W-:Y:S04]  /*5e20*/  STS [R234+0x13000], R5 ;  /* 0x01300005ea007388 */ /* 0x0005e80000000800 */
[----:B------:R4:W-:Y:S04]  /*5e30*/  STS [R234+0x13400], R4 ;  /* 0x01340004ea007388 */ /* 0x0009e80000000800 */
[----:B------:R4:W-:Y:S01]  /*5e40*/  STS [R233+0x13000], R0 ;  /* 0x01300000e9007388 */ /* 0x0009e20000000800 */
[----:B-1----:R-:W-:Y:S02]  /*5e50*/  F2FP.PACK_AB R6, R39, R40 ;  /* 0x000000282706723e */ /* 0x002fe400000000ff */
[----:B--2---:R-:W-:Y:S02]  /*5e60*/  F2FP.PACK_AB R5, R147, R155 ;  /* 0x0000009b9305723e */ /* 0x004fe400000000ff */
[----:B----4-:R-:W-:Y:S03]  /*5e70*/  F2FP.PACK_AB R4, R169, R170 ;  /* 0x000000aaa904723e */ /* 0x010fe600000000ff */
[----:B------:R-:W-:Y:S01]  /*5e80*/  STS [R233+0x13400], R5 ;  /* 0x01340005e9007388 */ /* 0x000fe20000000800 */
[----:B------:R-:W-:Y:S03]  /*5e90*/  F2FP.PACK_AB R0, R248, R38 ;  /* 0x00000026f800723e */ /* 0x000fe600000000ff */
[----:B------:R-:W-:Y:S04]  /*5ea0*/  STS [R234+0x14000], R7 ;  /* 0x01400007ea007388 */ /* 0x000fe80000000800 */
[----:B------:R-:W-:Y:S04]  /*5eb0*/  STS [R234+0x14400], R6 ;  /* 0x01440006ea007388 */ /* 0x000fe80000000800 */
[----:B------:R-:W-:Y:S04]  /*5ec0*/  STS [R233+0x14000], R4 ;  /* 0x01400004e9007388 */ /* 0x000fe80000000800 */
[----:B------:R1:W-:Y:S04]  /*5ed0*/  STS [R233+0x14400], R0 ;  /* 0x01440000e9007388 */ /* 0x0003e80000000800 */
[----:B------:R-:W2:Y:S08]  /*5ee0*/  LDSM.16.M88.4 R32, [R223+0x6000] ;  /* 0x00600000df20783b */ /* 0x000eb00000000200 */
[----:B------:R-:W4:Y:S08]  /*5ef0*/  LDSM.16.M88.4 R28, [R223+0x6800] ;  /* 0x00680000df1c783b */ /* 0x000f300000000200 */
[----:B------:R-:W4:Y:S01]  /*5f00*/  LDSM.16.M88.4 R132, [R224+0x6000] ;  /* 0x00600000e084783b */ /* 0x000f220000000200 */
[----:B-1----:R-:W-:Y:S01]  /*5f10*/  FFMA.FTZ R0, -R164, R164, 1 ;  /* 0x3f800000a4007423 */ /* 0x002fe200000101a4 */
[----:B------:R-:W-:Y:S06]  /*5f20*/  MOV R164, R144 ;  /* 0x0000009000a47202 */ /* 0x000fec0000000f00 */
[----:B------:R-:W1:Y:S01]  /*5f30*/  LDSM.16.M88.4 R136, [R224+0x6800] ;  /* 0x00680000e088783b */ /* 0x000e620000000200 */
[----:B------:R-:W-:Y:S01]  /*5f40*/  FMUL.FTZ R0, R0, c[0x0][0x2ec] ;  /* 0x0000bb0000007a20 */ /* 0x000fe20000410000 */
        /* <DEDUP_REMOVED lines=52> */
[C---:B------:R-:W-:Y:S03]  /*6290*/  HMMA.16816.F32 R16, R132.reuse, R214, R16 ;  /* 0x000000d68410723c */ /* 0x040fe60000001810 */
[----:B------:R-:W-:Y:S02]  /*62a0*/  FMUL.FTZ R141, R141, R5 ;  /* 0x000000058d8d7220 */ /* 0x000fe40000410000 */
[----:B------:R-:W-:Y:S01]  /*62b0*/  FADD.FTZ R4, -R140, R4 ;  /* 0x000000048c047221 */ /* 0x000fe20000010100 */
[----:B------:R1:W2:Y:S02]  /*62c0*/  LDG.E R5, [R142.64+0x20] ;  /* 0x000020068e057981 */ /* 0x0002a4000c1e1900 */
[-C--:B------:R-:W-:Y:S01]  /*62d0*/  HMMA.16816.F32 R20, R132, R216.reuse, R20 ;  /* 0x000000d88414723c */ /* 0x080fe20000001814 */
[----:B------:R-:W-:Y:S03]  /*62e0*/  FMUL.FTZ R4, R163, R4 ;  /* 0x00000004a3047220 */ /* 0x000fe60000410000 */
[----:B------:R-:W-:Y:S01]  /*62f0*/  MOV R163, R145 ;  /* 0x0000009100a37202 */ /* 0x000fe20000000f00 */
        /* <DEDUP_REMOVED lines=25> */
[----:B------:R-:W-:Y:S02]  /*6490*/  FFMA.FTZ R17, -R151, R151, 1 ;  /* 0x3f80000097117423 */ /* 0x000fe40000010197 */
[----:B------:R-:W-:Y:S02]  /*64a0*/  FFMA.FTZ R16, -R150, R150, 1 ;  /* 0x3f80000096107423 */ /* 0x000fe40000010196 */
[----:B------:R-:W-:Y:S01]  /*64b0*/  FMUL.FTZ R33, R149, R20 ;  /* 0x0000001495217220 */ /* 0x000fe20000410000 */
[----:B------:R-:W-:Y:S01]  /*64c0*/  MOV R149, R237 ;  /* 0x000000ed00957202 */ /* 0x000fe20000000f00 */
[----:B------:R-:W-:Y:S01]  /*64d0*/  FMUL.FTZ R32, R148, R32 ;  /* 0x0000002094207220 */ /* 0x000fe20000410000 */
[----:B------:R-:W-:Y:S01]  /*64e0*/  MOV R148, R238 ;  /* 0x000000ee00947202 */ /* 0x000fe20000000f00 */
        /* <DEDUP_REMOVED lines=15> */
[----:B------:R-:W-:Y:S02]  /*65e0*/  FMUL.FTZ R32, R32, c[0x0][0x2ec] ;  /* 0x0000bb0020207a20 */ /* 0x000fe40000410000 */
[----:B------:R-:W-:Y:S02]  /*65f0*/  FFMA.FTZ R20, -R166, R166, 1 ;  /* 0x3f800000a6147423 */ /* 0x000fe400000101a6 */
[----:B------:R-:W-:Y:S02]  /*6600*/  FFMA.FTZ R133, -R250, R250, 1 ;  /* 0x3f800000fa857423 */ /* 0x000fe400000101fa */
[----:B------:R-:W-:Y:S02]  /*6610*/  FMUL.FTZ R20, R20, c[0x0][0x2ec] ;  /* 0x0000bb0014147a20 */ /* 0x000fe40000410000 */
[----:B------:R-:W-:Y:S02]  /*6620*/  FMUL.FTZ R133, R133, c[0x0][0x2ec] ;  /* 0x0000bb0085857a20 */ /* 0x000fe40000410000 */
[----:B------:R-:W-:Y:S02]  /*6630*/  FMUL.FTZ R141, R20, R134 ;  /* 0x00000086148d7220 */ /* 0x000fe40000410000 */
[----:B------:R-:W-:Y:S02]  /*6640*/  FFMA.FTZ R134, -R252, R252, 1 ;  /* 0x3f800000fc867423 */ /* 0x000fe400000101fc */
[----:B------:R-:W-:Y:S02]  /*6650*/  FFMA.FTZ R20, -R37, R37, 1 ;  /* 0x3f80000025147423 */ /* 0x000fe40000010125 */
[----:B------:R-:W-:Y:S02]  /*6660*/  FMUL.FTZ R134, R134, c[0x0][0x2ec] ;  /* 0x0000bb0086867a20 */ /* 0x000fe40000410000 */
        /* <DEDUP_REMOVED lines=14> */
[----:B------:R-:W-:Y:S01]  /*6750*/  FADD.FTZ R19, -R5, R19 ;  /* 0x0000001305137221 */ /* 0x000fe20000010100 */
        /* <DEDUP_REMOVED lines=15> */
[C---:B---3--:R-:W-:Y:S02]  /*6850*/  FADD.FTZ R5, -R4.reuse, R8 ;  /* 0x0000000804057221 */ /* 0x048fe40000010100 */
        /* <DEDUP_REMOVED lines=18> */
[----:B------:R-:W-:Y:S02]  /*6980*/  FMUL.FTZ R32, R32, R5 ;  /* 0x0000000520207220 */ /* 0x000fe40000410000 */
[C---:B------:R-:W-:Y:S01]  /*6990*/  FADD.FTZ R24, -R4.reuse, R24 ;  /* 0x0000001804187221 */ /* 0x040fe20000010100 */
[----:B------:R1:W5:Y:S01]  /*69a0*/  LDL.LU R53, [R1+0xa4] ;  /* 0x0000a40001357983 */ /* 0x0003620000300800 */
[----:B------:R-:W-:Y:S02]  /*69b0*/  FADD.FTZ R5, -R4, R25 ;  /* 0x0000001904057221 */ /* 0x000fe40000010100 */
[----:B------:R-:W-:Y:S01]  /*69c0*/  FFMA.FTZ R25, -R50, R50, 1 ;  /* 0x3f80000032197423 */ /* 0x000fe20000010132 */
[----:B------:R1:W5:Y:S01]  /*69d0*/  LDL.LU R52, [R1+0xa0] ;  /* 0x0000a00001347983 */ /* 0x0003620000300800 */
[----:B------:R-:W-:Y:S02]  /*69e0*/  FMUL.FTZ R23, R23, R6 ;  /* 0x0000000617177220 */ /* 0x000fe40000410000 */
[----:B------:R-:W-:Y:S01]  /*69f0*/  FMUL.FTZ R34, R34, R7 ;  /* 0x0000000722227220 */ /* 0x000fe20000410000 */
[----:B------:R1:W5:Y:S01]  /*6a00*/  LDL.LU R51, [R1+0x9c] ;  /* 0x00009c0001337983 */ /* 0x0003620000300800 */
[C---:B------:R-:W-:Y:S02]  /*6a10*/  FADD.FTZ R6, -R4.reuse, R28 ;  /* 0x0000001c04067221 */ /* 0x040fe40000010100 */
[----:B------:R-:W-:Y:S01]  /*6a20*/  FADD.FTZ R7, -R4, R29 ;  /* 0x0000001d04077221 */ /* 0x000fe20000010100 */
[----:B------:R1:W5:Y:S01]  /*6a30*/  LDL.LU R50, [R1+0x98] ;  /* 0x0000980001327983 */ /* 0x0003620000300800 */
[----:B------:R-:W-:Y:S02]  /*6a40*/  FMUL.FTZ R4, R247, R24 ;  /* 0x00000018f7047220 */ /* 0x000fe40000410000 */
[----:B------:R-:W-:Y:S02]  /*6a50*/  FFMA.FTZ R24, -R49, R49, 1 ;  /* 0x3f80000031187423 */ /* 0x000fe40000010131 */
[----:B------:R-:W-:Y:S01]  /*6a60*/  FMUL.FTZ R25, R25, c[0x0][0x2ec] ;  /* 0x0000bb0019197a20 */ /* 0x000fe20000410000 */
[----:B------:R1:W5:Y:S01]  /*6a70*/  LDL.LU R49, [R1+0x94] ;  /* 0x0000940001317983 */ /* 0x0003620000300800 */
[----:B------:R-:W-:Y:S02]  /*6a80*/  FMUL.FTZ R5, R245, R5 ;  /* 0x00000005f5057220 */ /* 0x000fe40000410000 */
[----:B------:R-:W-:Y:S02]  /*6a90*/  FFMA.FTZ R29, -R244, R244, 1 ;  /* 0x3f800000f41d7423 */ /* 0x000fe400000101f4 */
[----:B------:R-:W-:Y:S02]  /*6aa0*/  FMUL.FTZ R24, R24, c[0x0][0x2ec] ;  /* 0x0000bb0018187a20 */ /* 0x000fe40000410000 */
[----:B------:R-:W-:Y:S02]  /*6ab0*/  FMUL.FTZ R25, R25, R4 ;  /* 0x0000000419197220 */ /* 0x000fe40000410000 */
[----:B----4-:R-:W-:Y:S02]  /*6ac0*/  FADD.FTZ R4, -R0, R10 ;  /* 0x0000000a00047221 */ /* 0x010fe40000010100 */
[----:B------:R-:W-:Y:S02]  /*6ad0*/  FMUL.FTZ R6, R170, R6 ;  /* 0x00000006aa067220 */ /* 0x000fe40000410000 */
[----:B------:R-:W-:Y:S02]  /*6ae0*/  FFMA.FTZ R28, -R171, R171, 1 ;  /* 0x3f800000ab1c7423 */ /* 0x000fe400000101ab */
[----:B------:R-:W-:Y:S02]  /*6af0*/  FMUL.FTZ R29, R29, c[0x0][0x2ec] ;  /* 0x0000bb001d1d7a20 */ /* 0x000fe40000410000 */
[----:B------:R-:W-:Y:S02]  /*6b00*/  FMUL.FTZ R24, R24, R5 ;  /* 0x0000000518187220 */ /* 0x000fe40000410000 */
[----:B------:R-:W-:Y:S02]  /*6b10*/  FADD.FTZ R5, -R0, R11 ;  /* 0x0000000b00057221 */ /* 0x000fe40000010100 */
[----:B------:R-:W-:Y:S02]  /*6b20*/  FMUL.FTZ R4, R48, R4 ;  /* 0x0000000430047220 */ /* 0x000fe40000410000 */
[----:B------:R-:W-:Y:S01]  /*6b30*/  FMUL.FTZ R7, R169, R7 ;  /* 0x00000007a9077220 */ /* 0x000fe20000410000 */
[----:B------:R1:W5:Y:S01]  /*6b40*/  LDL.LU R48, [R1+0x90] ;  /* 0x0000900001307983 */ /* 0x0003620000300800 */
[----:B------:R-:W-:Y:S02]  /*6b50*/  FMUL.FTZ R28, R28, c[0x0][0x2ec] ;  /* 0x0000bb001c1c7a20 */ /* 0x000fe40000410000 */
[----:B------:R-:W-:Y:S02]  /*6b60*/  FMUL.FTZ R29, R29, R6 ;  /* 0x000000061d1d7220 */ /* 0x000fe40000410000 */
[----:B------:R-:W-:Y:S02]  /*6b70*/  FADD.FTZ R6, -R0, R14 ;  /* 0x0000000e00067221 */ /* 0x000fe40000010100 */
        /* <DEDUP_REMOVED lines=25> */
[C---:B------:R-:W-:Y:S02]  /*6d10*/  FADD.FTZ R4, -R0.reuse, R27 ;  /* 0x0000001b00047221 */ /* 0x040fe40000010100 */
[----:B------:R-:W-:Y:S02]  /*6d20*/  FMUL.FTZ R13, R13, R5 ;  /* 0x000000050d0d7220 */ /* 0x000fe40000410000 */
[----:B------:R-:W-:Y:S02]  /*6d30*/  FADD.FTZ R5, -R0, R30 ;  /* 0x0000001e00057221 */ /* 0x000fe40000010100 */
[----:B------:R-:W-:Y:S02]  /*6d40*/  FMUL.FTZ R18, R18, R6 ;  /* 0x0000000612127220 */ /* 0x000fe40000410000 */
[----:B------:R-:W-:Y:S02]  /*6d50*/  FADD.FTZ R6, -R0, R31 ;  /* 0x0000001f00067221 */ /* 0x000fe40000010100 */
[----:B------:R-:W-:Y:S02]  /*6d60*/  FMUL.FTZ R0, R40, R26 ;  /* 0x0000001a28007220 */ /* 0x000fe40000410000 */
        /* <DEDUP_REMOVED lines=8> */
[----:B------:R-:W-:Y:S01]  /*6df0*/  FMUL.FTZ R6, R248, R6 ;  /* 0x00000006f8067220 */ /* 0x000fe20000410000 */
[----:B------:R1:W5:Y:S01]  /*6e00*/  LDL.LU R37, [R1+0x64] ;  /* 0x0000640001257983 */ /* 0x0003620000300800 */
[----:B------:R-:W-:Y:S02]  /*6e10*/  FMUL.FTZ R19, R19, c[0x0][0x2ec] ;  /* 0x0000bb0013137a20 */ /* 0x000fe40000410000 */
[----:B------:R-:W-:Y:S01]  /*6e20*/  FMUL.FTZ R22, R22, c[0x0][0x2ec] ;  /* 0x0000bb0016167a20 */ /* 0x000fe20000410000 */
[----:B------:R1:W5:Y:S01]  /*6e30*/  LDL R150, [R1+0x18] ;  /* 0x0000180001967983 */ /* 0x0003620000100800 */
[----:B------:R-:W-:Y:S02]  /*6e40*/  FMUL.FTZ R33, R33, R8 ;  /* 0x0000000821217220 */ /* 0x000fe40000410000 */
[----:B------:R-:W-:Y:S01]  /*6e50*/  FMUL.FTZ R17, R17, R7 ;  /* 0x0000000711117220 */ /* 0x000fe20000410000 */
[----:B------:R1:W5:Y:S01]  /*6e60*/  LDL.LU R36, [R1+0x60] ;  /* 0x0000600001247983 */ /* 0x0003620000300800 */
[----:B------:R-:W-:Y:S02]  /*6e70*/  FMUL.FTZ R20, R20, R0 ;  /* 0x0000000014147220 */ /* 0x000fe40000410000 */
[----:B------:R-:W-:Y:S01]  /*6e80*/  FMUL.FTZ R19, R19, R4 ;  /* 0x0000000413137220 */ /* 0x000fe20000410000 */
[----:B------:R1:W5:Y:S01]  /*6e90*/  LDL R147, [R1+0x1c] ;  /* 0x00001c0001937983 */ /* 0x0003620000100800 */
[----:B------:R-:W-:Y:S02]  /*6ea0*/  FMUL.FTZ R22, R22, R5 ;  /* 0x0000000516167220 */ /* 0x000fe40000410000 */
[----:B------:R-:W-:Y:S01]  /*6eb0*/  FMUL.FTZ R21, R21, R6 ;  /* 0x0000000615157220 */ /* 0x000fe20000410000 */
[----:B------:R1:W5:Y:S04]  /*6ec0*/  LDL.LU R3, [R1+0x5c] ;  /* 0x00005c0001037983 */ /* 0x0003680000300800 */
[----:B------:R1:W5:Y:S06]  /*6ed0*/  LDL.64 R152, [R1] ;  /* 0x0000000001987983 */ /* 0x00036c0000100a00 */
[----:B------:R1:W5:Y:S01]  /*6ee0*/  LDL.LU R2, [R1+0x58] ;  /* 0x0000580001027983 */ /* 0x0003620000300800 */
[----:B------:R-:W-:-:S05]  /*6ef0*/  @!P0 BRA `(.L_x_367) ;  /* 0x0000030000008947 */ /* 0x000fca0003800000 */
        /* <DEDUP_REMOVED lines=38> */
[----:B---3--:R-:W-:Y:S03]  /*7160*/  @!P1 IMAD.MOV.U32 R4, RZ, RZ, R241 ;  /* 0x000000ffff049224 */ /* 0x008fe600078e00f1 */
        /* <DEDUP_REMOVED lines=9> */
.L_x_367:
        /* <DEDUP_REMOVED lines=11> */
[----:B--2---:R-:W-:Y:S02]  /*72b0*/  F2FP.PACK_AB R9, R17, R18 ;  /* 0x000000121109723e */ /* 0x004fe400000000ff */
        /* <DEDUP_REMOVED lines=33> */
[-C--:B--2---:R-:W-:Y:S08]  /*74d0*/  HMMA.16816.F32 R36, R4, R8.reuse, R36 ;  /* 0x000000080424723c */ /* 0x084ff00000001824 */
[C---:B----4-:R-:W-:Y:S08]  /*74e0*/  HMMA.16816.F32 R40, R12.reuse, R8, R40 ;  /* 0x000000080c28723c */ /* 0x050ff00000001828 */
[-C--:B------:R-:W-:Y:S08]  /*74f0*/  HMMA.16816.F32 R44, R12, R10.reuse, R44 ;  /* 0x0000000a0c2c723c */ /* 0x080ff0000000182c */
[C---:B------:R-:W-:Y:S01]  /*7500*/  HMMA.16816.F32 R48, R4.reuse, R10, R48 ;  /* 0x0000000a0430723c */ /* 0x040fe20000001830 */
[----:B------:R-:W2:Y:S07]  /*7510*/  LDSM.16.MT88.4 R8, [R0+0x8400] ;  /* 0x008400000008783b */ /* 0x000eae0000004200 */
        /* <DEDUP_REMOVED lines=55> */
[----:B---3--:R-:W-:Y:S01]  /*7890*/  IMAD.MOV.U32 R5, RZ, RZ, c[0x0][0x370] ;  /* 0x0000dc00ff057624 */ /* 0x008fe200078e00ff */
        /* <DEDUP_REMOVED lines=32> */
.L_x_368:
[----:B---3--:R-:W-:Y:S01]  /*7aa0*/  LDSM.16.M88.4 R24, [R225] ;  /* 0x00000000e118783b */ /* 0x008fe20000000200 */
        /* <DEDUP_REMOVED lines=460> */
[----:B------:R-:W-:Y:S02]  /*9770*/  ULDC.64 UR12, c[0x0][0x388] ;  /* 0x0000e200000c7ab9 */ /* 0x000fe40000000a00 */
[----:B------:R-:W-:Y:S02]  /*9780*/  UIADD3 UR5, UR5, UR11, URZ ;  /* 0x0000000b05057290 */ /* 0x000fe4000fffe03f */
[----:B------:R-:W-:-:S02]  /*9790*/  UIMAD UR9, UR59, UR12, URZ ;  /* 0x0000000c3b0972a4 */ /* 0x000fc4000f8e023f */
[----:B------:R-:W-:Y:S02]  /*97a0*/  UIMAD.WIDE.U32 UR4, UR31, UR12, UR4 ;  /* 0x0000000c1f0472a5 */ /* 0x000fe4000f8e0004 */
[----:B------:R-:W-:-:S04]  /*97b0*/  UIMAD UR9, UR31, UR13, UR9 ;  /* 0x0000000d1f0972a4 */ /* 0x000fc8000f8e0209 */
[----:B------:R-:W-:Y:S02]  /*97c0*/  UIADD3 UR16, UR5, UR9, URZ ;  /* 0x0000000905107290 */ /* 0x000fe4000fffe03f */
[----:B------:R-:W-:Y:S02]  /*97d0*/  UMOV UR15, UR4 ;  /* 0x00000004000f7c82 */ /* 0x000fe40008000000 */
.L_x_370:
        /* <DEDUP_REMOVED lines=18> */
.L_x_371:
[----:B------:R-:W-:Y:S01]  /*9900*/  BAR.SYNC.DEFER_BLOCKING 0x0 ;  /* 0x0000000000007b1d */ /* 0x000fe20000010000 */
[----:B-1----:R-:W-:Y:S01]  /*9910*/  IMAD.SHL.U32 R3, R151, 0x2, RZ ;  /* 0x0000000297037824 */ /* 0x002fe200078e00ff */
[----:B------:R-:W-:Y:S01]  /*9920*/  USHF.L.U32 UR4, UR22, 0x7, URZ ;  /* 0x0000000716047899 */ /* 0x000fe2000800063f */
[--C-:B------:R-:W-:Y:S01]  /*9930*/  SHF.R.S32.HI R7, RZ, 0x1f, R152.reuse ;  /* 0x0000001fff077819 */ /* 0x100fe20000011498 */
[----:B------:R-:W-:Y:S01]  /*9940*/  IMAD.MOV.U32 R6, RZ, RZ, R152 ;  /* 0x000000ffff067224 */ /* 0x000fe200078e0098 */
[----:B------:R-:W-:Y:S01]  /*9950*/  UIMAD UR8, UR22, -0x80, UR8 ;  /* 0xffffff80160878a4 */ /* 0x000fe2000f8e0208 */
        /* <DEDUP_REMOVED lines=9> */
[----:B------:R-:W-:-:S03]  /*99f0*/  ULDC.64 UR10, c[0x0][0x3b8] ;  /* 0x0000ee00000a7ab9 */ /* 0x000fc60000000a00 */
[----:B------:R-:W-:Y:S01]  /*9a00*/  IMAD.U32 R8, RZ, RZ, UR5 ;  /* 0x00000005ff087e24 */ /* 0x000fe2000f8e00ff */
[----:B------:R-:W-:Y:S01]  /*9a10*/  UIMAD UR5, UR58, UR10, URZ ;  /* 0x0000000a3a0572a4 */ /* 0x000fe2000f8e023f */
[----:B------:R2:W3:Y:S03]  /*9a20*/  LDS.128 R36, [R3+0xa000] ;  /* 0x00a0000003247984 */ /* 0x0004e60000000c00 */
[----:B------:R-:W-:Y:S01]  /*9a30*/  IADD3.X R5, R5, UR16, R8, P0, !PT ;  /* 0x0000001005057c10 */ /* 0x000fe200087fe408 */
[----:B------:R-:W-:Y:S01]  /*9a40*/  IMAD.U32 R8, RZ, RZ, UR35 ;  /* 0x00000023ff087e24 */ /* 0x000fe2000f8e00ff */
[----:B------:R2:W4:Y:S01]  /*9a50*/  LDS.128 R32, [R3+0xc000] ;  /* 0x00c0000003207984 */ /* 0x0005220000000c00 */
[----:B------:R-:W-:Y:S01]  /*9a60*/  UIMAD UR5, UR35, UR11, UR5 ;  /* 0x0000000b230572a4 */ /* 0x000fe2000f8e0205 */
[----:B-1----:R-:W-:Y:S02]  /*9a70*/  SHF.R.S32.HI R0, RZ, 0x1f, R9 ;  /* 0x0000001fff007819 */ /* 0x002fe40000011409 */
[----:B------:R2:W1:Y:S02]  /*9a80*/  LDS.128 R28, [R3+0xe000] ;  /* 0x00e00000031c7984 */ /* 0x0004640000000c00 */
[----:B------:R-:W-:Y:S01]  /*9a90*/  LEA.HI R0, R0, R9, RZ, 0x2 ;  /* 0x0000000900007211 */ /* 0x000fe200078f10ff */
[----:B------:R-:W-:Y:S01]  /*9aa0*/  IMAD.WIDE.U32 R8, R8, c[0x0][0x3b8], R4 ;  /* 0x0000ee0008087a25 */ /* 0x000fe200078e0004 */
[----:B------:R2:W1:Y:S02]  /*9ab0*/  LDS.128 R48, [R3+0xf000] ;  /* 0x00f0000003307984 */ /* 0x0004640000000c00 */
[----:B------:R-:W-:-:S02]  /*9ac0*/  SHF.R.S32.HI R0, RZ, 0x2, R0 ;  /* 0x00000002ff007819 */ /* 0x000fc40000011400 */
        /* <DEDUP_REMOVED lines=26> */
.L_x_373:
[----:B------:R-:W-:Y:S05]  /*9c70*/  BSYNC B0 ;  /* 0x0000000000007941 */ /* 0x000fea0003800000 */
.L_x_372:
        /* <DEDUP_REMOVED lines=20> */
.L_x_375:
[----:B------:R-:W-:Y:S05]  /*9dc0*/  BSYNC B0 ;  /* 0x0000000000007941 */ /* 0x000fea0003800000 */
.L_x_374:
        /* <DEDUP_REMOVED lines=29> */
.L_x_377:
[----:B------:R-:W-:Y:S05]  /*9fa0*/  BSYNC B0 ;  /* 0x0000000000007941 */ /* 0x000fea0003800000 */
.L_x_376:
        /* <DEDUP_REMOVED lines=16> */
.L_x_353:
[----:B------:R-:W-:Y:S05]  /*a0b0*/  BSYNC B1 ;  /* 0x0000000000017941 */ /* 0x000fea0003800000 */
.L_x_339:
        /* <DEDUP_REMOVED lines=11> */
.L_x_378:
[----:B------:R-:W-:Y:S05]  /*a170*/  EXIT ;  /* 0x000000000000794d */ /* 0x000fea0003800000 */
.L_x_380:
        /* <DEDUP_REMOVED lines=16> */
.L_x_676:


//--------------------- .text._ZN5flash25flash_bwd_dot_do_o_kernelILb0E23Flash_bwd_kernel_traitsILi96ELi64ELi128ELi8ELi2ELi4ELi4ELb1ELb0EN7cutlass6half_tE19Flash_kernel_traitsILi96ELi64ELi128ELi8ES3_EEEEvNS_16Flash_bwd_paramsE --------------------------
	.section	.text._ZN5flash25flash_bwd_dot_do_o_kernelILb0E23Flash_bwd_kernel_traitsILi96ELi64ELi128ELi8ELi2ELi4ELi4ELb1ELb0EN7cutlass6half_tE19Flash_kernel_traitsILi96ELi64ELi128ELi8ES3_EEEEvNS_16Flash_bwd_paramsE,"ax",@progbits
	.sectioninfo	@"SHI_REGISTERS=43"
	.align	128
        .global         _ZN5flash25flash_bwd_dot_do_o_kernelILb0E23Flash_bwd_kernel_traitsILi96ELi64ELi128ELi8ELi2ELi4ELi4ELb1ELb0EN7cutlass6half_tE19Flash_kernel_traitsILi96ELi64ELi128ELi8ES3_EEEEvNS_16Flash_bwd_paramsE
        .type           _ZN5flash25flash_bwd_dot_do_o_kernelILb0E23Flash_bwd_kernel_traitsILi96ELi64ELi128ELi8ELi2ELi4ELi4ELb1ELb0EN7cutlass6half_tE19Flash_kernel_traitsILi96ELi64ELi128ELi8ES3_EEEEvNS_16Flash_bwd_paramsE,@function
        .size           _ZN5flash25flash_bwd_dot_do_o_kernelILb0E23Flash_bwd_kernel_traitsILi96ELi64ELi128ELi8ELi2ELi4ELi4ELb1ELb0EN7cutlass6half_tE19Flash_kernel_traitsILi96ELi64ELi128ELi8ES3_EEEEvNS_16Flash_bwd_paramsE,(.L_x_677 - _ZN5flash25flash_bwd_dot_do_o_kernelILb0E23Flash_bwd_kernel_traitsILi96ELi64ELi128ELi8ELi2ELi4ELi4ELb1ELb0EN7cutlass6half_tE19Flash_kernel_traitsILi96ELi64ELi128ELi8ES3_EEEEvNS_16Flash_bwd_paramsE)
        .other          _ZN5flash25flash_bwd_dot_do_o_kernelILb0E23Flash_bwd_kernel_traitsILi96ELi64ELi128ELi8ELi2ELi4ELi4ELb1ELb0EN7cutlass6half_tE19Flash_kernel_traitsILi96ELi64ELi128ELi8ES3_EEEEvNS_16Flash_bwd_paramsE,@"STO_CUDA_ENTRY STV_DEFAULT"
_ZN5flash25flash_bwd_dot_do_o_kernelILb0E23Flash_bwd_kernel_traitsILi96ELi64ELi128ELi8ELi2ELi4ELi4ELb1ELb0EN7cutlass6half_tE19Flash_kernel_traitsILi96ELi64ELi128ELi8ES3_EEEEvNS_16Flash_bwd_paramsE:
.text._ZN5flash25flash_bwd_dot_do_o_kernelILb0E23Flash_bwd_kernel_traitsILi96ELi64ELi128ELi8ELi2ELi4ELi4ELb1ELb0EN7cutlass6half_tE19Flash_kernel_traitsILi96ELi64ELi128ELi8ES3_EEEEvNS_16Flash_bwd_paramsE:
[----:B------:R-:W-:Y:S02]  /*0000*/  MOV R1, c[0x0][0x28] ;  /* 0x00000a0000017a02 */ /* 0x000fe40000000f00 */
[----:B------:R-:W0:Y:S01]  /*0010*/  S2R R12, SR_CTAID.Y ;  /* 0x00000000000c7919 */ /* 0x000e220000002600 */
[----:B------:R-:W-:Y:S01]  /*0020*/  ISETP.NE.U32.AND P0, PT, RZ, c[0x0][0x240], PT ;  /* 0x00009000ff007a0c */ /* 0x000fe20003f05070 */
[----:B------:R-:W-:Y:S01]  /*0030*/  HFMA2.MMA R3, -RZ, RZ, 0, 2.384185791015625e-07 ;  /* 0x00000004ff037435 */ /* 0x000fe200000001ff */
[----:B------:R-:W-:Y:S01]  /*0040*/  MOV R7, 0xffffffff ;  /* 0xffffffff00077802 */ /* 0x000fe20000000f00 */
[----:B------:R-:W-:Y:S01]  /*0050*/  ULDC.64 UR4, c[0x0][0x118] ;  /* 0x0000460000047ab9 */ /* 0x000fe20000000a00 */
[----:B------:R-:W-:-:S07]  /*0060*/  ISETP.NE.AND.EX P0, PT, RZ, c[0x0][0x244], PT, P0 ;  /* 0x00009100ff007a0c */ /* 0x000fce0003f05300 */
[----:B0-----:R-:W-:-:S06]  /*0070*/  IMAD.WIDE R2, R12, R3, c[0x0][0x240] ;  /* 0x000090000c027625 */ /* 0x001fcc00078e0203 */
[----:B------:R-:W2:Y:S04]  /*0080*/  @P0 LDG.E R7, [R2.64] ;  /* 0x0000000402070981 */ /* 0x000ea8000c1e1900 */
[----:B------:R-:W2:Y:S04]  /*0090*/  @P0 LDG.E R0, [R2.64+0x4] ;  /* 0x0000040402000981 */ /* 0x000ea8000c1e1900 */
[----:B------:R-:W0:Y:S02]  /*00a0*/  S2R R33, SR_CTAID.X ;  /* 0x0000000000217919 */ /* 0x000e240000002500 */
[----:B0-----:R-:W-:Y:S01]  /*00b0*/  IMAD.SHL.U32 R33, R33, 0x40, RZ ;  /* 0x0000004021217824 */ /* 0x001fe200078e00ff */
[----:B--2---:R-:W-:-:S02]  /*00c0*/  @P0 IADD3 R6, R0, -R7, RZ ;  /* 0x8000000700060210 */ /* 0x004fc40007ffe0ff */
[----:B------:R-:W-:-:S04]  /*00d0*/  @!P0 MOV R6, c[0x0][0x214] ;  /* 0x0000850000068a02 */ /* 0x000fc80000000f00 */
[----:B------:R-:W-:-:S13]  /*00e0*/  ISETP.GT.AND P0, PT, R6, R33, PT ;  /* 0x000000210600720c */ /* 0x000fda0003f04270 */
[----:B------:R-:W-:Y:S05]  /*00f0*/  @!P0 EXIT ;  /* 0x000000000000894d */ /* 0x000fea0003800000 */
[C---:B------:R-:W-:Y:S01]  /*0100*/  ISETP.NE.AND P1, PT, R7.reuse, -0x1, PT ;  /* 0xffffffff0700780c */ /* 0x040fe20003f25270 */
[----:B------:R-:W0:Y:S01]  /*0110*/  S2R R29, SR_CTAID.Z ;  /* 0x00000000001d7919 */ /* 0x000e220000002700 */
[----:B------:R-:W-:Y:S02]  /*0120*/  ULDC.U8 UR6, c[0x0][0x328] ;  /* 0x0000ca0000067ab9 */ /* 0x000fe40000000000 */
[----:B------:R-:W-:Y:S01]  /*0130*/  ISETP.NE.AND P0, PT, RZ, UR6, PT ;  /* 0x00000006ff007c0c */ /* 0x000fe2000bf05270 */
[----:B------:R-:W1:Y:S08]  /*0140*/  S2R R28, SR_TID.X ;  /* 0x00000000001c7919 */ /* 0x000e700000002100 */
[----:B------:R-:W-:Y:S01]  /*0150*/  @P1 IMAD.WIDE.U32 R2, R7, c[0x0][0x370], RZ ;  /* 0x0000dc0007021a25 */ /* 0x000fe200078e00ff */
[----:B------:R-:W-:-:S02]  /*0160*/  @!P1 SHF.R.S32.HI R4, RZ, 0x1f, R12 ;  /* 0x0000001fff049819 */ /* 0x000fc4000001140c */
[----:B------:R-:W-:Y:S01]  /*0170*/  @!P1 SHF.R.S32.HI R11, RZ, 0x1f, R12 ;  /* 0x0000001fff0b9819 */ /* 0x000fe2000001140c */
[C---:B------:R-:W-:Y:S01]  /*0180*/  @P1 IMAD R13, R7.reuse, c[0x0][0x374], R3 ;  /* 0x0000dd00070d1a24 */ /* 0x040fe200078e0203 */
[----:B------:R-:W-:Y:S01]  /*0190*/  @P1 MOV R0, R2 ;  /* 0x0000000200001202 */ /* 0x000fe20000000f00 */
[----:B------:R-:W-:-:S04]  /*01a0*/  @P1 IMAD.WIDE.U32 R2, R7, c[0x0][0x1e8], RZ ;  /* 0x00007a0007021a25 */ /* 0x000fc800078e00ff */
[----:B------:R-:W-:Y:S01]  /*01b0*/  @!P1 IMAD R5, R4, c[0x0][0x368], RZ ;  /* 0x0000da0004059a24 */ /* 0x000fe200078e02ff */
[----:B------:R-:W-:Y:S01]  /*01c0*/  @P1 MOV R32, R2 ;  /* 0x0000000200201202 */ /* 0x000fe20000000f00 */
[----:B------:R-:W-:Y:S02]  /*01d0*/  @!P1 IMAD R11, R11, c[0x0][0x1e0], RZ ;  /* 0x000078000b0b9a24 */ /* 0x000fe400078e02ff */
[----:B------:R-:W-:Y:S02]  /*01e0*/  @P1 IMAD R27, R7, c[0x0][0x1ec], R3 ;  /* 0x00007b00071b1a24 */ /* 0x000fe400078e0203 */
[C---:B------:R-:W-:Y:S02]  /*01f0*/  @!P1 IMAD R9, R12.reuse, c[0x0][0x36c], R5 ;  /* 0x0000db000c099a24 */ /* 0x040fe400078e0205 */
[----:B------:R-:W-:-:S04]  /*0200*/  @!P1 IMAD.WIDE.U32 R2, R12, c[0x0][0x368], RZ ;  /* 0x0000da000c029a25 */ /* 0x000fc800078e00ff */
[----:B------:R-:W-:Y:S01]  /*0210*/  @!P1 IMAD.WIDE.U32 R4, R12, c[0x0][0x1e0], RZ ;  /* 0x000078000c049a25 */ /* 0x000fe200078e00ff */
[----:B------:R-:W-:-:S03]  /*0220*/  @!P1 IADD3 R13, R3, R9, RZ ;  /* 0x00000009030d9210 */ /* 0x000fc60007ffe0ff */
[----:B------:R-:W-:Y:S01]  /*0230*/  @!P1 IMAD R11, R12, c[0x0][0x1e4], R11 ;  /* 0x000079000c0b9a24 */ /* 0x000fe200078e020b */
[----:B------:R-:W-:Y:S01]  /*0240*/  @!P1 MOV R32, R4 ;  /* 0x0000000400209202 */ /* 0x000fe20000000f00 */
[----:B------:R-:W-:-:S03]  /*0250*/  @!P1 IMAD.MOV.U32 R0, RZ, RZ, R2 ;  /* 0x000000ffff009224 */ /* 0x000fc600078e0002 */
[----:B------:R-:W-:Y:S01]  /*0260*/  @!P1 IADD3 R27, R5, R11, RZ ;  /* 0x0000000b051b9210 */ /* 0x000fe20007ffe0ff */
[----:B------:R-:W-:Y:S05]  /*0270*/  @!P0 BRA `(.L_x_381) ;  /* 0x0000007000008947 */ /* 0x000fea0003800000 */
[----:B01----:R-:W-:Y:S01]  /*0280*/  @!P1 IMAD R7, R12, c[0x0][0x224], RZ ;  /* 0x000089000c079a24 */ /* 0x003fe200078e02ff */
[----:B------:R-:W-:Y:S01]  /*0290*/  MOV R4, c[0x0][0x210] ;  /* 0x0000840000047a02 */ /* 0x000fe20000000f00 */
[----:B------:R-:W-:-:S03]  /*02a0*/  IMAD.MOV.U32 R3, RZ, RZ, 0x80 ;  /* 0x00000080ff037424 */ /* 0x000fc600078e00ff */
[----:B------:R-:W-:Y:S01]  /*02b0*/  LEA R2, R12, R7, 0x7 ;  /* 0x000000070c027211 */ /* 0x000fe200078e38ff */
[----:B------:R-:W-:-:S04]  /*02c0*/  IMAD R12, R3, R4, c[0x0][0x234] ;  /* 0x00008d00030c7624 */ /* 0x000fc800078e0204 */
[----:B------:R-:W-:Y:S01]  /*02d0*/  IMAD R12, R12, R29, R2 ;  /* 0x0000001d0c0c7224 */ /* 0x000fe200078e0202 */
[----:B------:R-:W-:Y:S05]  /*02e0*/  BRA `(.L_x_382) ;  /* 0x0000002000007947 */ /* 0x000fea0003800000 */
.L_x_381:
[----:B01----:R-:W-:-:S04]  /*02f0*/  IMAD R12, R12, c[0x0][0x1c0], R29 ;  /* 0x000070000c0c7a24 */ /* 0x003fc800078e021d */
[----:B------:R-:W-:Y:S02]  /*0300*/  IMAD R12, R12, c[0x0][0x224], RZ ;  /* 0x000089000c0c7a24 */ /* 0x000fe400078e02ff */
.L_x_382:
[----:B------:R-:W-:Y:S01]  /*0310*/  SHF.R.S32.HI R3, RZ, 0x1f, R28 ;  /* 0x0000001fff037819 */ /* 0x000fe2000001141c */
[----:B------:R-:W-:Y:S01]  /*0320*/  BSSY B0, `(.L_x_383) ;  /* 0x000002c000007945 */ /* 0x000fe20003800000 */
[----:B------:R-:W-:Y:S01]  /*0330*/  IADD3 R5, -R33, R6, RZ ;  /* 0x0000000621057210 */ /* 0x000fe20007ffe1ff */
[----:B------:R-:W-:Y:S01]  /*0340*/  CS2R R10, SRZ ;  /* 0x00000000000a7805 */ /* 0x000fe2000001ff00 */
[-C--:B------:R-:W-:Y:S01]  /*0350*/  LEA.HI R3, R3, R28.reuse, RZ, 0x2 ;  /* 0x0000001c03037211 */ /* 0x080fe200078f10ff */
[----:B------:R-:W-:Y:S01]  /*0360*/  CS2R R18, SRZ ;  /* 0x0000000000127805 */ /* 0x000fe2000001ff00 */
[----:B------:R-:W-:Y:S01]  /*0370*/  SHF.R.S32.HI R37, RZ, 0x1f, R33 ;  /* 0x0000001fff257819 */ /* 0x000fe20000011421 */
[----:B------:R-:W-:Y:S01]  /*0380*/  CS2R R16, SRZ ;  /* 0x0000000000107805 */ /* 0x000fe2000001ff00 */
[----:B------:R-:W-:Y:S01]  /*0390*/  SHF.R.S32.HI R26, RZ, 0x2, R3 ;  /* 0x00000002ff1a7819 */ /* 0x000fe20000011403 */
[----:B------:R-:W-:Y:S01]  /*03a0*/  CS2R R22, SRZ ;  /* 0x0000000000167805 */ /* 0x000fe2000001ff00 */
[----:B------:R-:W-:Y:S01]  /*03b0*/  LOP3.LUT R3, R3, 0x1ffffffc, RZ, 0xc0, !PT ;  /* 0x1ffffffc03037812 */ /* 0x000fe200078ec0ff */
[----:B------:R-:W-:Y:S01]  /*03c0*/  CS2R R20, SRZ ;  /* 0x0000000000147805 */ /* 0x000fe2000001ff00 */
[----:B------:R-:W-:Y:S01]  /*03d0*/  ISETP.GE.AND P0, PT, R26, R5, PT ;  /* 0x000000051a00720c */ /* 0x000fe20003f06270 */
[----:B------:R-:W-:Y:S01]  /*03e0*/  IMAD.MOV.U32 R14, RZ, RZ, RZ ;  /* 0x000000ffff0e7224 */ /* 0x000fe200078e00ff */
[----:B------:R-:W-:Y:S01]  /*03f0*/  IADD3 R3, -R3, R28, RZ ;  /* 0x0000001c03037210 */ /* 0x000fe20007ffe1ff */
[----:B------:R-:W-:Y:S01]  /*0400*/  CS2R R6, SRZ ;  /* 0x0000000000067805 */ /* 0x000fe2000001ff00 */
[----:B------:R-:W-:Y:S01]  /*0410*/  SHF.R.S32.HI R25, RZ, 0x1f, R29 ;  /* 0x0000001fff197819 */ /* 0x000fe2000001141d */
[----:B------:R-:W-:Y:S01]  /*0420*/  CS2R R4, SRZ ;  /* 0x0000000000047805 */ /* 0x000fe2000001ff00 */
[----:B------:R-:W-:-:S02]  /*0430*/  SHF.L.U32 R2, R3, 0x3, RZ ;  /* 0x0000000303027819 */ /* 0x000fc400000006ff */
[----:B------:R-:W-:Y:S02]  /*0440*/  SHF.R.S32.HI R24, RZ, 0x1f, R26 ;  /* 0x0000001fff187819 */ /* 0x000fe4000001141a */
[----:B------:R-:W-:Y:S02]  /*0450*/  IADD3 R35, R2, 0x20, RZ ;  /* 0x0000002002237810 */ /* 0x000fe40007ffe0ff */
[----:B------:R-:W-:Y:S01]  /*0460*/  SHF.R.S32.HI R3, RZ, 0x1f, R2 ;  /* 0x0000001fff037819 */ /* 0x000fe20000011402 */
[----:B------:R-:W-:Y:S05]  /*0470*/  @P0 BRA `(.L_x_384) ;  /* 0x0000016000000947 */ /* 0x000fea0003800000 */
[----:B------:R-:W-:Y:S01]  /*0480*/  IMAD R30, R37, c[0x0][0x370], RZ ;  /* 0x0000dc00251e7a24 */ /* 0x000fe200078e02ff */
[----:B------:R-:W-:Y:S01]  /*0490*/  ISETP.GE.AND P2, PT, R35, c[0x0][0x220], PT ;  /* 0x0000880023007a0c */ /* 0x000fe20003f46270 */
[----:B------:R-:W-:-:S04]  /*04a0*/  IMAD.WIDE.U32 R8, R33, c[0x0][0x370], R2 ;  /* 0x0000dc0021087a25 */ /* 0x000fc800078e0002 */
[----:B------:R-:W-:Y:S01]  /*04b0*/  IMAD R30, R33, c[0x0][0x374], R30 ;  /* 0x0000dd00211e7a24 */ /* 0x000fe200078e021e */
[----:B------:R-:W-:Y:S01]  /*04c0*/  IADD3 R8, P1, R0, R8, RZ ;  /* 0x0000000800087210 */ /* 0x000fe20007f3e0ff */
[----:B------:R-:W-:Y:S02]  /*04d0*/  IMAD R0, R25, c[0x0][0x378], RZ ;  /* 0x0000de0019007a24 */ /* 0x000fe400078e02ff */
[----:B------:R-:W-:Y:S01]  /*04e0*/  IMAD R15, R24, c[0x0][0x370], RZ ;  /* 0x0000dc00180f7a24 */ /* 0x000fe200078e02ff */
[----:B------:R-:W-:Y:S01]  /*04f0*/  IADD3.X R9, R13, R9, R30, P1, !PT ;  /* 0x000000090d097210 */ /* 0x000fe20000ffe41e */
[C---:B------:R-:W-:Y:S01]  /*0500*/  IMAD R13, R29.reuse, c[0x0][0x37c], R0 ;  /* 0x0000df001d0d7a24 */ /* 0x040fe200078e0200 */
[----:B------:R-:W-:Y:S01]  /*0510*/  IADD3 R0, R2, 0x40, RZ ;  /* 0x0000004002007810 */ /* 0x000fe20007ffe0ff */
[----:B------:R-:W-:Y:S01]  /*0520*/  IMAD R15, R26, c[0x0][0x374], R15 ;  /* 0x0000dd001a0f7a24 */ /* 0x000fe200078e020f */
[----:B------:R-:W-:Y:S01]  /*0530*/  ISETP.GE.AND P1, PT, R2, c[0x0][0x220], PT ;  /* 0x0000880002007a0c */ /* 0x000fe20003f26270 */
[----:B------:R-:W-:Y:S01]  /*0540*/  IMAD.WIDE.U32 R8, R29, c[0x0][0x378], R8 ;  /* 0x0000de001d087a25 */ /* 0x000fe200078e0008 */
[----:B------:R-:W-:-:S04]  /*0550*/  ISETP.GE.AND P3, PT, R0, c[0x0][0x220], PT ;  /* 0x0000880000007a0c */ /* 0x000fc80003f66270 */
[----:B------:R-:W-:-:S05]  /*0560*/  IADD3 R9, R9, R13, RZ ;  /* 0x0000000d09097210 */ /* 0x000fca0007ffe0ff */
[----:B------:R-:W-:-:S05]  /*0570*/  IMAD.WIDE.U32 R8, R26, c[0x0][0x370], R8 ;  /* 0x0000dc001a087a25 */ /* 0x000fca00078e0008 */
[----:B------:R-:W-:Y:S02]  /*0580*/  IADD3 R9, R9, R15, RZ ;  /* 0x0000000f09097210 */ /* 0x000fe40007ffe0ff */
[----:B------:R-:W-:-:S04]  /*0590*/  LEA R30, P4, R8, c[0x0][0x330], 0x1 ;  /* 0x0000cc00081e7a11 */ /* 0x000fc800078808ff */
[----:B------:R-:W-:-:S05]  /*05a0*/  LEA.HI.X R31, R8, c[0x0][0x334], R9, 0x1, P4 ;  /* 0x0000cd00081f7a11 */ /* 0x000fca00020f0c09 */
[----:B------:R0:W5:Y:S04]  /*05b0*/  @!P1 LDG.E.128 R20, [R30.64] ;  /* 0x000000041e149981 */ /* 0x000168000c1e1d00 */
[----:B------:R0:W5:Y:S04]  /*05c0*/  @!P2 LDG.E.128 R16, [R30.64+0x40] ;  /* 0x000040041e10a981 */ /* 0x000168000c1e1d00 */
[----:B------:R0:W5:Y:S02]  /*05d0*/  @!P3 LDG.E.128 R4, [R30.64+0x80] ;  /* 0x000080041e04b981 */ /* 0x000164000c1e1d00 */
.L_x_384:
[----:B------:R-:W-:Y:S05]  /*05e0*/  BSYNC B0 ;  /* 0x0000000000007941 */ /* 0x000fea0003800000 */
.L_x_383:
[----:B------:R-:W-:Y:S01]  /*05f0*/  BSSY B0, `(.L_x_385) ;  /* 0x0000027000007945 */ /* 0x000fe20003800000 */
[----:B------:R-:W-:Y:S01]  /*0600*/  HFMA2.MMA R15, -RZ, RZ, 0, 0 ;  /* 0x00000000ff0f7435 */ /* 0x000fe200000001ff */
[----:B-----5:R-:W-:Y:S01]  /*0610*/  MOV R0, R18 ;  /* 0x0000001200007202 */ /* 0x020fe20000000f00 */
[----:B0-----:R-:W-:Y:S01]  /*0620*/  IMAD.MOV.U32 R31, RZ, RZ, R19 ;  /* 0x000000ffff1f7224 */ /* 0x001fe200078e0013 */
[----:B------:R-:W-:Y:S01]  /*0630*/  MOV R30, R16 ;  /* 0x00000010001e7202 */ /* 0x000fe20000000f00 */
[----:B------:R-:W-:Y:S01]  /*0640*/  IMAD.MOV.U32 R38, RZ, RZ, R21 ;  /* 0x000000ffff267224 */ /* 0x000fe200078e0015 */
[----:B------:R-:W-:Y:S01]  /*0650*/  MOV R34, R17 ;  /* 0x0000001100227202 */ /* 0x000fe20000000f00 */
[----:B------:R-:W-:Y:S01]  /*0660*/  CS2R R8, SRZ ;  /* 0x0000000000087805 */ /* 0x000fe2000001ff00 */
[----:B------:R-:W-:Y:S01]  /*0670*/  MOV R36, R23 ;  /* 0x0000001700247202 */ /* 0x000fe20000000f00 */
[----:B------:R-:W-:Y:S01]  /*0680*/  CS2R R18, SRZ ;  /* 0x0000000000127805 */ /* 0x000fe2000001ff00 */
[----:B------:R-:W-:Y:S01]  /*0690*/  IADD3 R39, R33, R12, RZ ;  /* 0x0000000c21277210 */ /* 0x000fe20007ffe0ff */
[----:B------:R-:W-:Y:S01]  /*06a0*/  CS2R R16, SRZ ;  /* 0x0000000000107805 */ /* 0x000fe2000001ff00 */
[----:B------:R-:W-:Y:S01]  /*06b0*/  MOV R23, R20 ;  /* 0x0000001400177202 */ /* 0x000fe20000000f00 */
[----:B------:R-:W-:Y:S01]  /*06c0*/  CS2R R12, SRZ ;  /* 0x00000000000c7805 */ /* 0x000fe2000001ff00 */
[----:B------:R-:W-:Y:S05]  /*06d0*/  @P0 BRA `(.L_x_386) ;  /* 0x0000018000000947 */ /* 0x000fea0003800000 */
[----:B------:R-:W-:Y:S01]  /*06e0*/  MOV R20, R2 ;  /* 0x0000000200147202 */ /* 0x000fe20000000f00 */
[----:B------:R-:W-:Y:S01]  /*06f0*/  IMAD R40, R37, c[0x0][0x1e8], RZ ;  /* 0x00007a0025287a24 */ /* 0x000fe200078e02ff */
[----:B------:R-:W-:-:S02]  /*0700*/  MOV R21, R3 ;  /* 0x0000000300157202 */ /* 0x000fc40000000f00 */
[----:B------:R-:W-:Y:S01]  /*0710*/  ISETP.GE.AND P1, PT, R2, c[0x0][0x220], PT ;  /* 0x0000880002007a0c */ /* 0x000fe20003f26270 */
[----:B------:R-:W-:Y:S01]  /*0720*/  IMAD R40, R33, c[0x0][0x1ec], R40 ;  /* 0x00007b0021287a24 */ /* 0x000fe200078e0228 */
[----:B------:R-:W-:Y:S01]  /*0730*/  ISETP.GE.AND P2, PT, R35, c[0x0][0x220], PT ;  /* 0x0000880023007a0c */ /* 0x000fe20003f46270 */
[----:B------:R-:W-:-:S05]  /*0740*/  IMAD.WIDE.U32 R20, R33, c[0x0][0x1e8], R20 ;  /* 0x00007a0021147a25 */ /* 0x000fca00078e0014 */
[----:B------:R-:W-:Y:S01]  /*0750*/  IADD3 R20, P0, R32, R20, RZ ;  /* 0x0000001420147210 */ /* 0x000fe20007f1e0ff */
[----:B------:R-:W-:Y:S02]  /*0760*/  IMAD R32, R25, c[0x0][0x1f0], RZ ;  /* 0x00007c0019207a24 */ /* 0x000fe400078e02ff */
[----:B------:R-:W-:Y:S01]  /*0770*/  IMAD R25, R24, c[0x0][0x1e8], RZ ;  /* 0x00007a0018197a24 */ /* 0x000fe200078e02ff */
[----:B------:R-:W-:Y:S01]  /*0780*/  IADD3.X R21, R27, R21, R40, P0, !PT ;  /* 0x000000151b157210 */ /* 0x000fe200007fe428 */
[----:B------:R-:W-:Y:S01]  /*0790*/  IMAD R3, R29, c[0x0][0x1f4], R32 ;  /* 0x00007d001d037a24 */ /* 0x000fe200078e0220 */
[----:B------:R-:W-:-:S03]  /*07a0*/  IADD3 R24, R2, 0x40, RZ ;  /* 0x0000004002187810 */ /* 0x000fc60007ffe0ff */
[----:B------:R-:W-:Y:S01]  /*07b0*/  IMAD.WIDE.U32 R20, R29, c[0x0][0x1f0], R20 ;  /* 0x00007c001d147a25 */ /* 0x000fe200078e0014 */
[----:B------:R-:W-:-:S03]  /*07c0*/  ISETP.GE.AND P3, PT, R24, c[0x0][0x220], PT ;  /* 0x0000880018007a0c */ /* 0x000fc60003f66270 */
[----:B------:R-:W-:Y:S02]  /*07d0*/  IMAD.IADD R21, R21, 0x1, R3 ;  /* 0x0000000115157824 */ /* 0x000fe400078e0203 */
[C---:B------:R-:W-:Y:S02]  /*07e0*/  IMAD R3, R26.reuse, c[0x0][0x1ec], R25 ;  /* 0x00007b001a037a24 */ /* 0x040fe400078e0219 */
[----:B------:R-:W-:-:S05]  /*07f0*/  IMAD.WIDE.U32 R26, R26, c[0x0][0x1e8], R20 ;  /* 0x00007a001a1a7a25 */ /* 0x000fca00078e0014 */
[----:B------:R-:W-:Y:S02]  /*0800*/  IADD3 R3, R27, R3, RZ ;  /* 0x000000031b037210 */ /* 0x000fe40007ffe0ff */
[----:B------:R-:W-:-:S04]  /*0810*/  LEA R2, P0, R26, c[0x0][0x1d0], 0x1 ;  /* 0x000074001a027a11 */ /* 0x000fc800078008ff */
[----:B------:R-:W-:-:S05]  /*0820*/  LEA.HI.X R3, R26, c[0x0][0x1d4], R3, 0x1, P0 ;  /* 0x000075001a037a11 */ /* 0x000fca00000f0c03 */
[----:B------:R0:W5:Y:S04]  /*0830*/  @!P1 LDG.E.128 R16, [R2.64] ;  /* 0x0000000402109981 */ /* 0x000168000c1e1d00 */
[----:B------:R0:W5:Y:S04]  /*0840*/  @!P2 LDG.E.128 R8, [R2.64+0x40] ;  /* 0x000040040208a981 */ /* 0x000168000c1e1d00 */
[----:B------:R0:W5:Y:S02]  /*0850*/  @!P3 LDG.E.128 R12, [R2.64+0x80] ;  /* 0x00008004020cb981 */ /* 0x000164000c1e1d00 */
.L_x_386:
[----:B------:R-:W-:Y:S05]  /*0860*/  BSYNC B0 ;  /* 0x0000000000007941 */ /* 0x000fea0003800000 */
.L_x_385:
[--C-:B0-----:R-:W-:Y:S01]  /*0870*/  HADD2.F32 R2, -RZ, R23.reuse.H1_H1 ;  /* 0x30000017ff027230 */ /* 0x101fe20000004100 */
[----:B-----5:R-:W-:Y:S01]  /*0880*/  MOV R20, R17 ;  /* 0x0000001100147202 */ /* 0x020fe20000000f00 */
[----:B------:R-:W-:Y:S01]  /*0890*/  HADD2.F32 R3, -RZ, R16.H1_H1 ;  /* 0x30000010ff037230 */ /* 0x000fe20000004100 */
[----:B------:R-:W-:Y:S01]  /*08a0*/  LOP3.LUT P0, RZ, R28, 0x3, RZ, 0xc0, !PT ;  /* 0x000000031cff7812 */ /* 0x000fe2000780c0ff */
[----:B------:R-:W-:-:S02]  /*08b0*/  HADD2.F32 R23, -RZ, R23.H0_H0 ;  /* 0x20000017ff177230 */ /* 0x000fc40000004100 */
[----:B------:R-:W-:Y:S01]  /*08c0*/  HADD2.F32 R16, -RZ, R16.H0_H0 ;  /* 0x20000010ff107230 */ /* 0x000fe20000004100 */
[----:B------:R-:W-:Y:S01]  /*08d0*/  FMUL.FTZ R17, R2, R3 ;  /* 0x0000000302117220 */ /* 0x000fe20000410000 */
[----:B------:R-:W-:Y:S02]  /*08e0*/  HADD2.F32 R2, -RZ, R38.H0_H0 ;  /* 0x20000026ff027230 */ /* 0x000fe40000004100 */
[----:B------:R-:W-:Y:S01]  /*08f0*/  HADD2.F32 R3, -RZ, R20.H0_H0 ;  /* 0x20000014ff037230 */ /* 0x000fe20000004100 */
[----:B------:R-:W-:Y:S01]  /*0900*/  FFMA.FTZ R16, R23, R16, R17 ;  /* 0x0000001017107223 */ /* 0x000fe20000010011 */
[----:B------:R-:W-:Y:S02]  /*0910*/  HADD2.F32 R38, -RZ, R38.H1_H1 ;  /* 0x30000026ff267230 */ /* 0x000fe40000004100 */
[----:B------:R-:W-:Y:S01]  /*0920*/  HADD2.F32 R17, -RZ, R20.H1_H1 ;  /* 0x30000014ff117230 */ /* 0x000fe20000004100 */
[----:B------:R-:W-:Y:S01]  /*0930*/  FFMA.FTZ R16, R2, R3, R16 ;  /* 0x0000000302107223 */ /* 0x000fe20000010010 */
[----:B------:R-:W-:-:S02]  /*0940*/  HADD2.F32 R2, -RZ, R22.H0_H0 ;  /* 0x20000016ff027230 */ /* 0x000fc40000004100 */
[----:B------:R-:W-:Y:S01]  /*0950*/  HADD2.F32 R3, -RZ, R18.H0_H0 ;  /* 0x20000012ff037230 */ /* 0x000fe20000004100 */
[----:B------:R-:W-:Y:S01]  /*0960*/  FFMA.FTZ R16, R38, R17, R16 ;  /* 0x0000001126107223 */ /* 0x000fe20000010010 */
[----:B------:R-:W-:Y:S02]  /*0970*/  HADD2.F32 R22, -RZ, R22.H1_H1 ;  /* 0x30000016ff167230 */ /* 0x000fe40000004100 */
[----:B------:R-:W-:Y:S01]  /*0980*/  HADD2.F32 R17, -RZ, R18.H1_H1 ;  /* 0x30000012ff117230 */ /* 0x000fe20000004100 */
[----:B------:R-:W-:Y:S01]  /*0990*/  FFMA.FTZ R16, R2, R3, R16 ;  /* 0x0000000302107223 */ /* 0x000fe20000010010 */
[--C-:B------:R-:W-:Y:S02]  /*09a0*/  HADD2.F32 R2, -RZ, R36.reuse.H0_H0 ;  /* 0x20000024ff027230 */ /* 0x100fe40000004100 */
[----:B------:R-:W-:Y:S01]  /*09b0*/  HADD2.F32 R3, -RZ, R19.H0_H0 ;  /* 0x20000013ff037230 */ /* 0x000fe20000004100 */
[----:B------:R-:W-:Y:S01]  /*09c0*/  FFMA.FTZ R16, R22, R17, R16 ;  /* 0x0000001116107223 */ /* 0x000fe20000010010 */
[----:B------:R-:W-:-:S02]  /*09d0*/  HADD2.F32 R36, -RZ, R36.H1_H1 ;  /* 0x30000024ff247230 */ /* 0x000fc40000004100 */
[----:B------:R-:W-:Y:S01]  /*09e0*/  HADD2.F32 R17, -RZ, R19.H1_H1 ;  /* 0x30000013ff117230 */ /* 0x000fe20000004100 */
[----:B------:R-:W-:Y:S01]  /*09f0*/  FFMA.FTZ R16, R2, R3, R16 ;  /* 0x0000000302107223 */ /* 0x000fe20000010010 */
[----:B------:R-:W-:Y:S02]  /*0a00*/  HADD2.F32 R2, -RZ, R30.H0_H0 ;  /* 0x2000001eff027230 */ /* 0x000fe40000004100 */
[----:B------:R-:W-:Y:S01]  /*0a10*/  HADD2.F32 R3, -RZ, R8.H0_H0 ;  /* 0x20000008ff037230 */ /* 0x000fe20000004100 */
[----:B------:R-:W-:Y:S01]  /*0a20*/  FFMA.FTZ R16, R36, R17, R16 ;  /* 0x0000001124107223 */ /* 0x000fe20000010010 */
[----:B------:R-:W-:Y:S01]  /*0a30*/  MOV R17, R9 ;  /* 0x0000000900117202 */ /* 0x000fe20000000f00 */
[----:B------:R-:W-:Y:S02]  /*0a40*/  HADD2.F32 R30, -RZ, R30.H1_H1 ;  /* 0x3000001eff1e7230 */ /* 0x000fe40000004100 */
[----:B------:R-:W-:Y:S01]  /*0a50*/  HADD2.F32 R9, -RZ, R8.H1_H1 ;  /* 0x30000008ff097230 */ /* 0x000fe20000004100 */
[----:B------:R-:W-:Y:S01]  /*0a60*/  FFMA.FTZ R16, R2, R3, R16 ;  /* 0x0000000302107223 */ /* 0x000fe20000010010 */
[----:B------:R-:W-:-:S02]  /*0a70*/  HADD2.F32 R2, -RZ, R34.H0_H0 ;  /* 0x20000022ff027230 */ /* 0x000fc40000004100 */
[--C-:B------:R-:W-:Y:S01]  /*0a80*/  HADD2.F32 R3, -RZ, R17.reuse.H0_H0 ;  /* 0x20000011ff037230 */ /* 0x100fe20000004100 */
[----:B------:R-:W-:Y:S01]  /*0a90*/  FFMA.FTZ R16, R30, R9, R16 ;  /* 0x000000091e107223 */ /* 0x000fe20000010010 */
[----:B------:R-:W-:Y:S02]  /*0aa0*/  HADD2.F32 R34, -RZ, R34.H1_H1 ;  /* 0x30000022ff227230 */ /* 0x000fe40000004100 */
[----:B------:R-:W-:Y:S01]  /*0ab0*/  HADD2.F32 R9, -RZ, R17.H1_H1 ;  /* 0x30000011ff097230 */ /* 0x000fe20000004100 */
[----:B------:R-:W-:Y:S01]  /*0ac0*/  FFMA.FTZ R16, R2, R3, R16 ;  /* 0x0000000302107223 */ /* 0x000fe20000010010 */
[----:B------:R-:W-:Y:S02]  /*0ad0*/  HADD2.F32 R2, -RZ, R0.H0_H0 ;  /* 0x20000000ff027230 */ /* 0x000fe40000004100 */
        /* <DEDUP_REMOVED lines=35> */
[----:B------:R-:W-:-:S03]  /*0d10*/  SHF.R.S32.HI R5, RZ, 0x1f, R39 ;  /* 0x0000001fff057819 */ /* 0x000fc60000011427 */
[----:B------:R-:W-:-:S05]  /*0d20*/  FFMA.FTZ R0, R7, R2, R0 ;  /* 0x0000000207007223 */ /* 0x000fca0000010000 */
[----:B------:R-:W0:Y:S02]  /*0d30*/  SHFL.BFLY PT, R3, R0, 0x2, 0x1f ;  /* 0x0c401f0000037f89 */ /* 0x000e2400000e0000 */
[----:B0-----:R-:W-:-:S05]  /*0d40*/  FADD.FTZ R3, R0, R3 ;  /* 0x0000000300037221 */ /* 0x001fca0000010000 */
[----:B------:R0:W1:Y:S01]  /*0d50*/  SHFL.BFLY PT, R4, R3, 0x1, 0x1f ;  /* 0x0c201f0003047f89 */ /* 0x00006200000e0000 */
[----:B------:R-:W-:Y:S05]  /*0d60*/  @P0 EXIT ;  /* 0x000000000000094d */ /* 0x000fea0003800000 */
[----:B------:R-:W-:Y:S01]  /*0d70*/  LEA.HI R28, P0, R28, R39, RZ, 0x1e ;  /* 0x000000271c1c7211 */ /* 0x000fe2000781f0ff */
[----:B-1----:R-:W-:-:S03]  /*0d80*/  FADD.FTZ R4, R3, R4 ;  /* 0x0000000403047221 */ /* 0x002fc60000010000 */
[----:B------:R-:W-:Y:S02]  /*0d90*/  IADD3.X R5, RZ, R5, RZ, P0, !PT ;  /* 0x00000005ff057210 */ /* 0x000fe400007fe4ff */
[----:B------:R-:W-:-:S04]  /*0da0*/  LEA R2, P0, R28, c[0x0][0x3c8], 0x2 ;  /* 0x0000f2001c027a11 */ /* 0x000fc800078010ff */
[----:B0-----:R-:W-:Y:S01]  /*0db0*/  LEA.HI.X R3, R28, c[0x0][0x3cc], R5, 0x2, P0 ;  /* 0x0000f3001c037a11 */ /* 0x001fe200000f1405 */
[----:B------:R-:W-:-:S05]  /*0dc0*/  FMUL.FTZ R5, R4, c[0x0][0x2d4] ;  /* 0x0000b50004057a20 */ /* 0x000fca0000410000 */
[----:B------:R-:W-:Y:S01]  /*0dd0*/  STG.E [R2.64], R5 ;  /* 0x0000000502007986 */ /* 0x000fe2000c101904 */
[----:B------:R-:W-:Y:S05]  /*0de0*/  EXIT ;  /* 0x000000000000794d */ /* 0x000fea0003800000 */
.L_x_387:
        /* <DEDUP_REMOVED lines=9> */
.L_x_677:


//--------------------- .text._ZN5flash25flash_bwd_dot_do_o_kernelILb1E23Flash_bwd_kernel_traitsILi96ELi64ELi128ELi8ELi2ELi4ELi4ELb1ELb0EN7cutlass6half_tE19Flash_kernel_traitsILi96ELi64ELi128ELi8ES3_EEEEvNS_16Flash_bwd_paramsE --------------------------
	.section	.text._ZN5flash25flash_bwd_dot_do_o_kernelILb1E23Flash_bwd_kernel_traitsILi96ELi64ELi128ELi8ELi2ELi4ELi4ELb1ELb0EN7cutlass6half_tE19Flash_kernel_traitsILi96ELi64ELi128ELi8ES3_EEEEvNS_16Flash_bwd_paramsE,"ax",@progbits
	.sectioninfo	@"SHI_REGISTERS=45"
	.align	128
        .global         _ZN5flash25flash_bwd_dot_do_o_kernelILb1E23Flash_bwd_kernel_traitsILi96ELi64ELi128ELi8ELi2ELi4ELi4ELb1ELb0EN7cutlass6half_tE19Flash_kernel_traitsILi96ELi64ELi128ELi8ES3_EEEEvNS_16Flash_bwd_paramsE
        .type           _ZN5flash25flash_bwd_dot_do_o_kernelILb1E23Flash_bwd_kernel_traitsILi96ELi64ELi128ELi8ELi2ELi4ELi4ELb1ELb0EN7cutlass6half_tE19Flash_kernel_traitsILi96ELi64ELi128ELi8ES3_EEEEvNS_16Flash_bwd_paramsE,@function
        .size           _ZN5flash25flash_bwd_dot_do_o_kernelILb1E23Flash_bwd_kernel_traitsILi96ELi64ELi128ELi8ELi2ELi4ELi4ELb1ELb0EN7cutlass6half_tE19Flash_kernel_traitsILi96ELi64ELi128ELi8ES3_EEEEvNS_16Flash_bwd_paramsE,(.L_x_678 - _ZN5flash25flash_bwd_dot_do_o_kernelILb1E23Flash_bwd_kernel_traitsILi96ELi64ELi128ELi8ELi2ELi4ELi4ELb1ELb0EN7cutlass6half_tE19Flash_kernel_traitsILi96ELi64ELi128ELi8ES3_EEEEvNS_16Flash_bwd_paramsE)
        .other          _ZN5flash25flash_bwd_dot_do_o_kernelILb1E23Flash_bwd_kernel_traitsILi96ELi64ELi128ELi8ELi2ELi4ELi4ELb1ELb0EN7cutlass6half_tE19Flash_kernel_traitsILi96ELi64ELi128ELi8ES3_EEEEvNS_16Flash_bwd_paramsE,@"STO_CUDA_ENTRY STV_DEFAULT"
_ZN5flash25flash_bwd_dot_do_o_kernelILb1E23Flash_bwd_kernel_traitsILi96ELi64ELi128ELi8ELi2ELi4ELi4ELb1ELb0EN7cutlass6half_tE19Flash_kernel_traitsILi96ELi64ELi128ELi8ES3_EEEEvNS_16Flash_bwd_paramsE:
.text._ZN5flash25flash_bwd_dot_do_o_kernelILb1E23Flash_bwd_kernel_traitsILi96ELi64ELi128ELi8ELi2ELi4ELi4ELb1ELb0EN7cutlass6half_tE19Flash_kernel_traitsILi96ELi64ELi128ELi8ES3_EEEEvNS_16Flash_bwd_paramsE:
        /* <DEDUP_REMOVED lines=11> */
[----:B0-----:R-:W-:Y:S01]  /*00b0*/  SHF.L.U32 R35, R35, 0x6, RZ ;  /* 0x0000000623237819 */ /* 0x001fe200000006ff */
[----:B--2---:R-:W-:Y:S01]  /*00c0*/  @P0 IMAD.IADD R4, R4, 0x1, -R5 ;  /* 0x0000000104040824 */ /* 0x004fe200078e0a05 */
[----:B------:R-:W-:-:S04]  /*00d0*/  @!P0 MOV R4, c[0x0][0x214] ;  /* 0x0000850000048a02 */ /* 0x000fc80000000f00 */
[----:B------:R-:W-:-:S13]  /*00e0*/  ISETP.GT.AND P1, PT, R4, R35, PT ;  /* 0x000000230400720c */ /* 0x000fda0003f24270 */
[----:B------:R-:W-:Y:S05]  /*00f0*/  @!P1 EXIT ;  /* 0x000000000000994d */ /* 0x000fea0003800000 */
[----:B------:R-:W-:Y:S01]  /*0100*/  ISETP.NE.AND P1, PT, R5, -0x1, PT ;  /* 0xffffffff0500780c */ /* 0x000fe20003f25270 */
[----:B------:R-:W-:Y:S01]  /*0110*/  IMAD.WIDE R2, R6, 0x80, RZ ;  /* 0x0000008006027825 */ /* 0x000fe200078e02ff */
[----:B------:R-:W0:Y:S01]  /*0120*/  S2R R32, SR_CTAID.Z ;  /* 0x0000000000207919 */ /* 0x000e220000002700 */
[----:B------:R-:W-:Y:S01]  /*0130*/  SHF.R.S32.HI R40, RZ, 0x1f, R35 ;  /* 0x0000001fff287819 */ /* 0x000fe20000011423 */
[----:B------:R-:W-:Y:S01]  /*0140*/  ULDC.U8 UR6, c[0x0][0x328] ;  /* 0x0000ca0000067ab9 */ /* 0x000fe20000000000 */
[----:B------:R-:W-:Y:S01]  /*0150*/  IMAD.MOV.U32 R7, RZ, RZ, c[0x0][0x1c0] ;  /* 0x00007000ff077624 */ /* 0x000fe200078e00ff */
[----:B------:R-:W-:Y:S01]  /*0160*/  SEL R10, R2, RZ, P0 ;  /* 0x000000ff020a7207 */ /* 0x000fe20000000000 */
[----:B------:R-:W1:Y:S01]  /*0170*/  S2R R29, SR_TID.X ;  /* 0x00000000001d7919 */ /* 0x000e620000002100 */
[----:B------:R-:W-:Y:S01]  /*0180*/  SEL R11, R3, RZ, P0 ;  /* 0x000000ff030b7207 */ /* 0x000fe20000000000 */
[----:B------:R-:W-:Y:S01]  /*0190*/  IMAD.WIDE R2, R6, c[0x0][0x224], RZ ;  /* 0x0000890006027a25 */ /* 0x000fe200078e02ff */
[----:B------:R-:W-:-:S03]  /*01a0*/  SHF.R.S32.HI R15, RZ, 0x1f, R7 ;  /* 0x0000001fff0f7819 */ /* 0x000fc60000011407 */
[----:B------:R-:W-:Y:S01]  /*01b0*/  @P1 IMAD.WIDE.U32 R8, R5, c[0x0][0x370], RZ ;  /* 0x0000dc0005081a25 */ /* 0x000fe200078e00ff */
[----:B------:R-:W-:-:S03]  /*01c0*/  @!P1 SHF.R.S32.HI R14, RZ, 0x1f, R6 ;  /* 0x0000001fff0e9819 */ /* 0x000fc60000011406 */
[----:B------:R-:W-:Y:S01]  /*01d0*/  IMAD R3, R3, c[0x0][0x1c0], RZ ;  /* 0x0000700003037a24 */ /* 0x000fe200078e02ff */
[----:B------:R-:W-:Y:S01]  /*01e0*/  @P1 MOV R0, R8 ;  /* 0x0000000800001202 */ /* 0x000fe20000000f00 */
[----:B------:R-:W-:Y:S01]  /*01f0*/  @P1 IMAD.WIDE.U32 R12, R5, c[0x0][0x1e8], RZ ;  /* 0x00007a00050c1a25 */ /* 0x000fe200078e00ff */
[----:B------:R-:W-:-:S03]  /*0200*/  @!P1 SHF.R.S32.HI R8, RZ, 0x1f, R6 ;  /* 0x0000001fff089819 */ /* 0x000fc60000011406 */
[----:B------:R-:W-:Y:S01]  /*0210*/  IMAD R19, R2, R15, R3 ;  /* 0x0000000f02137224 */ /* 0x000fe200078e0203 */
[----:B------:R-:W-:Y:S01]  /*0220*/  @P1 MOV R34, R12 ;  /* 0x0000000c00221202 */ /* 0x000fe20000000f00 */
[----:B------:R-:W-:Y:S01]  /*0230*/  @!P1 IMAD R3, R14, c[0x0][0x1e0], RZ ;  /* 0x000078000e039a24 */ /* 0x000fe200078e02ff */
[----:B------:R-:W-:Y:S01]  /*0240*/  MOV R14, c[0x0][0x22c] ;  /* 0x00008b00000e7a02 */ /* 0x000fe20000000f00 */
[----:B------:R-:W-:Y:S01]  /*0250*/  @!P1 IMAD R17, R8, c[0x0][0x368], RZ ;  /* 0x0000da0008119a24 */ /* 0x000fe200078e02ff */
[----:B0-----:R-:W-:Y:S01]  /*0260*/  SHF.R.S32.HI R28, RZ, 0x1f, R32 ;  /* 0x0000001fff1c7819 */ /* 0x001fe20000011420 */
[----:B------:R-:W-:Y:S02]  /*0270*/  @!P1 IMAD R15, R6, c[0x0][0x1e4], R3 ;  /* 0x00007900060f9a24 */ /* 0x000fe400078e0203 */
[----:B------:R-:W-:Y:S02]  /*0280*/  @P1 IMAD R25, R5, c[0x0][0x374], R9 ;  /* 0x0000dd0005191a24 */ /* 0x000fe400078e0209 */
[----:B------:R-:W-:-:S04]  /*0290*/  IMAD.WIDE.U32 R2, R2, c[0x0][0x1c0], RZ ;  /* 0x0000700002027a25 */ /* 0x000fc800078e00ff */
[C---:B------:R-:W-:Y:S01]  /*02a0*/  @!P1 IMAD.WIDE.U32 R8, R6.reuse, c[0x0][0x368], RZ ;  /* 0x0000da0006089a25 */ /* 0x040fe200078e00ff */
[----:B------:R-:W-:Y:S02]  /*02b0*/  IADD3 R12, R3, R19, RZ ;  /* 0x00000013030c7210 */ /* 0x000fe40007ffe0ff */
[----:B------:R-:W-:Y:S01]  /*02c0*/  SHF.R.S32.HI R3, RZ, 0x1f, R14 ;  /* 0x0000001fff037819 */ /* 0x000fe2000001140e */
[----:B------:R-:W-:Y:S01]  /*02d0*/  @!P1 IMAD R17, R6, c[0x0][0x36c], R17 ;  /* 0x0000db0006119a24 */ /* 0x000fe200078e0211 */
[----:B------:R-:W-:Y:S01]  /*02e0*/  @!P1 MOV R0, R8 ;  /* 0x0000000800009202 */ /* 0x000fe20000000f00 */
[----:B------:R-:W-:Y:S02]  /*02f0*/  IMAD R12, R12, c[0x0][0x22c], RZ ;  /* 0x00008b000c0c7a24 */ /* 0x000fe400078e02ff */
[----:B------:R-:W-:Y:S01]  /*0300*/  @P1 IMAD R33, R5, c[0x0][0x1ec], R13 ;  /* 0x00007b0005211a24 */ /* 0x000fe200078e020d */
[----:B------:R-:W-:Y:S01]  /*0310*/  @!P1 IADD3 R25, R9, R17, RZ ;  /* 0x0000001109199210 */ /* 0x000fe20007ffe0ff */
[----:B------:R-:W-:Y:S01]  /*0320*/  @!P1 IMAD.WIDE.U32 R8, R6, c[0x0][0x1e0], RZ ;  /* 0x0000780006089a25 */ /* 0x000fe200078e00ff */
[----:B------:R-:W-:-:S03]  /*0330*/  IADD3 R17, P0, R35, R10, RZ ;  /* 0x0000000a23117210 */ /* 0x000fc60007f1e0ff */
[----:B------:R-:W-:Y:S01]  /*0340*/  @P1 IMAD.MOV.U32 R13, RZ, RZ, R5 ;  /* 0x000000ffff0d1224 */ /* 0x000fe200078e0005 */
[----:B------:R-:W-:Y:S01]  /*0350*/  @!P1 MOV R34, R8 ;  /* 0x0000000800229202 */ /* 0x000fe20000000f00 */
[----:B------:R-:W-:Y:S01]  /*0360*/  @!P1 IMAD.MOV.U32 R13, RZ, RZ, -0x1 ;  /* 0xffffffffff0d9424 */ /* 0x000fe200078e00ff */
[----:B------:R-:W-:Y:S01]  /*0370*/  @!P1 IADD3 R33, R9, R15, RZ ;  /* 0x0000000f09219210 */ /* 0x000fe20007ffe0ff */
[----:B------:R-:W-:Y:S01]  /*0380*/  IMAD.WIDE R8, R7, c[0x0][0x22c], RZ ;  /* 0x00008b0007087a25 */ /* 0x000fe200078e02ff */
[----:B------:R-:W-:-:S03]  /*0390*/  MOV R15, RZ ;  /* 0x000000ff000f7202 */ /* 0x000fc60000000f00 */
[----:B------:R-:W-:Y:S01]  /*03a0*/  IMAD R19, R3, R2, R12 ;  /* 0x0000000203137224 */ /* 0x000fe200078e020c */
[----:B------:R-:W-:Y:S01]  /*03b0*/  IADD3.X R3, R40, R11, RZ, P0, !PT ;  /* 0x0000000b28037210 */ /* 0x000fe200007fe4ff */
[----:B------:R-:W-:Y:S01]  /*03c0*/  IMAD R14, R9, R13, RZ ;  /* 0x0000000d090e7224 */ /* 0x000fe200078e02ff */
[----:B------:R-:W-:Y:S01]  /*03d0*/  ISETP.NE.AND P0, PT, RZ, UR6, PT ;  /* 0x00000006ff007c0c */ /* 0x000fe2000bf05270 */
[----:B------:R-:W-:-:S04]  /*03e0*/  IMAD.WIDE.U32 R10, R2, c[0x0][0x22c], RZ ;  /* 0x00008b00020a7a25 */ /* 0x000fc800078e00ff */
[C---:B------:R-:W-:Y:S02]  /*03f0*/  IMAD R21, R8.reuse, R15, R14 ;  /* 0x0000000f08157224 */ /* 0x040fe400078e020e */
[----:B------:R-:W-:Y:S02]  /*0400*/  IMAD R14, R3, R8, RZ ;  /* 0x00000008030e7224 */ /* 0x000fe400078e02ff */
[----:B------:R-:W-:-:S04]  /*0410*/  IMAD.WIDE.U32 R12, R8, R13, RZ ;  /* 0x0000000d080c7225 */ /* 0x000fc800078e00ff */
[----:B------:R-:W-:Y:S01]  /*0420*/  IMAD R15, R32, c[0x0][0x22c], RZ ;  /* 0x00008b00200f7a24 */ /* 0x000fe200078e02ff */
[----:B------:R-:W-:Y:S01]  /*0430*/  SEL R12, R10, R12, !P1 ;  /* 0x0000000c0a0c7207 */ /* 0x000fe20004800000 */
[----:B------:R-:W-:-:S03]  /*0440*/  IMAD.WIDE.U32 R2, R17, R8, RZ ;  /* 0x0000000811027225 */ /* 0x000fc600078e00ff */
[----:B------:R-:W-:Y:S01]  /*0450*/  SHF.R.S32.HI R10, RZ, 0x1f, R15 ;  /* 0x0000001fff0a7819 */ /* 0x000fe2000001140f */
[----:B------:R-:W-:Y:S02]  /*0460*/  IMAD R9, R9, R17, R14 ;  /* 0x0000001109097224 */ /* 0x000fe400078e020e */
[----:B------:R-:W-:Y:S01]  /*0470*/  IMAD.IADD R11, R11, 0x1, R19 ;  /* 0x000000010b0b7824 */ /* 0x000fe200078e0213 */
[----:B------:R-:W-:Y:S02]  /*0480*/  @P1 IADD3 R11, R13, R21, RZ ;  /* 0x000000150d0b1210 */ /* 0x000fe40007ffe0ff */
[----:B------:R-:W-:Y:S01]  /*0490*/  IADD3 R13, R3, R9, RZ ;  /* 0x00000009030d7210 */ /* 0x000fe20007ffe0ff */
[----:B------:R-:W-:Y:S05]  /*04a0*/  @!P0 BRA `(.L_x_388) ;  /* 0x0000007000008947 */ /* 0x000fea0003800000 */
[----:B-1----:R-:W-:Y:S01]  /*04b0*/  HFMA2.MMA R8, -RZ, RZ, 0, 7.62939453125e-06 ;  /* 0x00000080ff087435 */ /* 0x002fe200000001ff */
[----:B------:R-:W-:Y:S02]  /*04c0*/  @!P1 IMAD R5, R6, c[0x0][0x224], RZ ;  /* 0x0000890006059a24 */ /* 0x000fe400078e02ff */
[----:B------:R-:W-:-:S03]  /*04d0*/  IMAD.MOV.U32 R9, RZ, RZ, c[0x0][0x210] ;  /* 0x00008400ff097624 */ /* 0x000fc600078e00ff */
[----:B------:R-:W-:-:S04]  /*04e0*/  LEA R6, R6, R5, 0x7 ;  /* 0x0000000506067211 */ /* 0x000fc800078e38ff */
[----:B------:R-:W-:-:S04]  /*04f0*/  IMAD R5, R8, R9, c[0x0][0x234] ;  /* 0x00008d0008057624 */ /* 0x000fc800078e0209 */
[----:B------:R-:W-:Y:S01]  /*0500*/  IMAD R42, R5, R32, R6 ;  /* 0x00000020052a7224 */ /* 0x000fe200078e0206 */
[----:B------:R-:W-:Y:S05]  /*0510*/  BRA `(.L_x_389) ;  /* 0x0000002000007947 */ /* 0x000fea0003800000 */
.L_x_388:
[----:B-1----:R-:W-:-:S04]  /*0520*/  IMAD R6, R6, c[0x0][0x1c0], R32 ;  /* 0x0000700006067a24 */ /* 0x002fc800078e0220 */
[----:B------:R-:W-:Y:S02]  /*0530*/  IMAD R42, R6, c[0x0][0x224], RZ ;  /* 0x00008900062a7a24 */ /* 0x000fe400078e02ff */
.L_x_389:
[----:B------:R-:W-:Y:S01]  /*0540*/  SHF.R.S32.HI R6, RZ, 0x1f, R29 ;  /* 0x0000001fff067819 */ /* 0x000fe2000001141d */
[----:B------:R-:W-:Y:S01]  /*0550*/  IMAD.IADD R9, R4, 0x1, -R35 ;  /* 0x0000000104097824 */ /* 0x000fe200078e0a23 */
[----:B------:R-:W-:Y:S01]  /*0560*/  IADD3 R12, P0, P1, R2, R12, R15 ;  /* 0x0000000c020c7210 */ /* 0x000fe2000791e00f */
[----:B------:R-:W-:Y:S01]  /*0570*/  IMAD R7, R7, c[0x0][0x22c], RZ ;  /* 0x00008b0007077a24 */ /* 0x000fe200078e02ff */
[CC--:B------:R-:W-:Y:S01]  /*0580*/  LEA.HI R3, R6.reuse, R29.reuse, RZ, 0x3 ;  /* 0x0000001d06037211 */ /* 0x0c0fe200078f18ff */
[----:B------:R-:W-:Y:S01]  /*0590*/  BSSY B0, `(.L_x_390) ;  /* 0x0000031000007945 */ /* 0x000fe20003800000 */
[-C--:B------:R-:W-:Y:S01]  /*05a0*/  LEA.HI R2, R6, R29.reuse, RZ, 0x2 ;  /* 0x0000001d06027211 */ /* 0x080fe200078f10ff */
[----:B------:R-:W-:Y:S01]  /*05b0*/  CS2R R20, SRZ ;  /* 0x0000000000147805 */ /* 0x000fe2000001ff00 */
[----:B------:R-:W-:Y:S01]  /*05c0*/  LOP3.LUT R8, R3, 0x3ffffff8, RZ, 0xc0, !PT ;  /* 0x3ffffff803087812 */ /* 0x000fe200078ec0ff */
[----:B------:R-:W-:Y:S01]  /*05d0*/  CS2R R14, SRZ ;  /* 0x00000000000e7805 */ /* 0x000fe2000001ff00 */
[----:B------:R-:W-:Y:S01]  /*05e0*/  SHF.R.S32.HI R6, RZ, 0x2, R2 ;  /* 0x00000002ff067819 */ /* 0x000fe20000011402 */
[----:B------:R-:W-:Y:S01]  /*05f0*/  CS2R R16, SRZ ;  /* 0x0000000000107805 */ /* 0x000fe2000001ff00 */
[----:B------:R-:W-:Y:S01]  /*0600*/  IADD3 R8, -R8, R29, RZ ;  /* 0x0000001d08087210 */ /* 0x000fe20007ffe1ff */
[----:B------:R-:W-:Y:S01]  /*0610*/  CS2R R18, SRZ ;  /* 0x0000000000127805 */ /* 0x000fe2000001ff00 */
[----:B------:R-:W-:-:S02]  /*0620*/  IADD3.X R4, R13, R11, R10, P0, P1 ;  /* 0x0000000b0d047210 */ /* 0x000fc400007e240a */
[----:B------:R-:W-:Y:S01]  /*0630*/  SHF.R.S32.HI R3, RZ, 0x3, R3 ;  /* 0x00000003ff037819 */ /* 0x000fe20000011403 */
[----:B------:R-:W-:Y:S01]  /*0640*/  CS2R R10, SRZ ;  /* 0x00000000000a7805 */ /* 0x000fe2000001ff00 */
[----:B------:R-:W-:Y:S02]  /*0650*/  SHF.L.U32 R8, R8, 0x2, RZ ;  /* 0x0000000208087819 */ /* 0x000fe400000006ff */
[----:B------:R-:W-:Y:S02]  /*0660*/  ISETP.GE.AND P0, PT, R6, R9, PT ;  /* 0x000000090600720c */ /* 0x000fe40003f06270 */
[----:B------:R-:W-:Y:S01]  /*0670*/  LOP3.LUT R2, R2, 0x1ffffffc, RZ, 0xc0, !PT ;  /* 0x1ffffffc02027812 */ /* 0x000fe200078ec0ff */
[----:B------:R-:W-:Y:S01]  /*0680*/  IMAD R3, R3, R7, R8 ;  /* 0x0000000703037224 */ /* 0x000fe200078e0208 */
[----:B------:R-:W-:Y:S01]  /*0690*/  MOV R24, RZ ;  /* 0x000000ff00187202 */ /* 0x000fe20000000f00 */
[----:B------:R-:W-:Y:S01]  /*06a0*/  CS2R R8, SRZ ;  /* 0x0000000000087805 */ /* 0x000fe2000001ff00 */
[----:B------:R-:W-:-:S02]  /*06b0*/  IADD3 R2, -R2, R29, RZ ;  /* 0x0000001d02027210 */ /* 0x000fc40007ffe1ff */
[C---:B------:R-:W-:Y:S02]  /*06c0*/  IADD3 R5, P1, R3.reuse, R12, RZ ;  /* 0x0000000c03057210 */ /* 0x040fe40007f3e0ff */
[----:B------:R-:W-:Y:S01]  /*06d0*/  SHF.L.U32 R30, R2, 0x3, RZ ;  /* 0x00000003021e7819 */ /* 0x000fe200000006ff */
[----:B------:R-:W-:Y:S01]  /*06e0*/  CS2R R12, SRZ ;  /* 0x00000000000c7805 */ /* 0x000fe2000001ff00 */
[----:B------:R-:W-:Y:S02]  /*06f0*/  LEA.HI.X.SX32 R4, R3, R4, 0x1, P1 ;  /* 0x0000000403047211 */ /* 0x000fe400008f0eff */
        /* <DEDUP_REMOVED lines=9> */
[----:B------:R-:W-:Y:S01]  /*0790*/  IMAD R27, R28, c[0x0][0x378], RZ ;  /* 0x0000de001c1b7a24 */ /* 0x000fe200078e02ff */
[----:B------:R-:W-:Y:S02]  /*07a0*/  IADD3 R0, R30, 0x40, RZ ;  /* 0x000000401e007810 */ /* 0x000fe40007ffe0ff */
[----:B------:R-:W-:Y:S01]  /*07b0*/  IADD3.X R23, R25, R23, R26, P1, !PT ;  /* 0x0000001719177210 */ /* 0x000fe20000ffe41a */
[----:B------:R-:W-:Y:S01]  /*07c0*/  IMAD R25, R32, c[0x0][0x37c], R27 ;  /* 0x0000df0020197a24 */ /* 0x000fe200078e021b */
[----:B------:R-:W-:Y:S02]  /*07d0*/  ISETP.GE.AND P3, PT, R0, c[0x0][0x220], PT ;  /* 0x0000880000007a0c */ /* 0x000fe40003f66270 */
[----:B------:R-:W-:Y:S01]  /*07e0*/  ISETP.GE.AND P1, PT, R30, c[0x0][0x220], PT ;  /* 0x000088001e007a0c */ /* 0x000fe20003f26270 */
[----:B------:R-:W-:-:S04]  /*07f0*/  IMAD.WIDE.U32 R26, R32, c[0x0][0x378], R22 ;  /* 0x0000de00201a7a25 */ /* 0x000fc800078e0016 */
[----:B------:R-:W-:Y:S01]  /*0800*/  IMAD R23, R3, c[0x0][0x370], RZ ;  /* 0x0000dc0003177a24 */ /* 0x000fe200078e02ff */
[----:B------:R-:W-:-:S03]  /*0810*/  IADD3 R27, R27, R25, RZ ;  /* 0x000000191b1b7210 */ /* 0x000fc60007ffe0ff */
[C---:B------:R-:W-:Y:S02]  /*0820*/  IMAD R23, R6.reuse, c[0x0][0x374], R23 ;  /* 0x0000dd0006177a24 */ /* 0x040fe400078e0217 */
[----:B------:R-:W-:-:S04]  /*0830*/  IMAD.WIDE.U32 R26, R6, c[0x0][0x370], R26 ;  /* 0x0000dc00061a7a25 */ /* 0x000fc800078e001a */
[----:B------:R-:W-:Y:S01]  /*0840*/  IMAD.IADD R23, R27, 0x1, R23 ;  /* 0x000000011b177824 */ /* 0x000fe200078e0217 */
[----:B------:R-:W-:-:S04]  /*0850*/  LEA R22, P4, R26, c[0x0][0x330], 0x1 ;  /* 0x0000cc001a167a11 */ /* 0x000fc800078808ff */
[----:B------:R-:W-:-:S05]  /*0860*/  LEA.HI.X R23, R26, c[0x0][0x334], R23, 0x1, P4 ;  /* 0x0000cd001a177a11 */ /* 0x000fca00020f0c17 */
[----:B------:R0:W5:Y:S04]  /*0870*/  @!P1 LDG.E.128 R8, [R22.64] ;  /* 0x0000000416089981 */ /* 0x000168000c1e1d00 */
[----:B------:R0:W5:Y:S04]  /*0880*/  @!P2 LDG.E.128 R12, [R22.64+0x40] ;  /* 0x00004004160ca981 */ /* 0x000168000c1e1d00 */
[----:B------:R0:W5:Y:S02]  /*0890*/  @!P3 LDG.E.128 R16, [R22.64+0x80] ;  /* 0x000080041610b981 */ /* 0x000164000c1e1d00 */
.L_x_391:
[----:B------:R-:W-:Y:S05]  /*08a0*/  BSYNC B0 ;  /* 0x0000000000007941 */ /* 0x000fea0003800000 */
.L_x_390:
[----:B------:R-:W-:Y:S01]  /*08b0*/  BSSY B0, `(.L_x_392) ;  /* 0x0000026000007945 */ /* 0x000fe20003800000 */
[----:B------:R-:W-:Y:S01]  /*08c0*/  HFMA2.MMA R25, -RZ, RZ, 0, 0 ;  /* 0x00000000ff197435 */ /* 0x000fe200000001ff */
[----:B-----5:R-:W-:Y:S01]  /*08d0*/  MOV R0, R8 ;  /* 0x0000000800007202 */ /* 0x020fe20000000f00 */
[----:B------:R-:W-:Y:S01]  /*08e0*/  IMAD.MOV.U32 R38, RZ, RZ, R12 ;  /* 0x000000ffff267224 */ /* 0x000fe200078e000c */
[----:B------:R-:W-:Y:S01]  /*08f0*/  MOV R36, R9 ;  /* 0x0000000900247202 */ /* 0x000fe20000000f00 */
[----:B0-----:R-:W-:Y:S01]  /*0900*/  CS2R R22, SRZ ;  /* 0x0000000000167805 */ /* 0x001fe2000001ff00 */
[----:B------:R-:W-:Y:S01]  /*0910*/  MOV R37, R10 ;  /* 0x0000000a00257202 */ /* 0x000fe20000000f00 */
[----:B------:R-:W-:Y:S01]  /*0920*/  CS2R R8, SRZ ;  /* 0x0000000000087805 */ /* 0x000fe2000001ff00 */
[----:B------:R-:W-:Y:S01]  /*0930*/  MOV R39, R11 ;  /* 0x0000000b00277202 */ /* 0x000fe20000000f00 */
[----:B------:R-:W-:Y:S01]  /*0940*/  CS2R R26, SRZ ;  /* 0x00000000001a7805 */ /* 0x000fe2000001ff00 */
[----:B------:R-:W-:Y:S01]  /*0950*/  MOV R41, R13 ;  /* 0x0000000d00297202 */ /* 0x000fe20000000f00 */
[----:B------:R-:W-:Y:S01]  /*0960*/  CS2R R10, SRZ ;  /* 0x00000000000a7805 */ /* 0x000fe2000001ff00 */
[----:B------:R-:W-:Y:S01]  /*0970*/  IADD3 R42, R35, R42, RZ ;  /* 0x0000002a232a7210 */ /* 0x000fe20007ffe0ff */
[----:B------:R-:W-:Y:S05]  /*0980*/  @P0 BRA `(.L_x_393) ;  /* 0x0000018000000947 */ /* 0x000fea0003800000 */
[----:B------:R-:W-:Y:S01]  /*0990*/  MOV R12, R30 ;  /* 0x0000001e000c7202 */ /* 0x000fe20000000f00 */
[----:B------:R-:W-:Y:S01]  /*09a0*/  IMAD.MOV.U32 R13, RZ, RZ, R31 ;  /* 0x000000ffff0d7224 */ /* 0x000fe200078e001f */
[----:B------:R-:W-:Y:S01]  /*09b0*/  ISETP.GE.AND P1, PT, R30, c[0x0][0x220], PT ;  /* 0x000088001e007a0c */ /* 0x000fe20003f26270 */
        /* <DEDUP_REMOVED lines=8> */
[----:B------:R-:W-:Y:S01]  /*0a40*/  IMAD R13, R28, c[0x0][0x1f0], RZ ;  /* 0x00007c001c0d7a24 */ /* 0x000fe200078e02ff */
[----:B------:R-:W-:Y:S01]  /*0a50*/  ISETP.GE.AND P3, PT, R12, c[0x0][0x220], PT ;  /* 0x000088000c007a0c */ /* 0x000fe20003f66270 */
[----:B------:R-:W-:Y:S02]  /*0a60*/  IMAD R3, R6, c[0x0][0x1ec], R3 ;  /* 0x00007b0006037a24 */ /* 0x000fe400078e0203 */
[----:B------:R-:W-:-:S02]  /*0a70*/  IMAD R13, R32, c[0x0][0x1f4], R13 ;  /* 0x00007d00200d7a24 */ /* 0x000fc400078e020d */
[----:B------:R-:W-:-:S05]  /*0a80*/  IMAD.WIDE.U32 R34, R32, c[0x0][0x1f0], R34 ;  /* 0x00007c0020227a25 */ /* 0x000fca00078e0022 */
        /* <DEDUP_REMOVED lines=8> */
.L_x_393:
[----:B------:R-:W-:Y:S05]  /*0b10*/  BSYNC B0 ;  /* 0x0000000000007941 */ /* 0x000fea0003800000 */
.L_x_392:
[----:B0-----:R-:W-:Y:S01]  /*0b20*/  HADD2.F32 R2, -RZ, R0.H1_H1 ;  /* 0x30000000ff027230 */ /* 0x001fe20000004100 */
[----:B------:R-:W-:Y:S01]  /*0b30*/  LOP3.LUT P0, RZ, R29, 0x3, RZ, 0xc0, !PT ;  /* 0x000000031dff7812 */ /* 0x000fe2000780c0ff */
[----:B-----5:R-:W-:Y:S01]  /*0b40*/  HADD2.F32 R13, -RZ, R20.H1_H1 ;  /* 0x30000014ff0d7230 */ /* 0x020fe20000004100 */
[----:B------:R-:W-:Y:S01]  /*0b50*/  SHF.L.U32 R7, R7, 0x3, RZ ;  /* 0x0000000307077819 */ /* 0x000fe200000006ff */
[----:B------:R-:W-:-:S02]  /*0b60*/  HADD2.F32 R0, -RZ, R0.H0_H0 ;  /* 0x20000000ff007230 */ /* 0x000fc40000004100 */
[----:B------:R-:W-:Y:S01]  /*0b70*/  HADD2.F32 R3, -RZ, R20.H0_H0 ;  /* 0x20000014ff037230 */ /* 0x000fe20000004100 */
[----:B------:R-:W-:Y:S01]  /*0b80*/  FMUL.FTZ R6, R2, R13 ;  /* 0x0000000d02067220 */ /* 0x000fe20000410000 */
[--C-:B------:R-:W-:Y:S02]  /*0b90*/  HADD2.F32 R2, -RZ, R36.reuse.H0_H0 ;  /* 0x20000024ff027230 */ /* 0x100fe40000004100 */
[--C-:B------:R-:W-:Y:S01]  /*0ba0*/  HADD2.F32 R13, -RZ, R21.reuse.H0_H0 ;  /* 0x20000015ff0d7230 */ /* 0x100fe20000004100 */
[----:B------:R-:W-:Y:S01]  /*0bb0*/  FFMA.FTZ R0, R0, R3, R6 ;  /* 0x0000000300007223 */ /* 0x000fe20000010006 */
[----:B------:R-:W-:Y:S01]  /*0bc0*/  HADD2.F32 R36, -RZ, R36.H1_H1 ;  /* 0x30000024ff247230 */ /* 0x000fe20000004100 */
[----:B------:R-:W-:Y:S01]  /*0bd0*/  MOV R6, R9 ;  /* 0x0000000900067202 */ /* 0x000fe20000000f00 */
[----:B------:R-:W-:Y:S01]  /*0be0*/  HADD2.F32 R3, -RZ, R21.H1_H1 ;  /* 0x30000015ff037230 */ /* 0x000fe20000004100 */
[----:B------:R-:W-:Y:S01]  /*0bf0*/  FFMA.FTZ R2, R2, R13, R0 ;  /* 0x0000000d02027223 */ /* 0x000fe20000010000 */
[--C-:B------:R-:W-:Y:S01]  /*0c00*/  HADD2.F32 R0, -RZ, R37.reuse.H0_H0 ;  /* 0x20000025ff007230 */ /* 0x100fe20000004100 */
[----:B------:R-:W-:Y:S01]  /*0c10*/  @!P0 LEA.HI R29, P2, R29, R42, RZ, 0x1e ;  /* 0x0000002a1d1d8211 */ /* 0x000fe2000785f0ff */
[--C-:B------:R-:W-:Y:S01]  /*0c20*/  HADD2.F32 R13, -RZ, R22.reuse.H0_H0 ;  /* 0x20000016ff0d7230 */ /* 0x100fe20000004100 */
[----:B------:R-:W-:Y:S01]  /*0c30*/  FFMA.FTZ R3, R36, R3, R2 ;  /* 0x0000000324037223 */ /* 0x000fe20000010002 */
[----:B------:R-:W-:Y:S01]  /*0c40*/  HADD2.F32 R37, -RZ, R37.H1_H1 ;  /* 0x30000025ff257230 */ /* 0x000fe20000004100 */
[----:B------:R-:W-:Y:S01]  /*0c50*/  @!P0 LEA.HI.X.SX32 R42, R42, RZ, 0x1, P2 ;  /* 0x000000ff2a2a8211 */ /* 0x000fe200010f0eff */
        /* <DEDUP_REMOVED lines=14> */
[--C-:B------:R-:W-:Y:S01]  /*0d40*/  HADD2.F32 R0, -RZ, R41.reuse.H0_H0 ;  /* 0x20000029ff007230 */ /* 0x100fe20000004100 */
[----:B------:R-:W-:Y:S01]  /*0d50*/  LEA R8, P1, R5, c[0x0][0x350], 0x2 ;  /* 0x0000d40005087a11 */ /* 0x000fe200078210ff */
[--C-:B------:R-:W-:Y:S01]  /*0d60*/  HADD2.F32 R3, -RZ, R6.reuse.H0_H0 ;  /* 0x20000006ff037230 */ /* 0x100fe20000004100 */
        /* <DEDUP_REMOVED lines=40> */
[----:B------:R-:W-:-:S02]  /*0ff0*/  LEA.HI.X R9, R5, c[0x0][0x354], R4, 0x2, P1 ;  /* 0x0000d50005097a11 */ /* 0x000fc400008f1404 */
[----:B------:R-:W-:Y:S01]  /*1000*/  @!P0 LEA R4, P1, R29, c[0x0][0x3c8], 0x2 ;  /* 0x0000f2001d048a11 */ /* 0x000fe200078210ff */
[----:B------:R-:W-:-:S03]  /*1010*/  FFMA.FTZ R0, R19, R2, R0 ;  /* 0x0000000213007223 */ /* 0x000fc60000010000 */
[----:B------:R-:W-:Y:S02]  /*1020*/  @!P0 LEA.HI.X R5, R29, c[0x0][0x3cc], R42, 0x2, P1 ;  /* 0x0000f3001d058a11 */ /* 0x000fe400008f142a */
[----:B------:R-:W0:Y:S02]  /*1030*/  SHFL.BFLY PT, R3, R0, 0x2, 0x1f ;  /* 0x0c401f0000037f89 */ /* 0x000e2400000e0000 */
[----:B0-----:R-:W-:-:S05]  /*1040*/  FADD.FTZ R3, R0, R3 ;  /* 0x0000000300037221 */ /* 0x001fca0000010000 */
[----:B------:R-:W0:Y:S02]  /*1050*/  SHFL.BFLY PT, R2, R3, 0x1, 0x1f ;  /* 0x0c201f0003027f89 */ /* 0x000e2400000e0000 */
[----:B0-----:R-:W-:-:S04]  /*1060*/  FADD.FTZ R2, R3, R2 ;  /* 0x0000000203027221 */ /* 0x001fc80000010000 */
[----:B------:R-:W-:Y:S02]  /*1070*/  FMUL.FTZ R11, R2, c[0x0][0x2d4] ;  /* 0x0000b500020b7a20 */ /* 0x000fe40000410000 */
[----:B------:R-:W-:-:S03]  /*1080*/  IMAD.WIDE R2, R7, 0x10, R8 ;  /* 0x0000001007027825 */ /* 0x000fc600078e0208 */
[----:B------:R-:W-:Y:S04]  /*1090*/  @!P0 STG.E [R4.64], R11 ;  /* 0x0000000b04008986 */ /* 0x000fe8000c101904 */
[----:B------:R-:W-:Y:S04]  /*10a0*/  STG.E.128 [R8.64], RZ ;  /* 0x000000ff08007986 */ /* 0x000fe8000c101d04 */
[----:B------:R-:W-:Y:S04]  /*10b0*/  STG.E.128 [R2.64], RZ ;  /* 0x000000ff02007986 */ /* 0x000fe8000c101d04 */
[----:B------:R-:W-:Y:S04]  /*10c0*/  STG.E.128 [R8.64+0x80], RZ ;  /* 0x000080ff08007986 */ /* 0x000fe8000c101d04 */
[----:B------:R-:W-:Y:S04]  /*10d0*/  STG.E.128 [R2.64+0x80], RZ ;  /* 0x000080ff02007986 */ /* 0x000fe8000c101d04 */
[----:B------:R-:W-:Y:S04]  /*10e0*/  STG.E.128 [R8.64+0x100], RZ ;  /* 0x000100ff08007986 */ /* 0x000fe8000c101d04 */
[----:B------:R-:W-:Y:S01]  /*10f0*/  STG.E.128 [R2.64+0x100], RZ ;  /* 0x000100ff02007986 */ /* 0x000fe2000c101d04 */
[----:B------:R-:W-:Y:S05]  /*1100*/  EXIT ;  /* 0x000000000000794d */ /* 0x000fea0003800000 */
.L_x_394:
        /* <DEDUP_REMOVED lines=15> */
.L_x_678:


//--------------------- .text._ZN5flash27flash_bwd_convert_dq_kernelI23Flash_bwd_kernel_traitsILi96ELi64ELi128ELi8ELi2ELi4ELi4ELb0ELb0EN7cutlass6half_tE19Flash_kernel_traitsILi96ELi64ELi128ELi8ES3_EEEEvNS_16Flash_bwd_paramsEi --------------------------
	.section	.text._ZN5flash27flash_bwd_convert_dq_kernelI23Flash_bwd_kernel_traitsILi96ELi64ELi128ELi8ELi2ELi4ELi4ELb0ELb0EN7cutlass6half_tE19Flash_kernel_traitsILi96ELi64ELi128ELi8ES3_EEEEvNS_16Flash_bwd_paramsEi,"ax",@progbits
	.sectioninfo	@"SHI_REGISTERS=64"
	.align	128
        .global         _ZN5flash27flash_bwd_convert_dq_kernelI23Flash_bwd_kernel_traitsILi96ELi64ELi128ELi8ELi2ELi4ELi4ELb0ELb0EN7cutlass6half_tE19Flash_kernel_traitsILi96ELi64ELi128ELi8ES3_EEEEvNS_16Flash_bwd_paramsEi
        .type           _ZN5flash27flash_bwd_convert_dq_kernelI23Flash_bwd_kernel_traitsILi96ELi64ELi128ELi8ELi2ELi4ELi4ELb0ELb0EN7cutlass6half_tE19Flash_kernel_traitsILi96ELi64ELi128ELi8ES3_EEEEvNS_16Flash_bwd_paramsEi,@function
        .size           _ZN5flash27flash_bwd_convert_dq_kernelI23Flash_bwd_kernel_traitsILi96ELi64ELi128ELi8ELi2ELi4ELi4ELb0ELb0EN7cutlass6half_tE19Flash_kernel_traitsILi96ELi64ELi128ELi8ES3_EEEEvNS_16Flash_bwd_paramsEi,(.L_x_679 - _ZN5flash27flash_bwd_convert_dq_kernelI23Flash_bwd_kernel_traitsILi96ELi64ELi128ELi8ELi2ELi4ELi4ELb0ELb0EN7cutlass6half_tE19Flash_kernel_traitsILi96ELi64ELi128ELi8ES3_EEEEvNS_16Flash_bwd_paramsEi)
        .other          _ZN5flash27flash_bwd_convert_dq_kernelI23Flash_bwd_kernel_traitsILi96ELi64ELi128ELi8ELi2ELi4ELi4ELb0ELb0EN7cutlass6half_tE19Flash_kernel_traitsILi96ELi64ELi128ELi8ES3_EEEEvNS_16Flash_bwd_paramsEi,@"STO_CUDA_ENTRY STV_DEFAULT"
_ZN5flash27flash_bwd_convert_dq_kernelI23Flash_bwd_kernel_traitsILi96ELi64ELi128ELi8ELi2ELi4ELi4ELb0ELb0EN7cutlass6half_tE19Flash_kernel_traitsILi96ELi64ELi128ELi8ES3_EEEEvNS_16Flash_bwd_paramsEi:
.text._ZN5flash27flash_bwd_convert_dq_kernelI23Flash_bwd_kernel_traitsILi96ELi64ELi128ELi8ELi2ELi4ELi4ELb0ELb0EN7cutlass6half_tE19Flash_kernel_traitsILi96ELi64ELi128ELi8ES3_EEEEvNS_16Flash_bwd_paramsEi:
        /* <DEDUP_REMOVED lines=164> */
.L_x_396:
        /* <DEDUP_REMOVED lines=83> */
.L_x_395:
        /* <DEDUP_REMOVED lines=126> */
.L_x_397:
        /* <DEDUP_REMOVED lines=11> */
.L_x_679:


//--------------------- .text._ZN5flash44flash_bwd_dq_dk_dv_loop_seqk_parallel_kernelI23Flash_bwd_kernel_traitsILi96ELi64ELi128ELi8ELi2ELi4ELi4ELb0ELb0EN7cutlass6half_tE19Flash_kernel_traitsILi96ELi64ELi128ELi8ES3_EELb1ELb1ELb0ELb0ELb0ELb0ELb0EEEvNS_16Flash_bwd_paramsE --------------------------
	.section	.text._ZN5flash44flash_bwd_dq_dk_dv_loop_seqk_parallel_kernelI23Flash_bwd_kernel_traitsILi96ELi64ELi128ELi8ELi2ELi4ELi4ELb0ELb0EN7cutlass6half_tE19Flash_kernel_traitsILi96ELi64ELi128ELi8ES3_EELb1ELb1ELb0ELb0ELb0ELb0ELb0EEEvNS_16Flash_bwd_paramsE,"ax",@progbits
	.sectioninfo	@"SHI_REGISTERS=255"
	.align	128
        .global         _ZN5flash44flash_bwd_dq_dk_dv_loop_seqk_parallel_kernelI23Flash_bwd_kernel_traitsILi96ELi64ELi128ELi8ELi2ELi4ELi4ELb0ELb0EN7cutlass6half_tE19Flash_kernel_traitsILi96ELi64ELi128ELi8ES3_EELb1ELb1ELb0ELb0ELb0ELb0ELb0EEEvNS_16Flash_bwd_paramsE
        .type           _ZN5flash44flash_bwd_dq_dk_dv_loop_seqk_parallel_kernelI23Flash_bwd_kernel_traitsILi96ELi64ELi128ELi8ELi2ELi4ELi4ELb0ELb0EN7cutlass6half_tE19Flash_kernel_traitsILi96ELi64ELi128ELi8ES3_EELb1ELb1ELb0ELb0ELb0ELb0ELb0EEEvNS_16Flash_bwd_paramsE,@function
        .size           _ZN5flash44flash_bwd_dq_dk_dv_loop_seqk_parallel_kernelI23Flash_bwd_kernel_traitsILi96ELi64ELi128ELi8ELi2ELi4ELi4ELb0ELb0EN7cutlass6half_tE19Flash_kernel_traitsILi96ELi64ELi128ELi8ES3_EELb1ELb1ELb0ELb0ELb0ELb0ELb0EEEvNS_16Flash_bwd_paramsE,(.L_x_680 - _ZN5flash44flash_bwd_dq_dk_dv_loop_seqk_parallel_kernelI23Flash_bwd_kernel_traitsILi96ELi64ELi128ELi8ELi2ELi4ELi4ELb0ELb0EN7cutlass6half_tE19Flash_kernel_traitsILi96ELi64ELi128ELi8ES3_EELb1ELb1ELb0ELb0ELb0ELb0ELb0EEEvNS_16Flash_bwd_paramsE)
        .other          _ZN5flash44flash_bwd_dq_dk_dv_loop_seqk_parallel_kernelI23Flash_bwd_kernel_traitsILi96ELi64ELi128ELi8ELi2ELi4ELi4ELb0ELb0EN7cutlass6half_tE19Flash_kernel_traitsILi96ELi64ELi128ELi8ES3_EELb1ELb1ELb0ELb0ELb0ELb0ELb0EEEvNS_16Flash_bwd_paramsE,@"STO_CUDA_ENTRY STV_DEFAULT"
_ZN5flash44flash_bwd_dq_dk_dv_loop_seqk_parallel_kernelI23Flash_bwd_kernel_traitsILi96ELi64ELi128ELi8ELi2ELi4ELi4ELb0ELb0EN7cutlass6half_tE19Flash_kernel_traitsILi96ELi64ELi128ELi8ES3_EELb1ELb1ELb0ELb0ELb0ELb0ELb0EEEvNS_16Flash_bwd_paramsE:
.text._ZN5flash44flash_bwd_dq_dk_dv_loop_seqk_parallel_kernelI23Flash_bwd_kernel_traitsILi96ELi64ELi128ELi8ELi2ELi4ELi4ELb0ELb0EN7cutlass6half_tE19Flash_kernel_traitsILi96ELi64ELi128ELi8ES3_EELb1ELb1ELb0ELb0ELb0ELb0ELb0EEEvNS_16Flash_bwd_paramsE:
[----:B------:R-:W-:Y:S02]  /*0000*/  MOV R1, c[0x0][0x28] ;  /* 0x00000a0000017a02 */ /* 0x000fe40000000f00 */
[----:B------:R-:W1:Y:S01]  /*0010*/  S2R R218, SR_CTAID.X ;  /* 0x0000000000da7919 */ /* 0x000e620000002500 */
[----:B------:R-:W-:Y:S01]  /*0020*/  ULDC UR5, c[0x0][0x218] ;  /* 0x0000860000057ab9 */ /* 0x000fe20000000800 */
[----:B------:R-:W-:Y:S01]  /*0030*/  IADD3 R1, R1, -0x8, RZ ;  /* 0xfffffff801017810 */ /* 0x000fe20007ffe0ff */
[----:B------:R-:W-:-:S04]  /*0040*/  UIADD3 UR5, UR5, 0x7f, URZ ;  /* 0x0000007f05057890 */ /* 0x000fc8000fffe03f */
[----:B------:R-:W-:-:S04]  /*0050*/  USHF.R.S32.HI UR4, URZ, 0x1f, UR5 ;  /* 0x0000001f3f047899 */ /* 0x000fc80008011405 */
[----:B------:R-:W-:-:S04]  /*0060*/  ULEA.HI UR4, UR4, UR5, URZ, 0x7 ;  /* 0x0000000504047291 */ /* 0x000fc8000f8f383f */
[----:B------:R-:W-:-:S06]  /*0070*/  USHF.R.S32.HI UR4, URZ, 0x7, UR4 ;  /* 0x000000073f047899 */ /* 0x000fcc0008011404 */
[----:B-1----:R-:W-:-:S13]  /*0080*/  ISETP.GE.AND P0, PT, R218, UR4, PT ;  /* 0x00000004da007c0c */ /* 0x002fda000bf06270 */
[----:B------:R-:W-:Y:S05]  /*0090*/  @P0 EXIT ;  /* 0x000000000000094d */ /* 0x000fea0003800000 */
[----:B------:R-:W1:Y:S01]  /*00a0*/  S2R R9, SR_TID.X ;  /* 0x0000000000097919 */ /* 0x000e620000002100 */
[----:B------:R-:W-:Y:S01]  /*00b0*/  IMAD.MOV.U32 R186, RZ, RZ, 0x20 ;  /* 0x00000020ffba7424 */ /* 0x000fe200078e00ff */
[----:B------:R-:W-:Y:S01]  /*00c0*/  ULDC.64 UR6, c[0x0][0x118] ;  /* 0x0000460000067ab9 */ /* 0x000fe20000000a00 */
[----:B------:R-:W-:Y:S02]  /*00d0*/  IMAD.MOV.U32 R194, RZ, RZ, -0x10 ;  /* 0xfffffff0ffc27424 */ /* 0x000fe400078e00ff */
[----:B------:R-:W-:Y:S01]  /*00e0*/  IMAD.MOV.U32 R183, RZ, RZ, 0x40 ;  /* 0x00000040ffb77424 */ /* 0x000fe200078e00ff */
[----:B-1----:R-:W-:-:S04]  /*00f0*/  SHF.R.S32.HI R2, RZ, 0x1f, R9 ;  /* 0x0000001fff027819 */ /* 0x002fc80000011409 */
[CC--:B------:R-:W-:Y:S02]  /*0100*/  LEA.HI R0, R2.reuse, R9.reuse, RZ, 0x4 ;  /* 0x0000000902007211 */ /* 0x0c0fe400078f20ff */
[CC--:B------:R-:W-:Y:S02]  /*0110*/  LEA.HI R18, R2.reuse, R9.reuse, RZ, 0x3 ;  /* 0x0000000902127211 */ /* 0x0c0fe400078f18ff */
[----:B------:R-:W-:Y:S02]  /*0120*/  SHF.R.S32.HI R3, RZ, 0x4, R0 ;  /* 0x00000004ff037819 */ /* 0x000fe40000011400 */
[CC--:B------:R-:W-:Y:S02]  /*0130*/  LEA.HI R8, R2.reuse, R9.reuse, RZ, 0x5 ;  /* 0x0000000902087211 */ /* 0x0c0fe400078f28ff */
[CC--:B------:R-:W-:Y:S02]  /*0140*/  LEA.HI R6, R2.reuse, R9.reuse, RZ, 0x2 ;  /* 0x0000000902067211 */ /* 0x0c0fe400078f10ff */
[----:B------:R-:W-:-:S02]  /*0150*/  LEA.HI R247, R2, R9, RZ, 0x6 ;  /* 0x0000000902f77211 */ /* 0x000fc400078f30ff */
[----:B------:R-:W-:Y:S02]  /*0160*/  LEA.HI R15, R2, R9, RZ, 0x7 ;  /* 0x00000009020f7211 */ /* 0x000fe400078f38ff */
[----:B------:R-:W-:Y:S02]  /*0170*/  LOP3.LUT R2, R18, 0xfffffff8, RZ, 0xc0, !PT ;  /* 0xfffffff812027812 */ /* 0x000fe400078ec0ff */
[C---:B------:R-:W-:Y:S02]  /*0180*/  LOP3.LUT R5, R0.reuse, 0xfffffff0, RZ, 0xc0, !PT ;  /* 0xfffffff000057812 */ /* 0x040fe400078ec0ff */
[----:B------:R-:W-:Y:S01]  /*0190*/  LEA.HI R0, R0, R3, RZ, 0x1 ;  /* 0x0000000300007211 */ /* 0x000fe200078f08ff */
[----:B------:R-:W-:Y:S01]  /*01a0*/  IMAD.IADD R10, R9, 0x1, -R2 ;  /* 0x00000001090a7824 */ /* 0x000fe200078e0a02 */
[----:B------:R-:W-:Y:S02]  /*01b0*/  SHF.R.S32.HI R7, RZ, 0x3, R18 ;  /* 0x00000003ff077819 */ /* 0x000fe40000011412 */
[----:B------:R-:W-:-:S02]  /*01c0*/  LOP3.LUT R11, R6, 0xfffffffc, RZ, 0xc0, !PT ;  /* 0xfffffffc060b7812 */ /* 0x000fc400078ec0ff */
[----:B------:R-:W-:Y:S01]  /*01d0*/  LOP3.LUT R4, R8, 0xffffffe0, RZ, 0xc0, !PT ;  /* 0xffffffe008047812 */ /* 0x000fe200078ec0ff */
[----:B------:R-:W-:Y:S01]  /*01e0*/  IMAD.SHL.U32 R7, R7, 0x40, RZ ;  /* 0x0000004007077824 */ /* 0x000fe200078e00ff */
[----:B------:R-:W-:Y:S01]  /*01f0*/  LOP3.LUT R2, R0, 0xfffffffe, RZ, 0xc0, !PT ;  /* 0xfffffffe00027812 */ /* 0x000fe200078ec0ff */
[C---:B------:R-:W-:Y:S01]  /*0200*/  IMAD.IADD R0, R9.reuse, 0x1, -R5 ;  /* 0x0000000109007824 */ /* 0x040fe200078e0a05 */
[----:B------:R-:W-:Y:S01]  /*0210*/  SHF.R.S32.HI R236, RZ, 0x2, R6 ;  /* 0x00000002ffec7819 */ /* 0x000fe20000011406 */
[C---:B------:R-:W-:Y:S01]  /*0220*/  IMAD.IADD R13, R9.reuse, 0x1, -R11 ;  /* 0x00000001090d7824 */ /* 0x040fe200078e0a0b */
[----:B------:R-:W-:Y:S01]  /*0230*/  SHF.R.S32.HI R247, RZ, 0x6, R247 ;  /* 0x00000006fff77819 */ /* 0x000fe200000114f7 */
[----:B------:R-:W-:Y:S01]  /*0240*/  IMAD.IADD R4, R9, 0x1, -R4 ;  /* 0x0000000109047824 */ /* 0x000fe200078e0a04 */
[----:B------:R-:W-:Y:S01]  /*0250*/  SHF.R.S32.HI R5, RZ, 0x1f, R0 ;  /* 0x0000001fff057819 */ /* 0x000fe20000011400 */
[----:B------:R-:W-:Y:S01]  /*0260*/  IMAD.IADD R12, R3, 0x1, -R2 ;  /* 0x00000001030c7824 */ /* 0x000fe200078e0a02 */
[----:B------:R-:W-:Y:S01]  /*0270*/  LOP3.LUT R2, R7, 0xc0, RZ, 0xc0, !PT ;  /* 0x000000c007027812 */ /* 0x000fe200078ec0ff */
[----:B------:R-:W-:Y:S01]  /*0280*/  IMAD.SHL.U32 R208, R13, 0x8, RZ ;  /* 0x000000080dd07824 */ /* 0x000fe200078e00ff */
[----:B------:R-:W-:-:S02]  /*0290*/  SHF.R.S32.HI R9, RZ, 0x1f, R4 ;  /* 0x0000001fff097819 */ /* 0x000fc40000011404 */
[-C--:B------:R-:W-:Y:S02]  /*02a0*/  LEA.HI R16, R5, R0.reuse, RZ, 0x3 ;  /* 0x0000000005107211 */ /* 0x080fe400078f18ff */
[----:B------:R-:W-:Y:S02]  /*02b0*/  LEA.HI R3, R0, R0, RZ, 0x1 ;  /* 0x0000000000037211 */ /* 0x000fe400078f08ff */
[----:B------:R-:W-:Y:S02]  /*02c0*/  SHF.R.U32.HI R7, RZ, 0x3, R2 ;  /* 0x00000003ff077819 */ /* 0x000fe40000011602 */
[----:B------:R-:W-:Y:S02]  /*02d0*/  LOP3.LUT R5, R2, 0x18, R208, 0xf8, !PT ;  /* 0x0000001802057812 */ /* 0x000fe400078ef8d0 */
[----:B------:R-:W-:Y:S02]  /*02e0*/  LEA.HI R210, R9, R4, RZ, 0x2 ;  /* 0x0000000409d27211 */ /* 0x000fe400078f10ff */
[----:B------:R-:W-:-:S02]  /*02f0*/  LOP3.LUT R2, R16, 0xfffffff8, RZ, 0xc0, !PT ;  /* 0xfffffff810027812 */ /* 0x000fc400078ec0ff */
[----:B------:R-:W-:Y:S02]  /*0300*/  LOP3.LUT R4, R3, 0x7fffffe, RZ, 0xc0, !PT ;  /* 0x07fffffe03047812 */ /* 0x000fe400078ec0ff */
[----:B------:R-:W-:Y:S01]  /*0310*/  LEA.HI R9, R10, R10, RZ, 0x1 ;  /* 0x0000000a0a097211 */ /* 0x000fe200078f08ff */
[----:B------:R-:W-:Y:S01]  /*0320*/  IMAD.IADD R14, R0, 0x1, -R2 ;  /* 0x00000001000e7824 */ /* 0x000fe200078e0a02 */
[-C--:B------:R-:W-:Y:S01]  /*0330*/  LEA.HI R2, R6, R236.reuse, RZ, 0x1 ;  /* 0x000000ec06027211 */ /* 0x080fe200078f08ff */
[----:B------:R-:W-:Y:S01]  /*0340*/  IMAD.IADD R19, R0, 0x1, -R4 ;  /* 0x0000000100137824 */ /* 0x000fe200078e0a04 */
[----:B------:R-:W-:Y:S02]  /*0350*/  SHF.R.S32.HI R0, RZ, 0x1f, R6 ;  /* 0x0000001fff007819 */ /* 0x000fe40000011406 */
[----:B------:R-:W-:Y:S02]  /*0360*/  LOP3.LUT R6, R2, 0x7fffffe, RZ, 0xc0, !PT ;  /* 0x07fffffe02067812 */ /* 0x000fe400078ec0ff */
[----:B------:R-:W-:-:S02]  /*0370*/  LEA.HI R0, R0, R236, RZ, 0x3 ;  /* 0x000000ec00007211 */ /* 0x000fc400078f18ff */
[----:B------:R-:W-:Y:S01]  /*0380*/  LOP3.LUT R2, R9, 0x7fffffe, RZ, 0xc0, !PT ;  /* 0x07fffffe09027812 */ /* 0x000fe200078ec0ff */
[----:B------:R-:W-:Y:S01]  /*0390*/  IMAD.IADD R6, R236, 0x1, -R6 ;  /* 0x00000001ec067824 */ /* 0x000fe200078e0a06 */
[----:B------:R-:W-:Y:S01]  /*03a0*/  LOP3.LUT R4, R0, 0xfffffff8, RZ, 0xc0, !PT ;  /* 0xfffffff800047812 */ /* 0x000fe200078ec0ff */
[----:B------:R-:W-:Y:S01]  /*03b0*/  IMAD R0, R247, 0x4, R12 ;  /* 0x00000004f7007824 */ /* 0x000fe200078e020c */
[----:B------:R-:W-:Y:S01]  /*03c0*/  SHF.R.S32.HI R20, RZ, 0x5, R8 ;  /* 0x00000005ff147819 */ /* 0x000fe20000011408 */
[----:B------:R-:W-:Y:S01]  /*03d0*/  IMAD.IADD R2, R10, 0x1, -R2 ;  /* 0x000000010a027824 */ /* 0x000fe200078e0a02 */
[----:B------:R-:W-:Y:S01]  /*03e0*/  LOP3.LUT R7, R5, R7, RZ, 0x3c, !PT ;  /* 0x0000000705077212 */ /* 0x000fe200078e3cff */
[----:B------:R-:W-:Y:S01]  /*03f0*/  IMAD.IADD R4, R236, 0x1, -R4 ;  /* 0x00000001ec047824 */ /* 0x000fe200078e0a04 */
[--C-:B------:R-:W-:Y:S01]  /*0400*/  SHF.R.S32.HI R5, RZ, 0x1, R3.reuse ;  /* 0x00000001ff057819 */ /* 0x100fe20000011403 */
[----:B------:R-:W-:Y:S01]  /*0410*/  IMAD R176, R0, 0x8, R2 ;  /* 0x0000000800b07824 */ /* 0x000fe200078e0202 */
[----:B------:R-:W-:Y:S01]  /*0420*/  SHF.R.S32.HI R3, RZ, 0x1f, R3 ;  /* 0x0000001fff037819 */ /* 0x000fe20000011403 */
[----:B------:R-:W-:Y:S01]  /*0430*/  IMAD R0, R20, 0x8, R6 ;  /* 0x0000000814007824 */ /* 0x000fe200078e0206 */
[----:B------:R-:W-:-:S02]  /*0440*/  SHF.R.S32.HI R6, RZ, 0x1f, R8 ;  /* 0x0000001fff067819 */ /* 0x000fc40000011408 */
[----:B------:R-:W-:Y:S01]  /*0450*/  LEA.HI R3, R3, R5, RZ, 0x2 ;  /* 0x0000000503037211 */ /* 0x000fe200078f10ff */
[----:B------:R-:W-:Y:S01]  /*0460*/  IMAD.U32 R248, R0, 0x20, R7 ;  /* 0x0000002000f87824 */ /* 0x000fe200078e0007 */
[----:B------:R-:W-:Y:S01]  /*0470*/  LOP3.LUT R2, R4, 0x1, RZ, 0xc0, !PT ;  /* 0x0000000104027812 */ /* 0x000fe200078ec0ff */
[----:B------:R-:W-:Y:S01]  /*0480*/  IMAD.SHL.U32 R7, R13, 0x2, RZ ;  /* 0x000000020d077824 */ /* 0x000fe200078e00ff */
[-C--:B------:R-:W-:Y:S02]  /*0490*/  LEA.HI R0, R6, R20.reuse, RZ, 0x2 ;  /* 0x0000001406007211 */ /* 0x080fe400078f10ff */
[----:B------:R-:W-:Y:S02]  /*04a0*/  LOP3.LUT R3, R3, 0xfffffffc, RZ, 0xc0, !PT ;  /* 0xfffffffc03037812 */ /* 0x000fe400078ec0ff */
[----:B------:R-:W-:Y:S02]  /*04b0*/  ISETP.NE.U32.AND P3, PT, R2, 0x1, PT ;  /* 0x000000010200780c */ /* 0x000fe40003f65070 */
[----:B------:R-:W-:Y:S01]  /*04c0*/  LEA.HI R2, R8, R20, RZ, 0x1 ;  /* 0x0000001408027211 */ /* 0x000fe200078f08ff */
[----:B------:R-:W-:Y:S01]  /*04d0*/  IMAD.IADD R17, R5, 0x1, -R3 ;  /* 0x0000000105117824 */ /* 0x000fe200078e0a03 */
[----:B------:R-:W-:Y:S01]  /*04e0*/  LOP3.LUT R0, R0, 0xfffffffc, RZ, 0xc0, !PT ;  /* 0xfffffffc00007812 */ /* 0x000fe200078ec0ff */
[----:B------:R-:W-:Y:S01]  /*04f0*/  IMAD.SHL.U32 R5, R10, 0x40, RZ ;  /* 0x000000400a057824 */ /* 0x000fe200078e00ff */
[----:B------:R-:W-:-:S02]  /*0500*/  LOP3.LUT R6, R2, 0xfffffffe, RZ, 0xc0, !PT ;  /* 0xfffffffe02067812 */ /* 0x000fc400078ec0ff */
[----:B------:R-:W-:Y:S01]  /*0510*/  SHF.R.S32.HI R3, RZ, 0x1, R9 ;  /* 0x00000001ff037819 */ /* 0x000fe20000011409 */
[----:B------:R-:W-:Y:S01]  /*0520*/  IMAD.IADD R2, R20, 0x1, -R0 ;  /* 0x0000000114027824 */ /* 0x000fe200078e0a00 */
[----:B------:R-:W-:Y:S01]  /*0530*/  LEA.HI R9, R4, R4, RZ, 0x1 ;  /* 0x0000000404097211 */ /* 0x000fe200078f08ff */
[----:B------:R-:W-:Y:S01]  /*0540*/  IMAD.IADD R250, R20, 0x1, -R6 ;  /* 0x0000000114fa7824 */ /* 0x000fe200078e0a06 */
[----:B------:R-:W-:Y:S01]  /*0550*/  LOP3.LUT R0, R5, 0x1c0, RZ, 0xc0, !PT ;  /* 0x000001c005007812 */ /* 0x000fe200078ec0ff */
[C---:B------:R-:W-:Y:S01]  /*0560*/  IMAD.SHL.U32 R5, R2.reuse, 0x10, RZ ;  /* 0x0000001002057824 */ /* 0x040fe200078e00ff */
[C---:B------:R-:W-:Y:S01]  /*0570*/  LOP3.LUT P4, RZ, R3.reuse, 0x2, RZ, 0xc0, !PT ;  /* 0x0000000203ff7812 */ /* 0x040fe2000788c0ff */
[----:B------:R-:W-:Y:S01]  /*0580*/  IMAD.SHL.U32 R6, R3, 0x40, RZ ;  /* 0x0000004003067824 */ /* 0x000fe200078e00ff */
[----:B------:R-:W-:Y:S01]  /*0590*/  LOP3.LUT R3, R9, 0x3fffffe, RZ, 0xc0, !PT ;  /* 0x03fffffe09037812 */ /* 0x000fe200078ec0ff */
[----:B------:R-:W-:Y:S01]  /*05a0*/  IMAD R8, R2, 0x200, R7 ;  /* 0x0000020002087824 */ /* 0x000fe200078e0207 */
[----:B------:R-:W-:-:S02]  /*05b0*/  LOP3.LUT R5, R0, 0x30, R5, 0xf8, !PT ;  /* 0x0000003000057812 */ /* 0x000fc400078ef805 */
[----:B------:R-:W-:Y:S01]  /*05c0*/  SHF.R.U32.HI R10, RZ, 0x3, R0 ;  /* 0x00000003ff0a7819 */ /* 0x000fe20000011600 */
[C---:B------:R-:W-:Y:S01]  /*05d0*/  IMAD.IADD R13, R4.reuse, 0x1, -R3 ;  /* 0x00000001040d7824 */ /* 0x040fe200078e0a03 */
[----:B------:R-:W-:Y:S02]  /*05e0*/  SHF.R.S32.HI R0, RZ, 0x3, R16 ;  /* 0x00000003ff007819 */ /* 0x000fe40000011410 */
[C---:B------:R-:W-:Y:S01]  /*05f0*/  LOP3.LUT P2, RZ, R4.reuse, 0x2, RZ, 0xc0, !PT ;  /* 0x0000000204ff7812 */ /* 0x040fe2000784c0ff */
[----:B------:R-:W-:Y:S01]  /*0600*/  IMAD.SHL.U32 R4, R4, 0x40, RZ ;  /* 0x0000004004047824 */ /* 0x000fe200078e00ff */
[----:B------:R-:W-:Y:S01]  /*0610*/  SHF.R.S32.HI R11, RZ, 0x7, R15 ;  /* 0x00000007ff0b7819 */ /* 0x000fe2000001140f */
[----:B------:R-:W-:Y:S01]  /*0620*/  IMAD R16, R0, 0x8, R19 ;  /* 0x0000000800107824 */ /* 0x000fe200078e0213 */
[----:B------:R-:W-:Y:S01]  /*0630*/  LOP3.LUT R3, R6, 0xc0, RZ, 0xc0, !PT ;  /* 0x000000c006037812 */ /* 0x000fe200078ec0ff */
[----:B------:R-:W-:Y:S01]  /*0640*/  IMAD.SHL.U32 R15, R247, 0x20, RZ ;  /* 0x00000020f70f7824 */ /* 0x000fe200078e00ff */
[----:B------:R-:W-:Y:S01]  /*0650*/  LOP3.LUT R6, R5, 0x8, R18, 0xf8, !PT ;  /* 0x0000000805067812 */ /* 0x000fe200078ef812 */
[----:B------:R-:W-:Y:S01]  /*0660*/  IMAD R19, R2, 0x2, R0 ;  /* 0x0000000202137824 */ /* 0x000fe200078e0200 */
[----:B------:R-:W-:Y:S01]  /*0670*/  LOP3.LUT R0, R4, 0x1c0, RZ, 0xc0, !PT ;  /* 0x000001c004007812 */ /* 0x000fe200078ec0ff */
[----:B------:R-:W-:Y:S01]  /*0680*/  IMAD R13, R13, 0x20, R8 ;  /* 0x000000200d0d7824 */ /* 0x000fe200078e0208 */
[----:B------:R-:W-:-:S02]  /*0690*/  LOP3.LUT R5, R3, 0x8, R18, 0xf8, !PT ;  /* 0x0000000803057812 */ /* 0x000fc400078ef812 */
[----:B------:R-:W-:Y:S02]  /*06a0*/  SHF.R.U32.HI R4, RZ, 0x3, R3 ;  /* 0x00000003ff047819 */ /* 0x000fe40000011603 */
[----:B------:R-:W-:Y:S02]  /*06b0*/  LOP3.LUT R3, R0, 0x20, R15, 0xf8, !PT ;  /* 0x0000002000037812 */ /* 0x000fe400078ef80f */
[----:B------:R-:W-:Y:S01]  /*06c0*/  SHF.R.U32.HI R2, RZ, 0x3, R0 ;  /* 0x00000003ff027819 */ /* 0x000fe20000011600 */
[----:B------:R-:W-:Y:S01]  /*06d0*/  IMAD R0, R11, 0x1000, R7 ;  /* 0x000010000b007824 */ /* 0x000fe200078e0207 */
[----:B------:R-:W-:Y:S01]  /*06e0*/  LOP3.LUT R4, R5, R4, RZ, 0x3c, !PT ;  /* 0x0000000405047212 */ /* 0x000fe200078e3cff */
[----:B------:R-:W-:Y:S01]  /*06f0*/  IMAD.SHL.U32 R5, R14, 0x40, RZ ;  /* 0x000000400e057824 */ /* 0x000fe200078e00ff */
[----:B------:R-:W-:Y:S01]  /*0700*/  LOP3.LUT R3, R3, R2, RZ, 0x3c, !PT ;  /* 0x0000000203037212 */ /* 0x000fe200078e3cff */
[----:B------:R-:W-:Y:S01]  /*0710*/  IMAD R2, R250, 0x400, R0 ;  /* 0x00000400fa027824 */ /* 0x000fe200078e0200 */
[----:B------:R-:W-:Y:S01]  /*0720*/  LOP3.LUT R6, R6, R10, RZ, 0x3c, !PT ;  /* 0x0000000a06067212 */ /* 0x000fe200078e3cff */
[----:B------:R-:W-:Y:S01]  /*0730*/  IMAD.SHL.U32 R0, R11, 0x8, RZ ;  /* 0x000000080b007824 */ /* 0x000fe200078e00ff */
[----:B------:R-:W-:Y:S01]  /*0740*/  LOP3.LUT R5, R5, 0x1c0, RZ, 0xc0, !PT ;  /* 0x000001c005057812 */ /* 0x000fe200078ec0ff */
[----:B------:R-:W-:Y:S01]  /*0750*/  IMAD.U32 R176, R176, 0x20, R4 ;  /* 0x00000020b0b07824 */ /* 0x000fe200078e0004 */
[----:B------:R-:W-:Y:S01]  /*0760*/  LOP3.LUT P5, RZ, R14, 0x2, RZ, 0xc0, !PT ;  /* 0x000000020eff7812 */ /* 0x000fe200078ac0ff */
[----:B------:R-:W-:Y:S01]  /*0770*/  IMAD.IADD R197, R3, 0x1, R2 ;  /* 0x0000000103c57824 */ /* 0x000fe200078e0202 */
[----:B------:R-:W-:Y:S01]  /*0780*/  LOP3.LUT R8, R0, 0x8, RZ, 0xc0, !PT ;  /* 0x0000000800087812 */ /* 0x000fe200078ec0ff */
[C---:B------:R-:W-:Y:S01]  /*0790*/  IMAD.SHL.U32 R2, R12.reuse, 0x8, RZ ;  /* 0x000000080c027824 */ /* 0x040fe200078e00ff */
[----:B------:R-:W-:Y:S01]  /*07a0*/  SHF.R.S32.HI R0, RZ, 0x1, R9 ;  /* 0x00000001ff007819 */ /* 0x000fe20000011409 */
[C---:B------:R-:W-:Y:S01]  /*07b0*/  IMAD R3, R12.reuse, 0x200, R6 ;  /* 0x000002000c037824 */ /* 0x040fe200078e0206 */
[----:B------:R-:W-:Y:S01]  /*07c0*/  SHF.R.U32.HI R181, RZ, 0x3, R5 ;  /* 0x00000003ffb57819 */ /* 0x000fe20000011605 */
[----:B------:R-:W-:Y:S01]  /*07d0*/  IMAD.SHL.U32 R6, R12, 0x10, RZ ;  /* 0x000000100c067824 */ /* 0x000fe200078e00ff */
[----:B------:R-:W-:Y:S01]  /*07e0*/  LOP3.LUT R7, R2, 0x8, RZ, 0xc0, !PT ;  /* 0x0000000802077812 */ /* 0x000fe200078ec0ff */
[C---:B------:R-:W-:Y:S01]  /*07f0*/  IMAD.SHL.U32 R4, R0.reuse, 0x40, RZ ;  /* 0x0000004000047824 */ /* 0x040fe200078e00ff */
[----:B------:R-:W-:Y:S01]  /*0800*/  LOP3.LUT P1, RZ, R0, 0x2, RZ, 0xc0, !PT ;  /* 0x0000000200ff7812 */ /* 0x000fe2000782c0ff */
[----:B------:R-:W-:Y:S01]  /*0810*/  IMAD.SHL.U32 R2, R17, 0x40, RZ ;  /* 0x0000004011027824 */ /* 0x000fe200078e00ff */
[----:B------:R-:W-:Y:S01]  /*0820*/  LOP3.LUT R181, R181, R5, R7, 0x1e, !PT ;  /* 0x00000005b5b57212 */ /* 0x000fe200078e1e07 */
[----:B------:R-:W-:Y:S01]  /*0830*/  IMAD.SHL.U32 R197, R197, 0x2, RZ ;  /* 0x00000002c5c57824 */ /* 0x000fe200078e00ff */
[----:B------:R-:W-:Y:S01]  /*0840*/  LOP3.LUT R4, R4, 0xc0, RZ, 0xc0, !PT ;  /* 0x000000c004047812 */ /* 0x000fe200078ec0ff */
[----:B------:R-:W-:Y:S01]  /*0850*/  IMAD.SHL.U32 R0, R16, 0x20, RZ ;  /* 0x0000002010007824 */ /* 0x000fe200078e00ff */
[----:B------:R-:W-:Y:S01]  /*0860*/  LOP3.LUT R2, R2, 0xc0, RZ, 0xc0, !PT ;  /* 0x000000c002027812 */ /* 0x000fe200078ec0ff */
[----:B------:R-:W-:Y:S01]  /*0870*/  IMAD.U32 R181, R19, 0x200, R181 ;  /* 0x0000020013b57824 */ /* 0x000fe200078e00b5 */
[----:B------:R-:W-:Y:S01]  /*0880*/  SHF.R.U32.HI R9, RZ, 0x3, R4 ;  /* 0x00000003ff097819 */ /* 0x000fe20000011604 */
[----:B------:R-:W-:Y:S01]  /*0890*/  IMAD.SHL.U32 R176, R176, 0x2, RZ ;  /* 0x00000002b0b07824 */ /* 0x000fe200078e00ff */
[----:B------:R-:W-:-:S02]  /*08a0*/  LOP3.LUT R10, R8, 0x10, R6, 0xf8, !PT ;  /* 0x00000010080a7812 */ /* 0x000fc400078ef806 */
[----:B------:R-:W-:Y:S01]  /*08b0*/  LOP3.LUT R9, R9, R4, R8, 0x1e, !PT ;  /* 0x0000000409097212 */ /* 0x000fe200078e1e08 */
[----:B------:R-:W-:Y:S01]  /*08c0*/  IMAD R4, R250, 0x200, R0 ;  /* 0x00000200fa047824 */ /* 0x000fe200078e0200 */
[----:B------:R-:W-:Y:S02]  /*08d0*/  SHF.R.U32.HI R6, RZ, 0x3, R2 ;  /* 0x00000003ff067819 */ /* 0x000fe40000011602 */
[----:B------:R-:W-:Y:S01]  /*08e0*/  LOP3.LUT P6, RZ, R14, 0x4, RZ, 0xc0, !PT ;  /* 0x000000040eff7812 */ /* 0x000fe200078cc0ff */
[----:B------:R-:W-:Y:S01]  /*08f0*/  IMAD.IADD R9, R9, 0x1, R13 ;  /* 0x0000000109097824 */ /* 0x000fe200078e020d */
[----:B------:R-:W-:Y:S02]  /*0900*/  SEL R182, R186, 0xffffffe0, !P5 ;  /* 0xffffffe0bab67807 */ /* 0x000fe40006800000 */
[----:B------:R-:W-:Y:S02]  /*0910*/  LEA R181, R181, 0x15000, 0x1 ;  /* 0x00015000b5b57811 */ /* 0x000fe400078e08ff */
[----:B------:R-:W-:-:S02]  /*0920*/  LOP3.LUT R187, R6, R2, R7, 0x1e, !PT ;  /* 0x0000000206bb7212 */ /* 0x000fc400078e1e07 */
[----:B------:R-:W-:Y:S01]  /*0930*/  LOP3.LUT R2, R6, R10, R2, 0x1e, !PT ;  /* 0x0000000a06027212 */ /* 0x000fe200078e1e02 */
[----:B------:R-:W-:Y:S01]  /*0940*/  IMAD.IADD R182, R181, 0x1, R182 ;  /* 0x00000001b5b67824 */ /* 0x000fe200078e02b6 */
[----:B------:R-:W-:Y:S01]  /*0950*/  SEL R194, R194, 0x10, !P3 ;  /* 0x00000010c2c27807 */ /* 0x000fe20005800000 */
[----:B------:R-:W-:Y:S01]  /*0960*/  IMAD.IADD R187, R4, 0x1, R187 ;  /* 0x0000000104bb7824 */ /* 0x000fe200078e02bb */
[----:B------:R-:W-:Y:S01]  /*0970*/  SEL R183, R183, 0xffffffc0, !P6 ;  /* 0xffffffc0b7b77807 */ /* 0x000fe20007000000 */
[----:B------:R-:W-:Y:S01]  /*0980*/  IMAD.IADD R185, R0, 0x1, R2 ;  /* 0x0000000100b97824 */ /* 0x000fe200078e0202 */
[C---:B------:R-:W-:Y:S01]  /*0990*/  IADD3 R195, R197.reuse, 0x20, RZ ;  /* 0x00000020c5c37810 */ /* 0x040fe20007ffe0ff */
[----:B------:R-:W-:Y:S01]  /*09a0*/  IMAD.IADD R196, R197, 0x1, R194 ;  /* 0x00000001c5c47824 */ /* 0x000fe200078e02c2 */
[----:B------:R-:W-:Y:S01]  /*09b0*/  SHF.R.S32.HI R210, RZ, 0x2, R210 ;  /* 0x00000002ffd27819 */ /* 0x000fe200000114d2 */
[----:B------:R-:W-:Y:S01]  /*09c0*/  IMAD.IADD R184, R181, 0x1, R183 ;  /* 0x00000001b5b87824 */ /* 0x000fe200078e02b7 */
[----:B------:R-:W-:Y:S01]  /*09d0*/  SEL R177, R186, 0xffffffe0, !P4 ;  /* 0xffffffe0bab17807 */ /* 0x000fe20006000000 */
[----:B------:R-:W-:Y:S01]  /*09e0*/  IMAD.SHL.U32 R2, R3, 0x2, RZ ;  /* 0x0000000203027824 */ /* 0x000fe200078e00ff */
[----:B------:R-:W-:Y:S01]  /*09f0*/  LEA R239, R9, 0x9000, 0x1 ;  /* 0x0000900009ef7811 */ /* 0x000fe200078e08ff */
[----:B------:R-:W-:Y:S01]  /*0a00*/  IMAD R210, R250, 0x10, R210 ;  /* 0x00000010fad27824 */ /* 0x000fe200078e02d2 */
[----:B------:R-:W-:Y:S01]  /*0a10*/  @P2 IADD3 R195, R197, -0x20, RZ ;  /* 0xffffffe0c5c32810 */ /* 0x000fe20007ffe0ff */
[----:B------:R-:W-:Y:S01]  /*0a20*/  IMAD.IADD R177, R176, 0x1, R177 ;  /* 0x00000001b0b17824 */ /* 0x000fe200078e02b1 */
[----:B------:R-:W-:Y:S01]  /*0a30*/  LOP3.LUT P0, RZ, R17, 0x2, RZ, 0xc0, !PT ;  /* 0x0000000211ff7812 */ /* 0x000fe2000780c0ff */
[----:B------:R-:W-:Y:S01]  /*0a40*/  IMAD.IADD R183, R182, 0x1, R183 ;  /* 0x00000001b6b77824 */ /* 0x000fe200078e02b7 */
[----:B------:R-:W-:Y:S01]  /*0a50*/  IADD3 R242, R239, 0x20, RZ ;  /* 0x00000020eff27810 */ /* 0x000fe20007ffe0ff */
[----:B------:R-:W-:Y:S01]  /*0a60*/  IMAD.IADD R194, R194, 0x1, R195 ;  /* 0x00000001c2c27824 */ /* 0x000fe200078e02c3 */
[----:B------:R-:W-:-:S02]  /*0a70*/  SEL R186, R186, 0xffffffe0, !P0 ;  /* 0xffffffe0baba7807 */ /* 0x000fc40004000000 */
[----:B------:R-:W-:Y:S02]  /*0a80*/  @P1 IADD3 R242, R239, -0x20, RZ ;  /* 0xffffffe0eff21810 */ /* 0x000fe40007ffe0ff */
.L_x_439:
[----:B-1-3--:R-:W1:Y:S01]  /*0a90*/  S2R R35, SR_CTAID.Y ;  /* 0x0000000000237919 */ /* 0x00ae620000002600 */
[----:B--2---:R-:W2:Y:S01]  /*0aa0*/  LDC.U8 R0, c[0x0][0x312] ;  /* 0x0000c480ff007b82 */ /* 0x004ea20000000000 */
[----:B------:R-:W-:Y:S02]  /*0ab0*/  ISETP.NE.U32.AND P2, PT, RZ, c[0x0][0x240], PT ;  /* 0x00009000ff007a0c */ /* 0x000fe40003f45070 */
[----:B------:R-:W-:Y:S02]  /*0ac0*/  ISETP.EQ.U32.AND P5, PT, RZ, c[0x0][0x248], PT ;  /* 0x00009200ff007a0c */ /* 0x000fe40003fa2070 */
[----:B------:R-:W-:Y:S02]  /*0ad0*/  ISETP.NE.AND.EX P2, PT, RZ, c[0x0][0x244], PT, P2 ;  /* 0x00009100ff007a0c */ /* 0x000fe40003f45320 */
[----:B------:R-:W-:Y:S01]  /*0ae0*/  ISETP.NE.U32.AND P3, PT, RZ, c[0x0][0x250], PT ;  /* 0x00009400ff007a0c */ /* 0x000fe20003f65070 */
[----:B------:R-:W-:-:S03]  /*0af0*/  IMAD.MOV.U32 R37, RZ, RZ, -0x1 ;  /* 0xffffffffff257424 */ /* 0x000fc600078e00ff */
[----:B------:R-:W-:Y:S01]  /*0b00*/  ISETP.NE.AND.EX P3, PT, RZ, c[0x0][0x254], PT, P3 ;  /* 0x00009500ff007a0c */ /* 0x000fe20003f65330 */
[C---:B-1----:R-:W-:Y:S01]  /*0b10*/  IMAD.SHL.U32 R9, R35.reuse, 0x4, RZ ;  /* 0x0000000423097824 */ /* 0x042fe200078e00ff */
[----:B----4-:R-:W-:Y:S02]  /*0b20*/  SHF.R.S32.HI R30, RZ, 0x1f, R35 ;  /* 0x0000001fff1e7819 */ /* 0x010fe40000011423 */
[----:B--2---:R-:W-:Y:S01]  /*0b30*/  ISETP.NE.AND P4, PT, R0, RZ, PT ;  /* 0x000000ff0000720c */ /* 0x004fe20003f85270 */
[----:B------:R-:W-:Y:S01]  /*0b40*/  IMAD.MOV.U32 R0, RZ, RZ, -0x1 ;  /* 0xffffffffff007424 */ /* 0x000fe200078e00ff */
[----:B------:R-:W-:Y:S02]  /*0b50*/  SHF.L.U64.HI R8, R35, 0x2, R30 ;  /* 0x0000000223087819 */ /* 0x000fe4000001021e */
[----:B------:R-:W-:Y:S02]  /*0b60*/  IADD3 R4, P0, R9, c[0x0][0x240], RZ ;  /* 0x0000900009047a10 */ /* 0x000fe40007f1e0ff */
[----:B------:R-:W-:-:S02]  /*0b70*/  ISETP.EQ.OR.EX P5, PT, RZ, c[0x0][0x24c], !P4, P5 ;  /* 0x00009300ff007a0c */ /* 0x000fc400067a2750 */
[----:B------:R-:W-:Y:S02]  /*0b80*/  IADD3.X R5, R8, c[0x0][0x244], RZ, P0, !PT ;  /* 0x0000910008057a10 */ /* 0x000fe400007fe4ff */
[----:B------:R-:W-:-:S03]  /*0b90*/  @P3 IADD3 R6, P0, R9, c[0x0][0x250], RZ ;  /* 0x0000940009063a10 */ /* 0x000fc60007f1e0ff */
[----:B------:R1:W2:Y:S04]  /*0ba0*/  @P2 LDG.E R0, [R4.64] ;  /* 0x0000000604002981 */ /* 0x0002a8000c1e1900 */
[----:B------:R1:W2:Y:S01]  /*0bb0*/  @P2 LDG.E R3, [R4.64+0x4] ;  /* 0x0000040604032981 */ /* 0x0002a2000c1e1900 */
[----:B------:R-:W-:Y:S01]  /*0bc0*/  IMAD.MOV.U32 R237, RZ, RZ, RZ ;  /* 0x000000ffffed7224 */ /* 0x000fe200078e00ff */
[----:B------:R-:W-:-:S05]  /*0bd0*/  @P3 IADD3.X R7, R8, c[0x0][0x254], RZ, P0, !PT ;  /* 0x0000950008073a10 */ /* 0x000fca00007fe4ff */
[----:B-----5:R3:W5:Y:S01]  /*0be0*/  @P3 LDG.E R237, [R6.64] ;  /* 0x0000000606ed3981 */ /* 0x020762000c1e1900 */
[----:B-1----:R-:W-:-:S04]  /*0bf0*/  IADD3 R4, P1, R9, c[0x0][0x248], RZ ;  /* 0x0000920009047a10 */ /* 0x002fc80007f3e0ff */
[----:B------:R-:W-:-:S05]  /*0c00*/  IADD3.X R5, R8, c[0x0][0x24c], RZ, P1, !PT ;  /* 0x0000930008057a10 */ /* 0x000fca0000ffe4ff */
[----:B------:R-:W4:Y:S01]  /*0c10*/  @!P5 LDG.E R37, [R4.64] ;  /* 0x000000060425d981 */ /* 0x000f22000c1e1900 */
[----:B------:R-:W-:-:S04]  /*0c20*/  ISETP.NE.U32.AND P0, PT, RZ, c[0x0][0x248], PT ;  /* 0x00009200ff007a0c */ /* 0x000fc80003f05070 */
[----:B------:R-:W-:Y:S01]  /*0c30*/  ISETP.NE.AND.EX P0, PT, RZ, c[0x0][0x24c], PT, P0 ;  /* 0x00009300ff007a0c */ /* 0x000fe20003f05300 */
[----:B--2---:R-:W-:Y:S02]  /*0c40*/  @P2 IMAD.IADD R238, R3, 0x1, -R0 ;  /* 0x0000000103ee2824 */ /* 0x004fe400078e0a00 */
[----:B------:R-:W-:Y:S02]  /*0c50*/  IMAD.MOV.U32 R3, RZ, RZ, c[0x0][0x218] ;  /* 0x00008600ff037624 */ /* 0x000fe400078e00ff */
[----:B------:R-:W-:Y:S01]  /*0c60*/  @!P2 IMAD.MOV.U32 R238, RZ, RZ, c[0x0][0x214] ;  /* 0x00008500ffeea624 */ /* 0x000fe200078e00ff */
[----:B----4-:R3:W-:Y:S07]  /*0c70*/  STL [R1], R37 ;  /* 0x0000002501007387 */ /* 0x0107ee0000100800 */
[----:B------:R-:W-:Y:S05]  /*0c80*/  @!P0 BRA `(.L_x_398) ;  /* 0x0000003000008947 */ /* 0x000fea0003800000 */
[----:B------:R-:W2:Y:S02]  /*0c90*/  @P4 LDG.E R3, [R4.64+0x4] ;  /* 0x0000040604034981 */ /* 0x000ea4000c1e1900 */
[----:B--2---:R-:W-:-:S06]  /*0ca0*/  @P4 IADD3 R3, R3, -R37, RZ ;  /* 0x8000002503034210 */ /* 0x004fcc0007ffe0ff */
[----:B------:R1:W5:Y:S02]  /*0cb0*/  @!P4 LDG.E R3, [R4.64] ;  /* 0x000000060403c981 */ /* 0x000364000c1e1900 */
.L_x_398:
[----:B------:R-:W-:-:S04]  /*0cc0*/  ISETP.NE.U32.AND P1, PT, RZ, c[0x0][0x258], PT ;  /* 0x00009600ff007a0c */ /* 0x000fc80003f25070 */
[----:B------:R-:W-:-:S13]  /*0cd0*/  ISETP.NE.AND.EX P1, PT, RZ, c[0x0][0x25c], PT, P1 ;  /* 0x00009700ff007a0c */ /* 0x000fda0003f25310 */
[----:B-1----:R-:W-:-:S04]  /*0ce0*/  @P1 IADD3 R4, P0, R9, c[0x0][0x258], RZ ;  /* 0x0000960009041a10 */ /* 0x002fc80007f1e0ff */
[----:B------:R-:W-:-:S06]  /*0cf0*/  @P1 IADD3.X R5, R8, c[0x0][0x25c], RZ, P0, !PT ;  /* 0x0000970008051a10 */ /* 0x000fcc00007fe4ff */
[----:B------:R-:W2:Y:S01]  /*0d00*/  @P1 LDG.E R5, [R4.64] ;  /* 0x0000000604051981 */ /* 0x000ea2000c1e1900 */
[----:B------:R-:W-:Y:S01]  /*0d10*/  @!P1 ISETP.NE.U32.AND P0, PT, RZ, c[0x0][0x268], PT ;  /* 0x00009a00ff009a0c */ /* 0x000fe20003f05070 */
[----:B------:R-:W-:-:S03]  /*0d20*/  IMAD.SHL.U32 R18, R218, 0x80, RZ ;  /* 0x00000080da127824 */ /* 0x000fc600078e00ff */
[----:B------:R-:W-:-:S04]  /*0d30*/  @!P1 ISETP.NE.AND.EX P0, PT, RZ, c[0x0][0x26c], PT, P0 ;  /* 0x00009b00ff009a0c */ /* 0x000fc80003f05300 */
[----:B------:R-:W-:Y:S01]  /*0d40*/  @!P1 SEL R4, RZ, c[0x0][0x21c], !P0 ;  /* 0x00008700ff049a07 */ /* 0x000fe20004000000 */
[----:B--2--5:R-:W-:-:S03]  /*0d50*/  @P1 IMAD.IADD R200, R5, 0x1, -R237 ;  /* 0x0000000105c81824 */ /* 0x024fc600078e0aed */
[----:B------:R-:W-:-:S04]  /*0d60*/  @!P1 IADD3 R200, R4, R3, -R237 ;  /* 0x0000000304c89210 */ /* 0x000fc80007ffe8ed */
[----:B------:R-:W-:-:S13]  /*0d70*/  ISETP.GT.AND P0, PT, R200, R18, PT ;  /* 0x00000012c800720c */ /* 0x000fda0003f04270 */
[----:B------:R-:W-:Y:S05]  /*0d80*/  @!P0 BRA `(.L_x_399) ;  /* 0x000087a000008947 */ /* 0x000fea0003800000 */
[----:B------:R-:W-:Y:S01]  /*0d90*/  ISETP.NE.AND P0, PT, R37, -0x1, PT ;  /* 0xffffffff2500780c */ /* 0x000fe20003f05270 */
[----:B------:R-:W-:Y:S01]  /*0da0*/  IMAD R4, R30, c[0x0][0x178], RZ ;  /* 0x00005e001e047a24 */ /* 0x000fe200078e02ff */
[----:B------:R-:W-:Y:S01]  /*0db0*/  IADD3 R3, R238, 0x3f, RZ ;  /* 0x0000003fee037810 */ /* 0x000fe20007ffe0ff */
[C---:B------:R-:W-:Y:S01]  /*0dc0*/  IMAD.WIDE.U32 R12, R35.reuse, c[0x0][0x178], RZ ;  /* 0x00005e00230c7a25 */ /* 0x040fe200078e00ff */
[C---:B------:R-:W-:Y:S02]  /*0dd0*/  ISETP.NE.AND P1, PT, R0.reuse, -0x1, PT ;  /* 0xffffffff0000780c */ /* 0x040fe40003f25270 */
[----:B------:R-:W-:Y:S01]  /*0de0*/  SHF.R.S32.HI R8, RZ, 0x1f, R3 ;  /* 0x0000001fff087819 */ /* 0x000fe20000011403 */
[----:B------:R-:W-:Y:S02]  /*0df0*/  IMAD R4, R35, c[0x0][0x17c], R4 ;  /* 0x00005f0023047a24 */ /* 0x000fe400078e0204 */
[----:B---3--:R-:W-:Y:S01]  /*0e00*/  IMAD.WIDE.U32 R6, R0, c[0x0][0x190], RZ ;  /* 0x0000640000067a25 */ /* 0x008fe200078e00ff */
[----:B------:R-:W-:-:S03]  /*0e10*/  LEA.HI R8, R8, R3, RZ, 0x6 ;  /* 0x0000000308087211 */ /* 0x000fc600078f30ff */
[----:B------:R-:W-:Y:S01]  /*0e20*/  IMAD R10, R0, c[0x0][0x194], RZ ;  /* 0x00006500000a7a24 */ /* 0x000fe200078e02ff */
[----:B------:R-:W-:Y:S01]  /*0e30*/  LOP3.LUT R9, R8, 0xffffffc0, RZ, 0xc0, !PT ;  /* 0xffffffc008097812 */ /* 0x000fe200078ec0ff */
[----:B------:R-:W-:Y:S01]  /*0e40*/  @P0 IMAD.IADD R3, R237, 0x1, R37 ;  /* 0x00000001ed030824 */ /* 0x000fe200078e0225 */
[----:B------:R-:W-:Y:S01]  /*0e50*/  SEL R27, R12, R6, !P1 ;  /* 0x000000060c1b7207 */ /* 0x000fe20004800000 */
[----:B------:R-:W-:Y:S01]  /*0e60*/  IMAD.IADD R24, R13, 0x1, R4 ;  /* 0x000000010d187824 */ /* 0x000fe200078e0204 */
[----:B------:R-:W-:Y:S01]  /*0e70*/  @P1 IADD3 R24, R7, R10, RZ ;  /* 0x0000000a07181210 */ /* 0x000fe20007ffe0ff */
[----:B------:R-:W-:Y:S01]  /*0e80*/  @P0 IMAD.WIDE.U32 R4, R3, c[0x0][0x198], RZ ;  /* 0x0000660003040a25 */ /* 0x000fe200078e00ff */
[----:B------:R-:W-:Y:S02]  /*0e90*/  IADD3 R10, R9, -0x40, RZ ;  /* 0xffffffc0090a7810 */ /* 0x000fe40007ffe0ff */
[----:B------:R-:W-:Y:S01]  /*0ea0*/  SHF.R.S32.HI R193, RZ, 0x6, R8 ;  /* 0x00000006ffc17819 */ /* 0x000fe20000011408 */
[----:B------:R-:W-:Y:S01]  /*0eb0*/  @P0 IMAD R26, R3, c[0x0][0x19c], R5 ;  /* 0x00006700031a0a24 */ /* 0x000fe200078e0205 */
[----:B------:R-:W-:Y:S01]  /*0ec0*/  SHF.R.S32.HI R19, RZ, 0x1f, R10 ;  /* 0x0000001fff137819 */ /* 0x000fe2000001140a */
[----:B------:R-:W-:Y:S01]  /*0ed0*/  @P0 IMAD.MOV.U32 R25, RZ, RZ, R4 ;  /* 0x000000ffff190224 */ /* 0x000fe200078e0004 */
[----:B------:R-:W-:Y:S05]  /*0ee0*/  @P0 BRA `(.L_x_400) ;  /* 0x000000a000000947 */ /* 0x000fea0003800000 */
[----:B------:R-:W-:Y:S01]  /*0ef0*/  SHF.R.S32.HI R3, RZ, 0x1f, R237 ;  /* 0x0000001fff037819 */ /* 0x000fe200000114ed */
[----:B------:R-:W-:-:S04]  /*0f00*/  IMAD.WIDE.U32 R4, R237, c[0x0][0x198], RZ ;  /* 0x00006600ed047a25 */ /* 0x000fc800078e00ff */
[----:B------:R-:W-:Y:S02]  /*0f10*/  IMAD R3, R3, c[0x0][0x198], RZ ;  /* 0x0000660003037a24 */ /* 0x000fe400078e02ff */
[----:B------:R-:W-:Y:S02]  /*0f20*/  IMAD R6, R30, c[0x0][0x180], RZ ;  /* 0x000060001e067a24 */ /* 0x000fe400078e02ff */
[----:B------:R-:W-:-:S05]  /*0f30*/  IMAD R3, R237, c[0x0][0x19c], R3 ;  /* 0x00006700ed037a24 */ /* 0x000fca00078e0203 */
[----:B------:R-:W-:Y:S01]  /*0f40*/  IADD3 R5, R5, R3, RZ ;  /* 0x0000000305057210 */ /* 0x000fe20007ffe0ff */
[----:B------:R-:W-:-:S04]  /*0f50*/  IMAD R3, R35, c[0x0][0x184], R6 ;  /* 0x0000610023037a24 */ /* 0x000fc800078e0206 */
[----:B------:R-:W-:-:S05]  /*0f60*/  IMAD.WIDE.U32 R4, R35, c[0x0][0x180], R4 ;  /* 0x0000600023047a25 */ /* 0x000fca00078e0004 */
[----:B------:R-:W-:Y:S02]  /*0f70*/  IADD3 R26, R5, R3, RZ ;  /* 0x00000003051a7210 */ /* 0x000fe40007ffe0ff */
[----:B------:R-:W-:Y:S02]  /*0f80*/  MOV R25, R4 ;  /* 0x0000000400197202 */ /* 0x000fe40000000f00 */
.L_x_400:
[----:B------:R-:W-:-:S05]  /*0f90*/  @P0 IADD3 R3, R237, R37, RZ ;  /* 0x00000025ed030210 */ /* 0x000fca0007ffe0ff */
[----:B------:R-:W-:-:S04]  /*0fa0*/  @P0 IMAD.WIDE.U32 R4, R3, c[0x0][0x1a0], RZ ;  /* 0x0000680003040a25 */ /* 0x000fc800078e00ff */
[----:B------:R-:W-:Y:S01]  /*0fb0*/  @P0 IMAD R29, R3, c[0x0][0x1a4], R5 ;  /* 0x00006900031d0a24 */ /* 0x000fe200078e0205 */
[----:B------:R-:W-:Y:S01]  /*0fc0*/  @P0 MOV R28, R4 ;  /* 0x00000004001c0202 */ /* 0x000fe20000000f00 */
        /* <DEDUP_REMOVED lines=11> */
.L_x_401:
[----:B------:R-:W-:Y:S01]  /*1080*/  IABS R11, c[0x0][0x1c8] ;  /* 0x00007200000b7a13 */ /* 0x000fe20000000000 */
[----:B------:R-:W1:Y:S01]  /*1090*/  S2R R36, SR_CTAID.Z ;  /* 0x0000000000247919 */ /* 0x000e620000002700 */
[----:B------:R-:W-:Y:S01]  /*10a0*/  IMAD.MOV.U32 R13, RZ, RZ, c[0x0][0x224] ;  /* 0x00008900ff0d7624 */ /* 0x000fe200078e00ff */
[----:B------:R-:W2:Y:S01]  /*10b0*/  LDC.U8 R15, c[0x0][0x328] ;  /* 0x0000ca00ff0f7b82 */ /* 0x000ea20000000000 */
[----:B------:R-:W3:Y:S01]  /*10c0*/  I2F.RP R4, R11 ;  /* 0x0000000b00047306 */ /* 0x000ee20000209400 */
[C---:B------:R-:W-:Y:S01]  /*10d0*/  @P1 IMAD.WIDE.U32 R6, R0.reuse, c[0x0][0x370], RZ ;  /* 0x0000dc0000061a25 */ /* 0x040fe200078e00ff */
[----:B------:R-:W4:Y:S01]  /*10e0*/  S2R R21, SR_CTAID.X ;  /* 0x0000000000157919 */ /* 0x000f220000002500 */
[----:B------:R-:W-:Y:S02]  /*10f0*/  SHF.R.S32.HI R13, RZ, 0x1f, R13 ;  /* 0x0000001fff0d7819 */ /* 0x000fe4000001140d */
[----:B------:R-:W-:Y:S01]  /*1100*/  @P1 IMAD R14, R0, c[0x0][0x374], R7 ;  /* 0x0000dd00000e1a24 */ /* 0x000fe200078e0207 */
[----:B------:R-:W-:Y:S01]  /*1110*/  @P1 MOV R12, R6 ;  /* 0x00000006000c1202 */ /* 0x000fe20000000f00 */
[----:B------:R-:W-:Y:S01]  /*1120*/  @!P1 IMAD.WIDE.U32 R6, R35, c[0x0][0x368], RZ ;  /* 0x0000da0023069a25 */ /* 0x000fe200078e00ff */
[----:B------:R-:W5:Y:S03]  /*1130*/  LDC.U8 R31, c[0x0][0x3d0] ;  /* 0x0000f400ff1f7b82 */ /* 0x000f660000000000 */
[----:B------:R-:W-:-:S02]  /*1140*/  IMAD.MOV.U32 R32, RZ, RZ, c[0x0][0x22c] ;  /* 0x00008b00ff207624 */ /* 0x000fc400078e00ff */
[----:B------:R-:W-:Y:S01]  /*1150*/  IMAD.WIDE.U32 R16, R35, c[0x0][0x224], RZ ;  /* 0x0000890023107a25 */ /* 0x000fe200078e00ff */
[----:B---3--:R-:W3:Y:S03]  /*1160*/  MUFU.RCP R4, R4 ;  /* 0x0000000400047308 */ /* 0x008ee60000001000 */
[----:B------:R-:W-:Y:S01]  /*1170*/  IMAD.WIDE R22, R32, c[0x0][0x1c0], RZ ;  /* 0x0000700020167a25 */ /* 0x000fe200078e02ff */
[----:B-1----:R-:W-:-:S03]  /*1180*/  IABS R8, R36 ;  /* 0x0000002400087213 */ /* 0x002fc60000000000 */
[----:B------:R-:W-:Y:S01]  /*1190*/  @!P1 IMAD.MOV.U32 R12, RZ, RZ, R6 ;  /* 0x000000ffff0c9224 */ /* 0x000fe200078e0006 */
[----:B------:R-:W-:Y:S01]  /*11a0*/  LOP3.LUT R9, R36, c[0x0][0x1c8], RZ, 0x3c, !PT ;  /* 0x0000720024097a12 */ /* 0x000fe200078e3cff */
[----:B------:R-:W-:Y:S01]  /*11b0*/  IMAD.SHL.U32 R6, R35, 0x80, RZ ;  /* 0x0000008023067824 */ /* 0x000fe200078e00ff */
[----:B--2---:R-:W-:Y:S02]  /*11c0*/  ISETP.NE.AND P3, PT, R15, RZ, PT ;  /* 0x000000ff0f00720c */ /* 0x004fe40003f65270 */
[----:B------:R-:W-:Y:S02]  /*11d0*/  ISETP.GE.AND P4, PT, R9, RZ, PT ;  /* 0x000000ff0900720c */ /* 0x000fe40003f86270 */
[----:B------:R-:W-:Y:S02]  /*11e0*/  SHF.L.U64.HI R9, R35, 0x7, R30 ;  /* 0x0000000723097819 */ /* 0x000fe4000001021e */
[----:B------:R-:W-:Y:S02]  /*11f0*/  SHF.R.S32.HI R34, RZ, 0x1f, R36 ;  /* 0x0000001fff227819 */ /* 0x000fe40000011424 */
[----:B---3--:R-:W-:-:S02]  /*1200*/  IADD3 R4, R4, 0xffffffe, RZ ;  /* 0x0ffffffe04047810 */ /* 0x008fc40007ffe0ff */
[----:B------:R-:W-:Y:S02]  /*1210*/  SEL R9, R9, RZ, P2 ;  /* 0x000000ff09097207 */ /* 0x000fe40001000000 */
[----:B------:R-:W1:Y:S02]  /*1220*/  F2I.FTZ.U32.TRUNC.NTZ R5, R4 ;  /* 0x0000000400057305 */ /* 0x000e64000021f000 */
[----:B-1----:R-:W-:Y:S01]  /*1230*/  IADD3 R3, RZ, -R5, RZ ;  /* 0x80000005ff037210 */ /* 0x002fe20007ffe0ff */
[----:B------:R-:W-:-:S04]  /*1240*/  IMAD.MOV.U32 R4, RZ, RZ, RZ ;  /* 0x000000ffff047224 */ /* 0x000fc800078e00ff */
[----:B------:R-:W-:-:S04]  /*1250*/  IMAD R3, R3, R11, RZ ;  /* 0x0000000b03037224 */ /* 0x000fc800078e02ff */
[----:B------:R-:W-:-:S04]  /*1260*/  IMAD.HI.U32 R3, R5, R3, R4 ;  /* 0x0000000305037227 */ /* 0x000fc800078e0004 */
[----:B------:R-:W-:Y:S02]  /*1270*/  @!P1 IMAD R5, R30, c[0x0][0x368], RZ ;  /* 0x0000da001e059a24 */ /* 0x000fe400078e02ff */
[----:B------:R-:W-:-:S04]  /*1280*/  IMAD.HI.U32 R3, R3, R8, RZ ;  /* 0x0000000803037227 */ /* 0x000fc800078e00ff */
[----:B------:R-:W-:Y:S01]  /*1290*/  @!P1 IMAD R5, R35, c[0x0][0x36c], R5 ;  /* 0x0000db0023059a24 */ /* 0x000fe200078e0205 */
[----:B------:R-:W-:-:S04]  /*12a0*/  IADD3 R4, -R3, RZ, RZ ;  /* 0x000000ff03047210 */ /* 0x000fc80007ffe1ff */
[----:B------:R-:W-:Y:S01]  /*12b0*/  @!P1 IADD3 R14, R7, R5, RZ ;  /* 0x00000005070e9210 */ /* 0x000fe20007ffe0ff */
[----:B------:R-:W-:Y:S02]  /*12c0*/  IMAD R4, R11, R4, R8 ;  /* 0x000000040b047224 */ /* 0x000fe400078e0208 */
[----:B------:R-:W-:-:S03]  /*12d0*/  IMAD R8, R13, R35, RZ ;  /* 0x000000230d087224 */ /* 0x000fc600078e02ff */
[----:B------:R-:W-:Y:S01]  /*12e0*/  ISETP.GT.U32.AND P5, PT, R11, R4, PT ;  /* 0x000000040b00720c */ /* 0x000fe20003fa4070 */
[----:B------:R-:W-:Y:S02]  /*12f0*/  IMAD R5, R30, c[0x0][0x224], R8 ;  /* 0x000089001e057a24 */ /* 0x000fe400078e0208 */
[----:B------:R-:W-:-:S03]  /*1300*/  IMAD R8, R23, R16, RZ ;  /* 0x0000001017087224 */ /* 0x000fc600078e02ff */
[----:B------:R-:W-:Y:S01]  /*1310*/  IADD3 R5, R17, R5, RZ ;  /* 0x0000000511057210 */ /* 0x000fe20007ffe0ff */
[----:B------:R-:W-:-:S04]  /*1320*/  IMAD.WIDE.U32 R16, R22, R16, RZ ;  /* 0x0000001016107225 */ /* 0x000fc800078e00ff */
[----:B------:R-:W-:Y:S01]  /*1330*/  IMAD R8, R22, R5, R8 ;  /* 0x0000000516087224 */ /* 0x000fe200078e0208 */
[----:B------:R-:W-:Y:S01]  /*1340*/  SEL R5, R6, RZ, P2 ;  /* 0x000000ff06057207 */ /* 0x000fe20001000000 */
[-C--:B------:R-:W-:Y:S01]  /*1350*/  IMAD.WIDE.U32 R6, R22, R0.reuse, RZ ;  /* 0x0000000016067225 */ /* 0x080fe200078e00ff */
[----:B------:R-:W-:Y:S02]  /*1360*/  @!P5 IADD3 R4, R4, -R11, RZ ;  /* 0x8000000b0404d210 */ /* 0x000fe40007ffe0ff */
[----:B------:R-:W-:Y:S02]  /*1370*/  IADD3 R5, P2, R10, R5, RZ ;  /* 0x000000050a057210 */ /* 0x000fe40007f5e0ff */
[----:B------:R-:W-:Y:S01]  /*1380*/  ISETP.GE.U32.AND P6, PT, R4, R11, PT ;  /* 0x0000000b0400720c */ /* 0x000fe20003fc6070 */
[----:B------:R-:W-:Y:S01]  /*1390*/  IMAD R11, R23, R0, RZ ;  /* 0x00000000170b7224 */ /* 0x000fe200078e02ff */
[----:B------:R-:W-:Y:S01]  /*13a0*/  @!P5 IADD3 R3, R3, 0x1, RZ ;  /* 0x000000010303d810 */ /* 0x000fe20007ffe0ff */
[----:B------:R-:W-:Y:S01]  /*13b0*/  IMAD.X R9, R19, 0x1, R9, P2 ;  /* 0x0000000113097824 */ /* 0x000fe200010e0609 */
[----:B------:R-:W-:Y:S01]  /*13c0*/  ISETP.NE.AND P2, PT, RZ, c[0x0][0x1c8], PT ;  /* 0x00007200ff007a0c */ /* 0x000fe20003f45270 */
[----:B------:R-:W-:Y:S01]  /*13d0*/  IMAD R15, R23, R5, RZ ;  /* 0x00000005170f7224 */ /* 0x000fe200078e02ff */
[----:B------:R-:W-:Y:S01]  /*13e0*/  SEL R20, R16, R6, !P1 ;  /* 0x0000000610147207 */ /* 0x000fe20004800000 */
[----:B------:R-:W-:Y:S01]  /*13f0*/  @P3 IMAD R6, R35, c[0x0][0x214], RZ ;  /* 0x0000850023063a24 */ /* 0x000fe200078e02ff */
[----:B------:R-:W-:Y:S01]  /*1400*/  IADD3 R13, R17, R8, RZ ;  /* 0x00000008110d7210 */ /* 0x000fe20007ffe0ff */
[----:B------:R-:W-:Y:S01]  /*1410*/  IMAD R8, R22, R9, R15 ;  /* 0x0000000916087224 */ /* 0x000fe200078e020f */
[----:B------:R-:W-:Y:S01]  /*1420*/  @P1 IADD3 R13, R7, R11, RZ ;  /* 0x0000000b070d1210 */ /* 0x000fe20007ffe0ff */
[----:B----4-:R-:W-:Y:S01]  /*1430*/  IMAD.WIDE.U32 R16, R21, c[0x0][0x3d8], RZ ;  /* 0x0000f60015107a25 */ /* 0x010fe200078e00ff */
[----:B------:R-:W-:-:S02]  /*1440*/  @P3 SEL R6, R6, R0, !P1 ;  /* 0x0000000006063207 */ /* 0x000fc40004800000 */
[----:B------:R-:W-:Y:S01]  /*1450*/  @P6 IADD3 R3, R3, 0x1, RZ ;  /* 0x0000000103036810 */ /* 0x000fe20007ffe0ff */
[----:B------:R-:W-:Y:S01]  /*1460*/  IMAD.WIDE.U32 R4, R22, R5, RZ ;  /* 0x0000000516047225 */ /* 0x000fe200078e00ff */
[----:B-----5:R-:W-:-:S03]  /*1470*/  ISETP.NE.AND P5, PT, R31, RZ, PT ;  /* 0x000000ff1f00720c */ /* 0x020fc60003fa5270 */
[----:B------:R-:W-:Y:S01]  /*1480*/  IMAD.MOV.U32 R15, RZ, RZ, R3 ;  /* 0x000000ffff0f7224 */ /* 0x000fe200078e0003 */
[----:B------:R-:W-:Y:S01]  /*1490*/  SEL R11, R16, RZ, P5 ;  /* 0x000000ff100b7207 */ /* 0x000fe20002800000 */
[----:B------:R-:W-:Y:S01]  /*14a0*/  IMAD R7, R21, c[0x0][0x3dc], R17 ;  /* 0x0000f70015077a24 */ /* 0x000fe200078e0211 */
[----:B------:R-:W-:Y:S01]  /*14b0*/  SHF.R.S32.HI R21, RZ, 0x1f, R18 ;  /* 0x0000001fff157819 */ /* 0x000fe20000011412 */
[----:B------:R-:W-:Y:S01]  /*14c0*/  @!P3 IMAD R9, R35, c[0x0][0x1c0], R36 ;  /* 0x000070002309ba24 */ /* 0x000fe200078e0224 */
[----:B------:R-:W-:Y:S01]  /*14d0*/  @!P4 IADD3 R15, -R15, RZ, RZ ;  /* 0x000000ff0f0fc210 */ /* 0x000fe20007ffe1ff */
[C---:B------:R-:W-:Y:S01]  /*14e0*/  IMAD R23, R36.reuse, c[0x0][0x22c], RZ ;  /* 0x00008b0024177a24 */ /* 0x040fe200078e02ff */
[----:B------:R-:W-:Y:S01]  /*14f0*/  @!P2 LOP3.LUT R15, RZ, c[0x0][0x1c8], RZ, 0x33, !PT ;  /* 0x00007200ff0faa12 */ /* 0x000fe200078e33ff */
[----:B------:R-:W-:Y:S01]  /*1500*/  @P3 IMAD R3, R36, c[0x0][0x234], R6 ;  /* 0x00008d0024033a24 */ /* 0x000fe200078e0206 */
[----:B------:R-:W-:Y:S01]  /*1510*/  IADD3 R8, R5, R8, RZ ;  /* 0x0000000805087210 */ /* 0x000fe20007ffe0ff */
[----:B------:R-:W-:Y:S01]  /*1520*/  @!P3 IMAD R3, R9, c[0x0][0x214], RZ ;  /* 0x000085000903ba24 */ /* 0x000fe200078e02ff */
[----:B------:R-:W-:-:S02]  /*1530*/  SHF.R.S32.HI R33, RZ, 0x1f, R23 ;  /* 0x0000001fff217819 */ /* 0x000fc40000011417 */
[----:B------:R-:W-:Y:S02]  /*1540*/  SEL R9, R7, RZ, P5 ;  /* 0x000000ff07097207 */ /* 0x000fe40002800000 */
[----:B------:R-:W-:Y:S01]  /*1550*/  SHF.R.S32.HI R22, RZ, 0x1f, R15 ;  /* 0x0000001fff167819 */ /* 0x000fe2000001140f */
[----:B------:R-:W-:Y:S05]  /*1560*/  @!P3 BRA `(.L_x_402) ;  /* 0x000000700000b947 */ /* 0x000fea0003800000 */
[C---:B------:R-:W-:Y:S01]  /*1570*/  @!P1 IMAD R0, R35.reuse, c[0x0][0x224], RZ ;  /* 0x0000890023009a24 */ /* 0x040fe200078e02ff */
[----:B------:R-:W-:Y:S02]  /*1580*/  MOV R7, 0x80 ;  /* 0x0000008000077802 */ /* 0x000fe40000000f00 */
[----:B------:R-:W-:Y:S02]  /*1590*/  MOV R6, c[0x0][0x210] ;  /* 0x0000840000067a02 */ /* 0x000fe40000000f00 */
[----:B------:R-:W-:-:S03]  /*15a0*/  LEA R0, R35, R0, 0x7 ;  /* 0x0000000023007211 */ /* 0x000fc600078e38ff */
[----:B------:R-:W-:-:S04]  /*15b0*/  IMAD R6, R7, R6, c[0x0][0x234] ;  /* 0x00008d0007067624 */ /* 0x000fc800078e0206 */
[----:B------:R-:W-:Y:S01]  /*15c0*/  IMAD R0, R6, R36, R0 ;  /* 0x0000002406007224 */ /* 0x000fe200078e0200 */
[----:B------:R-:W-:Y:S05]  /*15d0*/  BRA `(.L_x_403) ;  /* 0x0000002000007947 */ /* 0x000fea0003800000 */
.L_x_402:
[----:B------:R-:W-:-:S04]  /*15e0*/  IMAD R0, R35, c[0x0][0x1c0], R36 ;  /* 0x0000700023007a24 */ /* 0x000fc800078e0224 */
[----:B------:R-:W-:Y:S02]  /*15f0*/  IMAD R0, R0, c[0x0][0x224], RZ ;  /* 0x0000890000007a24 */ /* 0x000fe400078e02ff */
.L_x_403:
[----:B------:R-:W1:Y:S01]  /*1600*/  S2R R31, SR_TID.X ;  /* 0x00000000001f7919 */ /* 0x000e620000002100 */
[----:B------:R-:W-:Y:S01]  /*1610*/  IMAD R32, R32, c[0x0][0x1c0], RZ ;  /* 0x0000700020207a24 */ /* 0x000fe200078e02ff */
[----:B------:R-:W-:Y:S01]  /*1620*/  SHF.R.S32.HI R209, RZ, 0x1f, R208 ;  /* 0x0000001fffd17819 */ /* 0x000fe200000114d0 */
[----:B------:R-:W-:Y:S01]  /*1630*/  IMAD.IADD R0, R10, 0x1, R0 ;  /* 0x000000010a007824 */ /* 0x000fe200078e0200 */
[----:B------:R-:W2:Y:S01]  /*1640*/  S2R R38, SR_TID.X ;  /* 0x0000000000267919 */ /* 0x000ea20000002100 */
[----:B------:R-:W-:Y:S01]  /*1650*/  IMAD.SHL.U32 R6, R32, 0x40, RZ ;  /* 0x0000004020067824 */ /* 0x000fe200078e00ff */
[----:B------:R-:W-:Y:S01]  /*1660*/  BSSY B1, `(.L_x_399) ;  /* 0x00007ec000017945 */ /* 0x000fe20003800000 */
[----:B------:R-:W-:Y:S01]  /*1670*/  IMAD.MOV.U32 R207, RZ, RZ, 0x4 ;  /* 0x00000004ffcf7424 */ /* 0x000fe200078e00ff */
[----:B------:R-:W3:Y:S01]  /*1680*/  S2R R39, SR_TID.X ;  /* 0x0000000000277919 */ /* 0x000ee20000002100 */
[----:B------:R-:W-:Y:S01]  /*1690*/  IMAD.IADD R206, R10, 0x1, R3 ;  /* 0x000000010ace7824 */ /* 0x000fe200078e0203 */
[----:B------:R-:W-:Y:S01]  /*16a0*/  IADD3 R7, P2, P1, R4, R6, R23 ;  /* 0x0000000604077210 */ /* 0x000fe2000795e017 */
[----:B------:R-:W-:Y:S01]  /*16b0*/  IMAD.WIDE R16, R0, R207, c[0x0][0x3c8] ;  /* 0x0000f20000107625 */ /* 0x000fe200078e02cf */
[----:B------:R-:W-:-:S02]  /*16c0*/  SHF.R.S32.HI R6, RZ, 0x1f, R6 ;  /* 0x0000001fff067819 */ /* 0x000fc40000011406 */
[----:B------:R-:W-:Y:S01]  /*16d0*/  IADD3 R4, P3, R208, R12, RZ ;  /* 0x0000000cd0047210 */ /* 0x000fe20007f7e0ff */
[----:B------:R-:W-:Y:S01]  /*16e0*/  IMAD R0, R19, c[0x0][0x370], RZ ;  /* 0x0000dc0013007a24 */ /* 0x000fe200078e02ff */
[----:B------:R-:W-:Y:S01]  /*16f0*/  IADD3.X R8, R8, R6, R33, P2, P1 ;  /* 0x0000000608087210 */ /* 0x000fe200017e2421 */
[----:B------:R-:W-:Y:S01]  /*1700*/  IMAD.MOV.U32 R216, RZ, RZ, R17 ;  /* 0x000000ffffd87224 */ /* 0x000fe200078e0011 */
[----:B------:R-:W-:Y:S01]  /*1710*/  SHF.R.S32.HI R23, RZ, 0x1f, R236 ;  /* 0x0000001fff177819 */ /* 0x000fe200000114ec */
[----:B------:R-:W-:Y:S01]  /*1720*/  IMAD R3, R10, c[0x0][0x374], R0 ;  /* 0x0000dd000a037a24 */ /* 0x000fe200078e0200 */
[----:B------:R-:W-:Y:S01]  /*1730*/  IADD3 R11, P2, P1, R11, R7, R20 ;  /* 0x000000070b0b7210 */ /* 0x000fe2000795e014 */
[----:B------:R-:W-:Y:S02]  /*1740*/  IMAD.X R5, R209, 0x1, R14, P3 ;  /* 0x00000001d1057824 */ /* 0x000fe400018e060e */
[----:B------:R-:W-:Y:S01]  /*1750*/  IMAD R14, R34, c[0x0][0x1a8], RZ ;  /* 0x00006a00220e7a24 */ /* 0x000fe200078e02ff */
[----:B-1----:R-:W-:Y:S01]  /*1760*/  SHF.R.S32.HI R6, RZ, 0x1f, R31 ;  /* 0x0000001fff067819 */ /* 0x002fe2000001141f */
[----:B------:R-:W-:Y:S01]  /*1770*/  IMAD.WIDE.U32 R4, R10, c[0x0][0x370], R4 ;  /* 0x0000dc000a047a25 */ /* 0x000fe200078e0004 */
[----:B------:R-:W-:-:S02]  /*1780*/  IADD3.X R13, R9, R8, R13, P2, P1 ;  /* 0x00000008090d7210 */ /* 0x000fc400017e240d */
[----:B------:R-:W-:Y:S01]  /*1790*/  LEA.HI R0, R6, R31, RZ, 0x5 ;  /* 0x0000001f06007211 */ /* 0x000fe200078f28ff */
[----:B------:R-:W-:Y:S01]  /*17a0*/  IMAD.IADD R5, R5, 0x1, R3 ;  /* 0x0000000105057824 */ /* 0x000fe200078e0203 */
[----:B------:R-:W-:Y:S01]  /*17b0*/  IADD3 R6, P3, R236, R10, RZ ;  /* 0x0000000aec067210 */ /* 0x000fe20007f7e0ff */
[----:B------:R-:W-:Y:S01]  /*17c0*/  IMAD R10, R34, c[0x0][0x378], RZ ;  /* 0x0000de00220a7a24 */ /* 0x000fe200078e02ff */
[----:B------:R-:W-:Y:S01]  /*17d0*/  IADD3 R3, -R200, R238, R18 ;  /* 0x000000eec8037210 */ /* 0x000fe20007ffe112 */
[----:B------:R-:W-:Y:S01]  /*17e0*/  IMAD.WIDE.U32 R4, R36, c[0x0][0x378], R4 ;  /* 0x0000de0024047a25 */ /* 0x000fe200078e0004 */
[----:B--2---:R-:W-:Y:S02]  /*17f0*/  SHF.R.S32.HI R38, RZ, 0x1f, R38 ;  /* 0x0000001fff267819 */ /* 0x004fe40000011426 */
[----:B------:R-:W-:Y:S01]  /*1800*/  IADD3 R3, R3, -c[0x0][0x2e8], RZ ;  /* 0x8000ba0003037a10 */ /* 0x000fe20007ffe0ff */
[----:B------:R-:W-:Y:S01]  /*1810*/  IMAD.X R7, R23, 0x1, R19, P3 ;  /* 0x0000000117077824 */ /* 0x000fe200018e0613 */
[----:B------:R-:W-:Y:S01]  /*1820*/  LOP3.LUT R0, R0, 0xffffffe0, RZ, 0xc0, !PT ;  /* 0xffffffe000007812 */ /* 0x000fe200078ec0ff */
[----:B------:R-:W-:Y:S01]  /*1830*/  IMAD R10, R36, c[0x0][0x37c], R10 ;  /* 0x0000df00240a7a24 */ /* 0x000fe200078e020a */
[----:B------:R-:W-:Y:S01]  /*1840*/  SHF.R.S32.HI R9, RZ, 0x1f, R3 ;  /* 0x0000001fff097819 */ /* 0x000fe20000011403 */
[----:B------:R-:W-:Y:S01]  /*1850*/  IMAD R7, R7, c[0x0][0x190], RZ ;  /* 0x0000640007077a24 */ /* 0x000fe200078e02ff */
[----:B---3--:R-:W-:Y:S01]  /*1860*/  LEA.HI R38, R38, R39, RZ, 0x5 ;  /* 0x0000002726267211 */ /* 0x008fe200078f28ff */
[----:B------:R-:W-:Y:S01]  /*1870*/  IMAD.IADD R17, R31, 0x1, -R0 ;  /* 0x000000011f117824 */ /* 0x000fe200078e0a00 */
[----:B------:R-:W-:Y:S01]  /*1880*/  LEA.HI R3, R9, R3, RZ, 0x6 ;  /* 0x0000000309037211 */ /* 0x000fe200078f30ff */
[C---:B------:R-:W-:Y:S01]  /*1890*/  IMAD R12, R6.reuse, c[0x0][0x194], R7 ;  /* 0x00006500060c7a24 */ /* 0x040fe200078e0207 */
[----:B------:R-:W-:Y:S01]  /*18a0*/  SHF.R.S32.HI R38, RZ, 0x5, R38 ;  /* 0x00000005ff267819 */ /* 0x000fe20000011426 */
[----:B------:R-:W-:Y:S01]  /*18b0*/  IMAD.WIDE.U32 R6, R6, c[0x0][0x190], R208 ;  /* 0x0000640006067a25 */ /* 0x000fe200078e00d0 */
[----:B------:R-:W-:-:S03]  /*18c0*/  SHF.R.S32.HI R3, RZ, 0x6, R3 ;  /* 0x00000006ff037819 */ /* 0x000fc60000011403 */
[----:B------:R-:W-:Y:S01]  /*18d0*/  IMAD R9, R36, c[0x0][0x1ac], R14 ;  /* 0x00006b0024097a24 */ /* 0x000fe200078e020e */
[----:B------:R-:W-:Y:S01]  /*18e0*/  IADD3 R6, P2, R27, R6, RZ ;  /* 0x000000061b067210 */ /* 0x000fe20007f5e0ff */
[----:B------:R-:W-:Y:S01]  /*18f0*/  IMAD R0, R38, R32, R17 ;  /* 0x0000002026007224 */ /* 0x000fe200078e0211 */
[----:B------:R-:W-:Y:S01]  /*1900*/  IMNMX R235, RZ, R3, !PT ;  /* 0x00000003ffeb7217 */ /* 0x000fe20007800200 */
[----:B------:R-:W-:Y:S01]  /*1910*/  IMAD.IADD R5, R5, 0x1, R10 ;  /* 0x0000000105057824 */ /* 0x000fe200078e020a */
[----:B------:R-:W-:Y:S01]  /*1920*/  IADD3.X R7, R24, R7, R12, P2, !PT ;  /* 0x0000000718077210 */ /* 0x000fe200017fe40c */
[----:B------:R-:W-:Y:S01]  /*1930*/  IMAD.MOV.U32 R217, RZ, RZ, R16 ;  /* 0x000000ffffd97224 */ /* 0x000fe200078e0010 */
[----:B------:R-:W-:Y:S01]  /*1940*/  IADD3 R8, P1, R0, R11, RZ ;  /* 0x0000000b00087210 */ /* 0x000fe20007f3e0ff */
[----:B------:R-:W-:Y:S01]  /*1950*/  IMAD.WIDE.U32 R4, R236, c[0x0][0x370], R4 ;  /* 0x0000dc00ec047a25 */ /* 0x000fe200078e0004 */
[----:B------:R-:W-:Y:S02]  /*1960*/  IADD3 R16, R208, 0x40, RZ ;  /* 0x00000040d0107810 */ /* 0x000fe40007ffe0ff */
[----:B------:R-:W-:Y:S01]  /*1970*/  LEA.HI.X.SX32 R11, R0, R13, 0x1, P1 ;  /* 0x0000000d000b7211 */ /* 0x000fe200008f0eff */
[----:B------:R-:W-:Y:S01]  /*1980*/  IMAD.WIDE.U32 R6, R36, c[0x0][0x1a8], R6 ;  /* 0x00006a0024067a25 */ /* 0x000fe200078e0006 */
[----:B------:R-:W-:-:S02]  /*1990*/  LEA R199, P1, R8, c[0x0][0x350], 0x2 ;  /* 0x0000d40008c77a11 */ /* 0x000fc400078210ff */
[----:B------:R-:W-:Y:S01]  /*19a0*/  LEA R203, P2, R4, c[0x0][0x330], 0x1 ;  /* 0x0000cc0004cb7a11 */ /* 0x000fe200078408ff */
[----:B------:R-:W-:Y:S01]  /*19b0*/  IMAD.IADD R3, R7, 0x1, R9 ;  /* 0x0000000107037824 */ /* 0x000fe200078e0209 */
[----:B------:R-:W-:Y:S01]  /*19c0*/  LEA R204, P3, R6, c[0x0][0x160], 0x1 ;  /* 0x0000580006cc7a11 */ /* 0x000fe200078608ff */
[----:B------:R-:W-:Y:S01]  /*19d0*/  IMAD R0, R23, c[0x0][0x370], RZ ;  /* 0x0000dc0017007a24 */ /* 0x000fe200078e02ff */
[----:B------:R-:W-:Y:S01]  /*19e0*/  LEA.HI.X R198, R8, c[0x0][0x354], R11, 0x2, P1 ;  /* 0x0000d50008c67a11 */ /* 0x000fe200008f140b */
[----:B------:R-:W-:Y:S01]  /*19f0*/  IMAD.WIDE R206, R206, R207, c[0x0][0x200] ;  /* 0x00008000cece7625 */ /* 0x000fe200078e02cf */
[----:B------:R-:W-:Y:S02]  /*1a00*/  LEA.HI.X R202, R6, c[0x0][0x164], R3, 0x1, P3 ;  /* 0x0000590006ca7a11 */ /* 0x000fe400018f0c03 */
[C---:B------:R-:W-:Y:S01]  /*1a10*/  ISETP.GT.AND P3, PT, R193.reuse, R235, PT ;  /* 0x000000ebc100720c */ /* 0x040fe20003f64270 */
[----:B------:R-:W-:Y:S01]  /*1a20*/  IMAD R0, R236, c[0x0][0x374], R0 ;  /* 0x0000dd00ec007a24 */ /* 0x000fe200078e0200 */
[----:B------:R-:W-:-:S02]  /*1a30*/  IADD3 R193, R193, -0x1, RZ ;  /* 0xffffffffc1c17810 */ /* 0x000fc40007ffe0ff */
[----:B------:R-:W-:Y:S01]  /*1a40*/  IADD3 R14, R208, 0x20, RZ ;  /* 0x00000020d00e7810 */ /* 0x000fe20007ffe0ff */
[----:B------:R-:W-:-:S05]  /*1a50*/  IMAD.IADD R0, R5, 0x1, R0 ;  /* 0x0000000105007824 */ /* 0x000fca00078e0200 */
[----:B------:R-:W-:-:S03]  /*1a60*/  LEA.HI.X R201, R4, c[0x0][0x334], R0, 0x1, P2 ;  /* 0x0000cd0004c97a11 */ /* 0x000fc600010f0c00 */
[----:B------:R-:W-:Y:S05]  /*1a70*/  @P3 BRA `(.L_x_404) ;  /* 0x000007a000003947 */ /* 0x000fea0003800000 */
        /* <DEDUP_REMOVED lines=15> */
.L_x_405:
        /* <DEDUP_REMOVED lines=15> */
.L_x_406:
[----:B------:R-:W-:Y:S01]  /*1c60*/  IMAD R10, R218, -0x80, R200 ;  /* 0xffffff80da0a7824 */ /* 0x000fe200078e02c8 */
[----:B------:R-:W-:Y:S01]  /*1c70*/  BSSY B0, `(.L_x_407) ;  /* 0x000001a000007945 */ /* 0x000fe20003800000 */
[----:B------:R-:W-:Y:S02]  /*1c80*/  IMAD R0, R21, c[0x0][0x3a0], RZ ;  /* 0x0000e80015007a24 */ /* 0x000fe400078e02ff */
[----:B------:R-:W-:Y:S01]  /*1c90*/  IMAD.WIDE.U32 R4, R18, c[0x0][0x3a0], R208 ;  /* 0x0000e80012047a25 */ /* 0x000fe200078e00d0 */
[----:B------:R-:W-:-:S03]  /*1ca0*/  ISETP.GE.AND P4, PT, R236, R10, PT ;  /* 0x0000000aec00720c */ /* 0x000fc60003f86270 */
[----:B------:R-:W-:Y:S01]  /*1cb0*/  IMAD R0, R18, c[0x0][0x3a4], R0 ;  /* 0x0000e90012007a24 */ /* 0x000fe200078e0200 */
[----:B------:R-:W-:Y:S01]  /*1cc0*/  IADD3 R6, P0, R6, R4, RZ ;  /* 0x0000000406067210 */ /* 0x000fe20007f1e0ff */
[----:B------:R-:W-:-:S03]  /*1cd0*/  IMAD R4, R34, c[0x0][0x3b8], RZ ;  /* 0x0000ee0022047a24 */ /* 0x000fc600078e02ff */
[----:B------:R-:W-:Y:S01]  /*1ce0*/  IADD3.X R7, R3, R5, R0, P0, !PT ;  /* 0x0000000503077210 */ /* 0x000fe200007fe400 */
[----:B------:R-:W-:-:S04]  /*1cf0*/  IMAD R3, R36, c[0x0][0x3bc], R4 ;  /* 0x0000ef0024037a24 */ /* 0x000fc800078e0204 */
[----:B------:R-:W-:-:S05]  /*1d00*/  IMAD.WIDE.U32 R6, R36, c[0x0][0x3b8], R6 ;  /* 0x0000ee0024067a25 */ /* 0x000fca00078e0006 */
[----:B------:R-:W-:Y:S01]  /*1d10*/  IADD3 R3, R7, R3, RZ ;  /* 0x0000000307037210 */ /* 0x000fe20007ffe0ff */
[----:B------:R-:W-:Y:S05]  /*1d20*/  @P4 BRA `(.L_x_408) ;  /* 0x000000e000004947 */ /* 0x000fea0003800000 */
[----:B------:R-:W-:Y:S01]  /*1d30*/  MOV R5, R3 ;  /* 0x0000000300057202 */ /* 0x000fe20000000f00 */
[----:B------:R-:W-:Y:S01]  /*1d40*/  IMAD R0, R23, c[0x0][0x3a0], RZ ;  /* 0x0000e80017007a24 */ /* 0x000fe200078e02ff */
[----:B------:R-:W-:Y:S01]  /*1d50*/  ISETP.GE.AND P3, PT, R208, c[0x0][0x220], PT ;  /* 0x00008800d0007a0c */ /* 0x000fe20003f66270 */
[----:B------:R-:W-:Y:S01]  /*1d60*/  IMAD.MOV.U32 R4, RZ, RZ, R6 ;  /* 0x000000ffff047224 */ /* 0x000fe200078e0006 */
[----:B------:R-:W-:Y:S01]  /*1d70*/  ISETP.GE.AND P2, PT, R14, c[0x0][0x220], PT ;  /* 0x000088000e007a0c */ /* 0x000fe20003f46270 */
        /* <DEDUP_REMOVED lines=9> */
.L_x_408:
[----:B------:R-:W-:Y:S05]  /*1e10*/  BSYNC B0 ;  /* 0x0000000000007941 */ /* 0x000fea0003800000 */
.L_x_407:
[----:B------:R-:W-:Y:S01]  /*1e20*/  IADD3 R0, R236, 0x40, RZ ;  /* 0x00000040ec007810 */ /* 0x000fe20007ffe0ff */
[----:B------:R-:W-:Y:S03]  /*1e30*/  BSSY B0, `(.L_x_409) ;  /* 0x0000012000007945 */ /* 0x000fe60003800000 */
[----:B------:R-:W-:-:S13]  /*1e40*/  ISETP.GE.AND P3, PT, R0, R10, PT ;  /* 0x0000000a0000720c */ /* 0x000fda0003f66270 */
[----:B------:R-:W-:Y:S05]  /*1e50*/  @P3 BRA `(.L_x_410) ;  /* 0x000000f000003947 */ /* 0x000fea0003800000 */
[----:B------:R-:W-:Y:S01]  /*1e60*/  IADD3 R0, P0, R236, 0x40, RZ ;  /* 0x00000040ec007810 */ /* 0x000fe20007f1e0ff */
[----:B------:R-:W-:Y:S01]  /*1e70*/  IMAD.MOV.U32 R7, RZ, RZ, R3 ;  /* 0x000000ffff077224 */ /* 0x000fe200078e0003 */
[----:B------:R-:W-:Y:S02]  /*1e80*/  ISETP.GE.AND P2, PT, R208, c[0x0][0x220], PT ;  /* 0x00008800d0007a0c */ /* 0x000fe40003f46270 */
        /* <DEDUP_REMOVED lines=12> */
.L_x_410:
[----:B------:R-:W-:Y:S05]  /*1f50*/  BSYNC B0 ;  /* 0x0000000000007941 */ /* 0x000fea0003800000 */
.L_x_409:
[----:B-1----:R-:W-:Y:S01]  /*1f60*/  IMAD.WIDE.U32 R4, R18, c[0x0][0x3a8], R208 ;  /* 0x0000ea0012047a25 */ /* 0x002fe200078e00d0 */
[----:B------:R-:W-:Y:S03]  /*1f70*/  BSSY B0, `(.L_x_411) ;  /* 0x0000018000007945 */ /* 0x000fe60003800000 */
[----:B------:R-:W-:Y:S01]  /*1f80*/  IMAD R0, R21, c[0x0][0x3a8], RZ ;  /* 0x0000ea0015007a24 */ /* 0x000fe200078e02ff */
[----:B------:R-:W-:Y:S01]  /*1f90*/  IADD3 R6, P0, R11, R4, RZ ;  /* 0x000000040b067210 */ /* 0x000fe20007f1e0ff */
[----:B------:R-:W-:-:S02]  /*1fa0*/  IMAD R3, R34, c[0x0][0x3c0], RZ ;  /* 0x0000f00022037a24 */ /* 0x000fc400078e02ff */
[----:B------:R-:W-:Y:S02]  /*1fb0*/  IMAD R0, R18, c[0x0][0x3ac], R0 ;  /* 0x0000eb0012007a24 */ /* 0x000fe400078e0200 */
[----:B------:R-:W-:-:S03]  /*1fc0*/  IMAD R3, R36, c[0x0][0x3c4], R3 ;  /* 0x0000f10024037a24 */ /* 0x000fc600078e0203 */
[----:B------:R-:W-:-:S05]  /*1fd0*/  IADD3.X R7, R12, R5, R0, P0, !PT ;  /* 0x000000050c077210 */ /* 0x000fca00007fe400 */
        /* <DEDUP_REMOVED lines=17> */
.L_x_412:
[----:B------:R-:W-:Y:S05]  /*20f0*/  BSYNC B0 ;  /* 0x0000000000007941 */ /* 0x000fea0003800000 */
.L_x_411:
[----:B------:R-:W-:Y:S05]  /*2100*/  @P3 BRA `(.L_x_413) ;  /* 0x0000741000003947 */ /* 0x000fea0003800000 */
[----:B------:R-:W-:Y:S01]  /*2110*/  IADD3 R0, P0, R236, 0x40, RZ ;  /* 0x00000040ec007810 */ /* 0x000fe20007f1e0ff */
[----:B------:R-:W-:Y:S01]  /*2120*/  IMAD.MOV.U32 R7, RZ, RZ, R3 ;  /* 0x000000ffff077224 */ /* 0x000fe200078e0003 */
[----:B------:R-:W-:-:S03]  /*2130*/  ISETP.GE.AND P1, PT, R208, c[0x0][0x220], PT ;  /* 0x00008800d0007a0c */ /* 0x000fc60003f26270 */
        /* <DEDUP_REMOVED lines=14> */
.L_x_404:
[----:B------:R-:W-:Y:S01]  /*2220*/  @P5 BAR.SYNC.DEFER_BLOCKING 0x0 ;  /* 0x0000000000005b1d */ /* 0x000fe20000010000 */
[C---:B------:R-:W-:Y:S01]  /*2230*/  IMAD R3, R193.reuse, -0x40, R238 ;  /* 0xffffffc0c1037824 */ /* 0x040fe200078e02ee */
[----:B------:R-:W-:Y:S01]  /*2240*/  LEA.HI R4, R193, R193, RZ, 0x1 ;  /* 0x000000c1c1047211 */ /* 0x000fe200078f08ff */
[----:B------:R-:W-:-:S03]  /*2250*/  IMAD.SHL.U32 R0, R248, 0x2, RZ ;  /* 0x00000002f8007824 */ /* 0x000fc600078e00ff */
[----:B------:R-:W-:Y:S01]  /*2260*/  ISETP.GE.AND P0, PT, R236, R3, PT ;  /* 0x00000003ec00720c */ /* 0x000fe20003f06270 */
[----:B------:R-:W-:Y:S01]  /*2270*/  BSSY B0, `(.L_x_414) ;  /* 0x0000025000007945 */ /* 0x000fe20003800000 */
[----:B------:R-:W-:-:S05]  /*2280*/  LOP3.LUT R4, R4, 0xfffffffe, RZ, 0xc0, !PT ;  /* 0xfffffffe04047812 */ /* 0x000fca00078ec0ff */
[----:B------:R-:W-:-:S05]  /*2290*/  IMAD.IADD R4, R193, 0x1, -R4 ;  /* 0x00000001c1047824 */ /* 0x000fca00078e0a04 */
[----:B------:R-:W-:Y:S01]  /*22a0*/  ISETP.NE.AND P6, PT, R4, 0x1, PT ;  /* 0x000000010400780c */ /* 0x000fe20003fc5270 */
[----:B------:R1:W-:Y:S04]  /*22b0*/  @P0 STS [R0+0x6000], RZ ;  /* 0x006000ff00000388 */ /* 0x0003e80000000800 */
[----:B------:R1:W-:Y:S04]  /*22c0*/  @P0 STS [R0+0x6004], RZ ;  /* 0x006004ff00000388 */ /* 0x0003e80000000800 */
[----:B------:R1:W-:Y:S04]  /*22d0*/  @P0 STS.64 [R0+0x6008], RZ ;  /* 0x006008ff00000388 */ /* 0x0003e80000000a00 */
[----:B------:R1:W-:Y:S04]  /*22e0*/  @P0 STS.128 [R0+0x7000], RZ ;  /* 0x007000ff00000388 */ /* 0x0003e80000000c00 */
[----:B------:R1:W-:Y:S01]  /*22f0*/  @P0 STS.128 [R0+0x8000], RZ ;  /* 0x008000ff00000388 */ /* 0x0003e20000000c00 */
[----:B------:R-:W-:Y:S05]  /*2300*/  @P0 BRA `(.L_x_415) ;  /* 0x000001b000000947 */ /* 0x000fea0003800000 */
[----:B------:R-:W-:Y:S02]  /*2310*/  ISETP.GE.AND P3, PT, R208, c[0x0][0x220], PT ;  /* 0x00008800d0007a0c */ /* 0x000fe40003f66270 */
[----:B------:R-:W-:-:S02]  /*2320*/  ISETP.GE.AND P2, PT, R14, c[0x0][0x220], PT ;  /* 0x000088000e007a0c */ /* 0x000fc40003f46270 */
[----:B------:R-:W-:-:S09]  /*2330*/  ISETP.GE.AND P1, PT, R16, c[0x0][0x220], PT ;  /* 0x0000880010007a0c */ /* 0x000fd20003f26270 */
[----:B------:R-:W-:Y:S01]  /*2340*/  @!P3 IMAD.MOV.U32 R6, RZ, RZ, R203 ;  /* 0x000000ffff06b224 */ /* 0x000fe200078e00cb */
[----:B------:R2:W-:Y:S01]  /*2350*/  @P3 STS [R0+0x6000], RZ ;  /* 0x006000ff00003388 */ /* 0x0005e20000000800 */
[--C-:B------:R-:W-:Y:S01]  /*2360*/  @!P3 IMAD.MOV.U32 R7, RZ, RZ, R201.reuse ;  /* 0x000000ffff07b224 */ /* 0x100fe200078e00c9 */
[----:B------:R-:W-:Y:S01]  /*2370*/  @!P2 MOV R4, R203 ;  /* 0x000000cb0004a202 */ /* 0x000fe20000000f00 */
[----:B------:R-:W-:Y:S01]  /*2380*/  @!P2 IMAD.MOV.U32 R5, RZ, RZ, R201 ;  /* 0x000000ffff05a224 */ /* 0x000fe200078e00c9 */
[----:B------:R2:W-:Y:S04]  /*2390*/  @P3 STS [R0+0x6004], RZ ;  /* 0x006004ff00003388 */ /* 0x0005e80000000800 */
[----:B------:R2:W-:Y:S04]  /*23a0*/  @P3 STS.64 [R0+0x6008], RZ ;  /* 0x006008ff00003388 */ /* 0x0005e80000000a00 */
        /* <DEDUP_REMOVED lines=11> */
[----:B--2---:R-:W-:Y:S02]  /*2460*/  MOV R4, R203 ;  /* 0x000000cb00047202 */ /* 0x004fe40000000f00 */
[----:B------:R-:W-:-:S05]  /*2470*/  MOV R5, R201 ;  /* 0x000000c900057202 */ /* 0x000fca0000000f00 */
[----:B------:R-:W-:Y:S01]  /*2480*/  @!PT LDS RZ, [RZ] ;  /* 0x00000000fffff984 */ /* 0x000fe20000000800 */
[----:B------:R-:W-:Y:S01]  /*2490*/  @!PT LDS RZ, [RZ] ;  /* 0x00000000fffff984 */ /* 0x000fe20000000800 */
[----:B------:R-:W-:Y:S01]  /*24a0*/  @!PT LDS RZ, [RZ] ;  /* 0x00000000fffff984 */ /* 0x000fe20000000800 */
[----:B------:R2:W-:Y:S02]  /*24b0*/  LDGSTS.E.BYPASS.LTC128B.128 [R0+0x8000], [R4.64+0x80] ;  /* 0x0800008004007fae */ /* 0x0005e4000b901d46 */
.L_x_415:
[----:B------:R-:W-:Y:S05]  /*24c0*/  BSYNC B0 ;  /* 0x0000000000007941 */ /* 0x000fea0003800000 */
.L_x_414:
[----:B--2---:R-:W-:Y:S01]  /*24d0*/  IADD3 R4, R248, 0x1800, RZ ;  /* 0x00001800f8047810 */ /* 0x004fe20007ffe0ff */
[----:B------:R-:W-:Y:S03]  /*24e0*/  BSSY B0, `(.L_x_416) ;  /* 0x0000033000007945 */ /* 0x000fe60003800000 */
        /* <DEDUP_REMOVED lines=16> */
.L_x_417:
[----:B------:R-:W-:Y:S02]  /*25f0*/  ISETP.GE.AND P2, PT, R208, c[0x0][0x220], PT ;  /* 0x00008800d0007a0c */ /* 0x000fe40003f46270 */
[----:B------:R-:W-:-:S02]  /*2600*/  ISETP.GE.AND P1, PT, R14, c[0x0][0x220], PT ;  /* 0x000088000e007a0c */ /* 0x000fc40003f26270 */
[----:B------:R-:W-:-:S09]  /*2610*/  ISETP.GE.AND P0, PT, R16, c[0x0][0x220], PT ;  /* 0x0000880010007a0c */ /* 0x000fd20003f06270 */
[----:B------:R-:W-:Y:S01]  /*2620*/  @!P2 IMAD.MOV.U32 R6, RZ, RZ, R204 ;  /* 0x000000ffff06a224 */ /* 0x000fe200078e00cc */
[----:B------:R2:W-:Y:S01]  /*2630*/  @P2 STS [R192], RZ ;  /* 0x000000ffc0002388 */ /* 0x0005e20000000800 */
[--C-:B------:R-:W-:Y:S01]  /*2640*/  @!P2 IMAD.MOV.U32 R7, RZ, RZ, R202.reuse ;  /* 0x000000ffff07a224 */ /* 0x100fe200078e00ca */
[----:B------:R-:W-:Y:S01]  /*2650*/  @!P1 MOV R4, R204 ;  /* 0x000000cc00049202 */ /* 0x000fe20000000f00 */
[----:B------:R-:W-:Y:S01]  /*2660*/  @!P1 IMAD.MOV.U32 R5, RZ, RZ, R202 ;  /* 0x000000ffff059224 */ /* 0x000fe200078e00ca */
        /* <DEDUP_REMOVED lines=20> */
[----:B--2---:R-:W-:Y:S02]  /*27b0*/  MOV R4, R204 ;  /* 0x000000cc00047202 */ /* 0x004fe40000000f00 */
[----:B------:R-:W-:-:S05]  /*27c0*/  MOV R5, R202 ;  /* 0x000000ca00057202 */ /* 0x000fca0000000f00 */
[----:B------:R-:W-:Y:S01]  /*27d0*/  @!PT LDS RZ, [RZ] ;  /* 0x00000000fffff984 */ /* 0x000fe20000000800 */
[----:B------:R-:W-:Y:S01]  /*27e0*/  @!PT LDS RZ, [RZ] ;  /* 0x00000000fffff984 */ /* 0x000fe20000000800 */
[----:B------:R-:W-:Y:S01]  /*27f0*/  @!PT LDS RZ, [RZ] ;  /* 0x00000000fffff984 */ /* 0x000fe20000000800 */
[----:B------:R2:W-:Y:S02]  /*2800*/  LDGSTS.E.BYPASS.LTC128B.128 [R192+0x2000], [R4.64+0x80] ;  /* 0x0200008004c07fae */ /* 0x0005e4000b901d46 */
.L_x_418:
[----:B------:R-:W-:Y:S05]  /*2810*/  BSYNC B0 ;  /* 0x0000000000007941 */ /* 0x000fea0003800000 */
.L_x_416:
[----:B------:R-:W-:Y:S01]  /*2820*/  IMAD R13, R218, -0x80, R200 ;  /* 0xffffff80da0d7824 */ /* 0x000fe200078e02c8 */
[C---:B--2---:R-:W-:Y:S01]  /*2830*/  IADD3 R6, R210.reuse, 0x28, RZ ;  /* 0x00000028d2067810 */ /* 0x044fe20007ffe0ff */
[----:B------:R-:W-:Y:S01]  /*2840*/  IMAD.MOV.U32 R214, RZ, RZ, 0x7f800000 ;  /* 0x7f800000ffd67424 */ /* 0x000fe200078e00ff */
[C---:B------:R-:W-:Y:S01]  /*2850*/  IADD3 R5, R210.reuse, 0x8, RZ ;  /* 0x00000008d2057810 */ /* 0x040fe20007ffe0ff */
[----:B------:R-:W-:Y:S01]  /*2860*/  IMAD.MOV.U32 R212, RZ, RZ, 0x7f800000 ;  /* 0x7f800000ffd47424 */ /* 0x000fe200078e00ff */
[----:B------:R-:W-:Y:S02]  /*2870*/  IADD3 R4, R210, 0x20, RZ ;  /* 0x00000020d2047810 */ /* 0x000fe40007ffe0ff */
[----:B------:R-:W-:Y:S02]  /*2880*/  ISETP.GE.AND P5, PT, R236, R13, PT ;  /* 0x0000000dec00720c */ /* 0x000fe40003fa6270 */
[-C--:B------:R-:W-:Y:S02]  /*2890*/  ISETP.GE.AND P0, PT, R6, R3.reuse, PT ;  /* 0x000000030600720c */ /* 0x080fe40003f06270 */
[----:B------:R-:W-:-:S02]  /*28a0*/  ISETP.GE.AND P3, PT, R210, R3, PT ;  /* 0x00000003d200720c */ /* 0x000fc40003f66270 */
[-C--:B------:R-:W-:Y:S02]  /*28b0*/  ISETP.GE.AND P2, PT, R5, R3.reuse, PT ;  /* 0x000000030500720c */ /* 0x080fe40003f46270 */
[----:B------:R-:W-:Y:S01]  /*28c0*/  ISETP.GE.AND P1, PT, R4, R3, PT ;  /* 0x000000030400720c */ /* 0x000fe20003f26270 */
[--C-:B------:R-:W-:Y:S01]  /*28d0*/  IMAD.WIDE R4, R210, 0x4, R206.reuse ;  /* 0x00000004d2047825 */ /* 0x100fe200078e02ce */
[----:B------:R-:W-:Y:S02]  /*28e0*/  MOV R213, 0x7f800000 ;  /* 0x7f80000000d57802 */ /* 0x000fe40000000f00 */
[----:B------:R-:W-:Y:S01]  /*28f0*/  MOV R211, 0x7f800000 ;  /* 0x7f80000000d37802 */ /* 0x000fe20000000f00 */
[----:B------:R2:W-:Y:S01]  /*2900*/  @P5 STS [R0+0x9000], RZ ;  /* 0x009000ff00005388 */ /* 0x0005e20000000800 */
[----:B------:R-:W-:Y:S02]  /*2910*/  IMAD R3, R21, c[0x0][0x198], RZ ;  /* 0x0000660015037a24 */ /* 0x000fe400078e02ff */
[----:B------:R-:W-:Y:S01]  /*2920*/  @!P0 IMAD.WIDE R6, R6, 0x4, R206 ;  /* 0x0000000406068825 */ /* 0x000fe200078e02ce */
[----:B------:R2:W-:Y:S04]  /*2930*/  @P5 STS [R0+0x9004], RZ ;  /* 0x009004ff00005388 */ /* 0x0005e80000000800 */
[----:B------:R2:W-:Y:S04]  /*2940*/  @P5 STS.64 [R0+0x9008], RZ ;  /* 0x009008ff00005388 */ /* 0x0005e80000000a00 */
[----:B------:R2:W-:Y:S04]  /*2950*/  @P5 STS.128 [R0+0xb000], RZ ;  /* 0x00b000ff00005388 */ /* 0x0005e80000000c00 */
[----:B------:R2:W-:Y:S04]  /*2960*/  @P5 STS.128 [R0+0xd000], RZ ;  /* 0x00d000ff00005388 */ /* 0x0005e80000000c00 */
[----:B------:R3:W5:Y:S04]  /*2970*/  @!P3 LDG.E R213, [R4.64] ;  /* 0x0000000604d5b981 */ /* 0x000768000c1e1900 */
[----:B------:R3:W5:Y:S04]  /*2980*/  @!P2 LDG.E R214, [R4.64+0x20] ;  /* 0x0000200604d6a981 */ /* 0x000768000c1e1900 */
[----:B------:R3:W5:Y:S01]  /*2990*/  @!P1 LDG.E R211, [R4.64+0x80] ;  /* 0x0000800604d39981 */ /* 0x000762000c1e1900 */
[----:B------:R-:W-:-:S03]  /*29a0*/  IMAD R3, R18, c[0x0][0x19c], R3 ;  /* 0x0000670012037a24 */ /* 0x000fc600078e0203 */
[----:B------:R4:W5:Y:S01]  /*29b0*/  @!P0 LDG.E R212, [R6.64] ;  /* 0x0000000606d48981 */ /* 0x000962000c1e1900 */
[----:B------:R-:W-:Y:S01]  /*29c0*/  BSSY B0, `(.L_x_419) ;  /* 0x000002a000007945 */ /* 0x000fe20003800000 */
[----:B---3--:R-:W-:-:S05]  /*29d0*/  IMAD.WIDE.U32 R4, R18, c[0x0][0x198], R208 ;  /* 0x0000660012047a25 */ /* 0x008fca00078e00d0 */
[----:B----4-:R-:W-:-:S04]  /*29e0*/  IADD3 R6, P0, R25, R4, RZ ;  /* 0x0000000419067210 */ /* 0x010fc80007f1e0ff */
[----:B------:R-:W-:Y:S01]  /*29f0*/  IADD3.X R7, R26, R5, R3, P0, !PT ;  /* 0x000000051a077210 */ /* 0x000fe200007fe403 */
[----:B------:R-:W-:-:S04]  /*2a00*/  IMAD R3, R22, c[0x0][0x1b0], RZ ;  /* 0x00006c0016037a24 */ /* 0x000fc800078e02ff */
[C---:B------:R-:W-:Y:S02]  /*2a10*/  IMAD R3, R15.reuse, c[0x0][0x1b4], R3 ;  /* 0x00006d000f037a24 */ /* 0x040fe400078e0203 */
[----:B------:R-:W-:-:S04]  /*2a20*/  IMAD.WIDE.U32 R6, R15, c[0x0][0x1b0], R6 ;  /* 0x00006c000f067a25 */ /* 0x000fc800078e0006 */
[----:B------:R-:W-:Y:S01]  /*2a30*/  IMAD.IADD R12, R7, 0x1, R3 ;  /* 0x00000001070c7824 */ /* 0x000fe200078e0203 */
[----:B------:R-:W-:Y:S05]  /*2a40*/  @P5 BRA `(.L_x_420) ;  /* 0x0000021000005947 */ /* 0x000fea0003800000 */
[----:B--2---:R-:W-:Y:S01]  /*2a50*/  ISETP.GE.AND P3, PT, R208, c[0x0][0x220], PT ;  /* 0x00008800d0007a0c */ /* 0x004fe20003f66270 */
[----:B------:R-:W-:Y:S01]  /*2a60*/  IMAD R3, R23, c[0x0][0x198], RZ ;  /* 0x0000660017037a24 */ /* 0x000fe200078e02ff */
[----:B------:R-:W-:Y:S01]  /*2a70*/  ISETP.GE.AND P2, PT, R14, c[0x0][0x220], PT ;  /* 0x000088000e007a0c */ /* 0x000fe20003f46270 */
[----:B------:R-:W-:Y:S01]  /*2a80*/  IMAD.MOV.U32 R4, RZ, RZ, R6 ;  /* 0x000000ffff047224 */ /* 0x000fe200078e0006 */
[----:B------:R-:W-:Y:S01]  /*2a90*/  ISETP.GE.AND P0, PT, R16, c[0x0][0x220], PT ;  /* 0x0000880010007a0c */ /* 0x000fe20003f06270 */
[----:B------:R-:W-:Y:S02]  /*2aa0*/  IMAD.MOV.U32 R5, RZ, RZ, R12 ;  /* 0x000000ffff057224 */ /* 0x000fe400078e000c */
[C---:B------:R-:W-:Y:S02]  /*2ab0*/  IMAD R3, R236.reuse, c[0x0][0x19c], R3 ;  /* 0x00006700ec037a24 */ /* 0x040fe400078e0203 */
[----:B------:R-:W-:-:S04]  /*2ac0*/  IMAD.WIDE.U32 R4, R236, c[0x0][0x198], R4 ;  /* 0x00006600ec047a25 */ /* 0x000fc800078e0004 */
[----:B------:R-:W-:Y:S01]  /*2ad0*/  IMAD.IADD R3, R5, 0x1, R3 ;  /* 0x0000000105037824 */ /* 0x000fe200078e0203 */
[C---:B------:R-:W-:Y:S01]  /*2ae0*/  @!P3 LEA R10, P4, R4.reuse, c[0x0][0x168], 0x1 ;  /* 0x00005a00040aba11 */ /* 0x040fe200078808ff */
[----:B------:R2:W-:Y:S01]  /*2af0*/  @P3 STS [R0+0x9000], RZ ;  /* 0x009000ff00003388 */ /* 0x0005e20000000800 */
[C---:B------:R-:W-:Y:S02]  /*2b00*/  @!P2 LEA R8, P1, R4.reuse, c[0x0][0x168], 0x1 ;  /* 0x00005a000408aa11 */ /* 0x040fe400078208ff */
[C-C-:B------:R-:W-:Y:S01]  /*2b10*/  @!P3 LEA.HI.X R11, R4.reuse, c[0x0][0x16c], R3.reuse, 0x1, P4 ;  /* 0x00005b00040bba11 */ /* 0x140fe200020f0c03 */
[----:B------:R2:W-:Y:S01]  /*2b20*/  @P3 STS [R0+0x9004], RZ ;  /* 0x009004ff00003388 */ /* 0x0005e20000000800 */
[----:B------:R-:W-:-:S03]  /*2b30*/  @!P2 LEA.HI.X R9, R4, c[0x0][0x16c], R3, 0x1, P1 ;  /* 0x00005b000409aa11 */ /* 0x000fc600008f0c03 */
        /* <DEDUP_REMOVED lines=12> */
[----:B--2---:R-:W-:-:S04]  /*2c00*/  LEA R8, P0, R4, c[0x0][0x168], 0x1 ;  /* 0x00005a0004087a11 */ /* 0x004fc800078008ff */
[----:B------:R-:W-:-:S05]  /*2c10*/  LEA.HI.X R9, R4, c[0x0][0x16c], R3, 0x1, P0 ;  /* 0x00005b0004097a11 */ /* 0x000fca00000f0c03 */
[----:B------:R-:W-:Y:S01]  /*2c20*/  @!PT LDS RZ, [RZ] ;  /* 0x00000000fffff984 */ /* 0x000fe20000000800 */
[----:B------:R-:W-:Y:S01]  /*2c30*/  @!PT LDS RZ, [RZ] ;  /* 0x00000000fffff984 */ /* 0x000fe20000000800 */
[----:B------:R-:W-:Y:S01]  /*2c40*/  @!PT LDS RZ, [RZ] ;  /* 0x00000000fffff984 */ /* 0x000fe20000000800 */
[----:B------:R2:W-:Y:S04]  /*2c50*/  LDGSTS.E.BYPASS.LTC128B.128 [R0+0xd000], [R8.64+0x80] ;  /* 0x0d00008008007fae */ /* 0x0005e8000b901d46 */
.L_x_420:
[----:B--2---:R-:W-:Y:S05]  /*2c60*/  BSYNC B0 ;  /* 0x0000000000007941 */ /* 0x004fea0003800000 */
.L_x_419:
[----:B------:R-:W-:Y:S01]  /*2c70*/  IADD3 R3, R236, 0x40, RZ ;  /* 0x00000040ec037810 */ /* 0x000fe20007ffe0ff */
[----:B------:R-:W-:Y:S03]  /*2c80*/  BSSY B0, `(.L_x_421) ;  /* 0x0000026000007945 */ /* 0x000fe60003800000 */
[----:B------:R-:W-:-:S13]  /*2c90*/  ISETP.GE.AND P4, PT, R3, R13, PT ;  /* 0x0000000d0300720c */ /* 0x000fda0003f86270 */
[----:B------:R2:W-:Y:S04]  /*2ca0*/  @P4 STS.128 [R0+0xa000], RZ ;  /* 0x00a000ff00004388 */ /* 0x0005e80000000c00 */
[----:B------:R2:W-:Y:S04]  /*2cb0*/  @P4 STS.128 [R0+0xc000], RZ ;  /* 0x00c000ff00004388 */ /* 0x0005e80000000c00 */
[----:B------:R2:W-:Y:S01]  /*2cc0*/  @P4 STS.128 [R0+0xe000], RZ ;  /* 0x00e000ff00004388 */ /* 0x0005e20000000c00 */
[----:B------:R-:W-:Y:S05]  /*2cd0*/  @P4 BRA `(.L_x_422) ;  /* 0x0000020000004947 */ /* 0x000fea0003800000 */
[----:B------:R-:W-:Y:S01]  /*2ce0*/  IADD3 R3, P0, R236, 0x40, RZ ;  /* 0x00000040ec037810 */ /* 0x000fe20007f1e0ff */
[----:B------:R-:W-:Y:S01]  /*2cf0*/  IMAD.MOV.U32 R7, RZ, RZ, R12 ;  /* 0x000000ffff077224 */ /* 0x000fe200078e000c */
[----:B------:R-:W-:-:S02]  /*2d00*/  ISETP.GE.AND P3, PT, R208, c[0x0][0x220], PT ;  /* 0x00008800d0007a0c */ /* 0x000fc40003f66270 */
[----:B------:R-:W-:Y:S01]  /*2d10*/  ISETP.GE.AND P2, PT, R14, c[0x0][0x220], PT ;  /* 0x000088000e007a0c */ /* 0x000fe20003f46270 */
[----:B------:R-:W-:Y:S01]  /*2d20*/  IMAD.X R4, RZ, RZ, R23, P0 ;  /* 0x000000ffff047224 */ /* 0x000fe200000e0617 */
[----:B------:R-:W-:Y:S01]  /*2d30*/  ISETP.GE.AND P0, PT, R16, c[0x0][0x220], PT ;  /* 0x0000880010007a0c */ /* 0x000fe20003f06270 */
[----:B------:R-:W-:-:S04]  /*2d40*/  IMAD.WIDE.U32 R8, R3, c[0x0][0x198], R6 ;  /* 0x0000660003087a25 */ /* 0x000fc800078e0006 */
[----:B------:R-:W-:-:S04]  /*2d50*/  IMAD R4, R4, c[0x0][0x198], RZ ;  /* 0x0000660004047a24 */ /* 0x000fc800078e02ff */
[----:B------:R-:W-:Y:S01]  /*2d60*/  IMAD R3, R3, c[0x0][0x19c], R4 ;  /* 0x0000670003037a24 */ /* 0x000fe200078e0204 */
[----:B------:R-:W-:Y:S01]  /*2d70*/  @!P3 LEA R6, P1, R8, c[0x0][0x168], 0x1 ;  /* 0x00005a000806ba11 */ /* 0x000fe200078208ff */
[----:B------:R3:W-:Y:S02]  /*2d80*/  @P3 STS.128 [R0+0xa000], RZ ;  /* 0x00a000ff00003388 */ /* 0x0007e40000000c00 */
[----:B------:R-:W-:-:S05]  /*2d90*/  IMAD.IADD R3, R9, 0x1, R3 ;  /* 0x0000000109037824 */ /* 0x000fca00078e0203 */
[C---:B------:R-:W-:Y:S02]  /*2da0*/  @!P3 LEA.HI.X R7, R8.reuse, c[0x0][0x16c], R3, 0x1, P1 ;  /* 0x00005b000807ba11 */ /* 0x040fe400008f0c03 */
[----:B------:R-:W-:-:S03]  /*2db0*/  @!P2 LEA R4, P1, R8, c[0x0][0x168], 0x1 ;  /* 0x00005a000804aa11 */ /* 0x000fc600078208ff */
[----:B------:R-:W-:Y:S01]  /*2dc0*/  @!PT LDS RZ, [RZ] ;  /* 0x00000000fffff984 */ /* 0x000fe20000000800 */
[----:B------:R-:W-:Y:S01]  /*2dd0*/  @!PT LDS RZ, [RZ] ;  /* 0x00000000fffff984 */ /* 0x000fe20000000800 */
[----:B------:R-:W-:Y:S01]  /*2de0*/  @!PT LDS RZ, [RZ] ;  /* 0x00000000fffff984 */ /* 0x000fe20000000800 */
[----:B------:R3:W-:Y:S01]  /*2df0*/  @!P3 LDGSTS.E.BYPASS.LTC128B.128 [R0+0xa000], [R6.64] ;  /* 0x0a0000000600bfae */ /* 0x0007e2000b901d46 */
[----:B------:R-:W-:-:S03]  /*2e00*/  @!P2 LEA.HI.X R5, R8, c[0x0][0x16c], R3, 0x1, P1 ;  /* 0x00005b000805aa11 */ /* 0x000fc600008f0c03 */
[----:B------:R3:W-:Y:S04]  /*2e10*/  @P2 STS.128 [R0+0xc000], RZ ;  /* 0x00c000ff00002388 */ /* 0x0007e80000000c00 */
[----:B------:R-:W-:Y:S01]  /*2e20*/  @!PT LDS RZ, [RZ] ;  /* 0x00000000fffff984 */ /* 0x000fe20000000800 */
[----:B------:R-:W-:Y:S01]  /*2e30*/  @!PT LDS RZ, [RZ] ;  /* 0x00000000fffff984 */ /* 0x000fe20000000800 */
[----:B------:R-:W-:Y:S01]  /*2e40*/  @!PT LDS RZ, [RZ] ;  /* 0x00000000fffff984 */ /* 0x000fe20000000800 */
[----:B------:R3:W-:Y:S04]  /*2e50*/  @!P2 LDGSTS.E.BYPASS.LTC128B.128 [R0+0xc000], [R4.64+0x40] ;  /* 0x0c0000400400afae */ /* 0x0007e8000b901d46 */
[----:B------:R3:W-:Y:S01]  /*2e60*/  @P0 STS.128 [R0+0xe000], RZ ;  /* 0x00e000ff00000388 */ /* 0x0007e20000000c00 */
[----:B------:R-:W-:Y:S05]  /*2e70*/  @P0 BRA `(.L_x_422) ;  /* 0x0000006000000947 */ /* 0x000fea0003800000 */
[----:B---3--:R-:W-:-:S04]  /*2e80*/  LEA R4, P0, R8, c[0x0][0x168], 0x1 ;  /* 0x00005a0008047a11 */ /* 0x008fc800078008ff */
[----:B------:R-:W-:-:S05]  /*2e90*/  LEA.HI.X R5, R8, c[0x0][0x16c], R3, 0x1, P0 ;  /* 0x00005b0008057a11 */ /* 0x000fca00000f0c03 */
[----:B------:R-:W-:Y:S01]  /*2ea0*/  @!PT LDS RZ, [RZ] ;  /* 0x00000000fffff984 */ /* 0x000fe20000000800 */
[----:B------:R-:W-:Y:S01]  /*2eb0*/  @!PT LDS RZ, [RZ] ;  /* 0x00000000fffff984 */ /* 0x000fe20000000800 */
[----:B------:R-:W-:Y:S01]  /*2ec0*/  @!PT LDS RZ, [RZ] ;  /* 0x00000000fffff984 */ /* 0x000fe20000000800 */
[----:B------:R3:W-:Y:S04]  /*2ed0*/  LDGSTS.E.BYPASS.LTC128B.128 [R0+0xe000], [R4.64+0x80] ;  /* 0x0e00008004007fae */ /* 0x0007e8000b901d46 */
.L_x_422:
[----:B------:R-:W-:Y:S05]  /*2ee0*/  BSYNC B0 ;  /* 0x0000000000007941 */ /* 0x000fea0003800000 */
.L_x_421:
[----:B------:R4:W-:Y:S01]  /*2ef0*/  @P5 STS [R0+0xf000], RZ ;  /* 0x00f000ff00005388 */ /* 0x0009e20000000800 */
[----:B---3--:R-:W-:Y:S01]  /*2f00*/  IMAD.WIDE.U32 R4, R18, c[0x0][0x1a0], R208 ;  /* 0x0000680012047a25 */ /* 0x008fe200078e00d0 */
[----:B------:R-:W-:Y:S02]  /*2f10*/  BSSY B0, `(.L_x_423) ;  /* 0x000002f000007945 */ /* 0x000fe40003800000 */
[----:B------:R4:W-:Y:S01]  /*2f20*/  @P5 STS [R0+0xf004], RZ ;  /* 0x00f004ff00005388 */ /* 0x0009e20000000800 */
[----:B------:R-:W-:Y:S01]  /*2f30*/  IMAD R3, R21, c[0x0][0x1a0], RZ ;  /* 0x0000680015037a24 */ /* 0x000fe200078e02ff */
[----:B------:R-:W-:Y:S02]  /*2f40*/  IADD3 R6, P0, R28, R4, RZ ;  /* 0x000000041c067210 */ /* 0x000fe40007f1e0ff */
[----:B------:R4:W-:Y:S01]  /*2f50*/  @P5 STS.64 [R0+0xf008], RZ ;  /* 0x00f008ff00005388 */ /* 0x0009e20000000a00 */
[----:B------:R-:W-:-:S03]  /*2f60*/  IMAD R3, R18, c[0x0][0x1a4], R3 ;  /* 0x0000690012037a24 */ /* 0x000fc600078e0203 */
[----:B------:R4:W-:Y:S02]  /*2f70*/  @P5 STS.128 [R0+0x11000], RZ ;  /* 0x011000ff00005388 */ /* 0x0009e40000000c00 */
[----:B------:R-:W-:Y:S01]  /*2f80*/  IADD3.X R7, R29, R5, R3, P0, !PT ;  /* 0x000000051d077210 */ /* 0x000fe200007fe403 */
[----:B------:R-:W-:Y:S01]  /*2f90*/  IMAD R3, R22, c[0x0][0x1b8], RZ ;  /* 0x00006e0016037a24 */ /* 0x000fe200078e02ff */
[----:B------:R4:W-:Y:S03]  /*2fa0*/  @P5 STS.128 [R0+0x13000], RZ ;  /* 0x013000ff00005388 */ /* 0x0009e60000000c00 */
[C---:B------:R-:W-:Y:S02]  /*2fb0*/  IMAD R3, R15.reuse, c[0x0][0x1bc], R3 ;  /* 0x00006f000f037a24 */ /* 0x040fe400078e0203 */
[----:B------:R-:W-:-:S05]  /*2fc0*/  IMAD.WIDE.U32 R6, R15, c[0x0][0x1b8], R6 ;  /* 0x00006e000f067a25 */ /* 0x000fca00078e0006 */
[----:B------:R-:W-:Y:S01]  /*2fd0*/  IADD3 R12, R7, R3, RZ ;  /* 0x00000003070c7210 */ /* 0x000fe20007ffe0ff */
[----:B------:R-:W-:Y:S05]  /*2fe0*/  @P5 BRA `(.L_x_424) ;  /* 0x0000021000005947 */ /* 0x000fea0003800000 */
[----:B------:R-:W-:Y:S01]  /*2ff0*/  ISETP.GE.AND P3, PT, R208, c[0x0][0x220], PT ;  /* 0x00008800d0007a0c */ /* 0x000fe20003f66270 */
        /* <DEDUP_REMOVED lines=32> */
.L_x_424:
[----:B------:R-:W-:Y:S05]  /*3200*/  BSYNC B0 ;  /* 0x0000000000007941 */ /* 0x000fea0003800000 */
.L_x_423:
[----:B------:R1:W-:Y:S01]  /*3210*/  @P4 STS.128 [R0+0x10000], RZ ;  /* 0x010000ff00004388 */ /* 0x0003e20000000c00 */
[----:B------:R-:W-:Y:S03]  /*3220*/  BSSY B0, `(.L_x_425) ;  /* 0x0000023000007945 */ /* 0x000fe60003800000 */
        /* <DEDUP_REMOVED lines=9> */
[----:B---3--:R-:W-:-:S04]  /*32c0*/  IMAD.WIDE.U32 R10, R3, c[0x0][0x1a0], R6 ;  /* 0x00006800030a7a25 */ /* 0x008fc800078e0006 */
[----:B------:R-:W-:-:S04]  /*32d0*/  IMAD R4, R4, c[0x0][0x1a0], RZ ;  /* 0x0000680004047a24 */ /* 0x000fc800078e02ff */
[----:B------:R-:W-:Y:S01]  /*32e0*/  IMAD R3, R3, c[0x0][0x1a4], R4 ;  /* 0x0000690003037a24 */ /* 0x000fe200078e0204 */
[C---:B------:R-:W-:Y:S01]  /*32f0*/  @!P4 LEA R8, P5, R10.reuse, c[0x0][0x170], 0x1 ;  /* 0x00005c000a08ca11 */ /* 0x040fe200078a08ff */
[----:B------:R3:W-:Y:S01]  /*3300*/  @P4 STS.128 [R0+0x10000], RZ ;  /* 0x010000ff00004388 */ /* 0x0007e20000000c00 */
[C---:B------:R-:W-:Y:S01]  /*3310*/  @!P3 LEA R6, P2, R10.reuse, c[0x0][0x170], 0x1 ;  /* 0x00005c000a06ba11 */ /* 0x040fe200078408ff */
[----:B------:R-:W-:Y:S01]  /*3320*/  IMAD.IADD R3, R11, 0x1, R3 ;  /* 0x000000010b037824 */ /* 0x000fe200078e0203 */
[----:B------:R-:W-:-:S04]  /*3330*/  @!P1 LEA R4, P0, R10, c[0x0][0x170], 0x1 ;  /* 0x00005c000a049a11 */ /* 0x000fc800078008ff */
[C-C-:B------:R-:W-:Y:S02]  /*3340*/  @!P4 LEA.HI.X R9, R10.reuse, c[0x0][0x174], R3.reuse, 0x1, P5 ;  /* 0x00005d000a09ca11 */ /* 0x140fe400028f0c03 */
[C-C-:B------:R-:W-:Y:S02]  /*3350*/  @!P3 LEA.HI.X R7, R10.reuse, c[0x0][0x174], R3.reuse, 0x1, P2 ;  /* 0x00005d000a07ba11 */ /* 0x140fe400010f0c03 */
[----:B------:R-:W-:Y:S01]  /*3360*/  @!P1 LEA.HI.X R5, R10, c[0x0][0x174], R3, 0x1, P0 ;  /* 0x00005d000a059a11 */ /* 0x000fe200000f0c03 */
        /* <DEDUP_REMOVED lines=14> */
.L_x_426:
[----:B------:R-:W-:Y:S05]  /*3450*/  BSYNC B0 ;  /* 0x0000000000007941 */ /* 0x000fea0003800000 */
.L_x_425:
[----:B------:R-:W-:Y:S01]  /*3460*/  IMAD.MOV.U32 R220, RZ, RZ, c[0x0][0x308] ;  /* 0x0000c200ffdc7624 */ /* 0x000fe200078e00ff */
[----:B------:R-:W0:Y:S01]  /*3470*/  LDGDEPBAR ;  /* 0x00000000000079af */ /* 0x000e220000000000 */
[----:B------:R-:W-:-:S05]  /*3480*/  IMAD.MOV.U32 R221, RZ, RZ, c[0x0][0x30c] ;  /* 0x0000c300ffdd7624 */ /* 0x000fca00078e00ff */
[----:B--23--:R3:W2:Y:S04]  /*3490*/  LDG.E.64 R4, [R220.64+0x8] ;  /* 0x00000806dc047981 */ /* 0x00c6a8000c1e1b00 */
[----:B---3--:R-:W3:Y:S01]  /*34a0*/  LDG.E.64 R220, [R220.64] ;  /* 0x00000006dcdc7981 */ /* 0x008ee2000c1e1b00 */
[----:B-1--4-:R-:W-:Y:S01]  /*34b0*/  IMAD R0, R35, c[0x0][0x1c0], R36 ;  /* 0x0000700023007a24 */ /* 0x012fe200078e0224 */
[--C-:B------:R-:W-:Y:S01]  /*34c0*/  SHF.R.S32.HI R3, RZ, 0x1f, R17.reuse ;  /* 0x0000001fff037819 */ /* 0x100fe20000011411 */
[----:B------:R-:W-:Y:S01]  /*34d0*/  IMAD.SHL.U32 R179, R187, 0x2, RZ ;  /* 0x00000002bbb37824 */ /* 0x000fe200078e00ff */
[----:B------:R-:W-:Y:S01]  /*34e0*/  IADD3 R18, R238, 0x80, R18 ;  /* 0x00000080ee127810 */ /* 0x000fe20007ffe012 */
[----:B------:R-:W-:Y:S01]  /*34f0*/  IMAD.SHL.U32 R0, R0, 0x20, RZ ;  /* 0x0000002000007824 */ /* 0x000fe200078e00ff */
[----:B------:R-:W-:Y:S01]  /*3500*/  CS2R R126, SRZ ;  /* 0x00000000007e7805 */ /* 0x000fe2000001ff00 */
[----:B------:R-:W-:Y:S01]  /*3510*/  IMAD.MOV.U32 R205, RZ, RZ, R192 ;  /* 0x000000ffffcd7224 */ /* 0x000fe200078e00c0 */
        /* <DEDUP_REMOVED lines=47> */
[----:B------:R-:W-:Y:S01]  /*3810*/  IMAD.IADD R244, R18, 0x1, -R200 ;  /* 0x0000000112f47824 */ /* 0x000fe200078e0ac8 */
[----:B------:R-:W-:Y:S01]  /*3820*/  IADD3 R219, R208, 0x40, RZ ;  /* 0x00000040d0db7810 */ /* 0x000fe20007ffe0ff */
[----:B------:R-:W-:Y:S01]  /*3830*/  IMAD.IADD R180, R179, 0x1, R186 ;  /* 0x00000001b3b47824 */ /* 0x000fe200078e02ba */
[----:B--2---:R-:W-:Y:S01]  /*3840*/  IADD3 R17, P1, P0, R0, R4, R17 ;  /* 0x0000000400117210 */ /* 0x004fe2000783e011 */
[----:B------:R-:W-:Y:S01]  /*3850*/  IMAD.SHL.U32 R4, R247, 0x20, RZ ;  /* 0x00000020f7047824 */ /* 0x000fe200078e00ff */
[----:B------:R-:W-:-:S03]  /*3860*/  SHF.R.S32.HI R0, RZ, 0x1f, R0 ;  /* 0x0000001fff007819 */ /* 0x000fc60000011400 */
[----:B------:R-:W-:Y:S01]  /*3870*/  IMAD.WIDE.U32 R240, R17, -0x2daee0ad, RZ ;  /* 0xd2511f5311f07825 */ /* 0x000fe200078e00ff */
[----:B------:R-:W-:Y:S02]  /*3880*/  IADD3.X R234, R0, R5, R3, P1, P0 ;  /* 0x0000000500ea7210 */ /* 0x000fe40000fe0403 */
[----:B------:R-:W-:Y:S02]  /*3890*/  IADD3 R3, R187, 0x1800, RZ ;  /* 0x00001800bb037810 */ /* 0x000fe40007ffe0ff */
[----:B------:R-:W-:Y:S02]  /*38a0*/  IADD3 R0, R185, 0x1800, RZ ;  /* 0x00001800b9007810 */ /* 0x000fe40007ffe0ff */
[----:B------:R-:W-:Y:S02]  /*38b0*/  SEL R3, R3, R187, !P6 ;  /* 0x000000bb03037207 */ /* 0x000fe40007000000 */
[----:B------:R-:W-:-:S03]  /*38c0*/  SEL R0, R0, R185, !P6 ;  /* 0x000000b900007207 */ /* 0x000fc60007000000 */
[----:B------:R-:W-:Y:S02]  /*38d0*/  IMAD.SHL.U32 R178, R3, 0x2, RZ ;  /* 0x0000000203b27824 */ /* 0x000fe400078e00ff */
[----:B------:R-:W-:Y:S02]  /*38e0*/  IMAD.SHL.U32 R3, R0, 0x2, RZ ;  /* 0x0000000200037824 */ /* 0x000fe400078e00ff */
[----:B------:R-:W-:-:S04]  /*38f0*/  IMAD.MOV.U32 R0, RZ, RZ, c[0x0][0x22c] ;  /* 0x00008b00ff007624 */ /* 0x000fc800078e00ff */
[----:B------:R-:W-:Y:S01]  /*3900*/  IMAD R0, R0, c[0x0][0x1c0], RZ ;  /* 0x0000700000007a24 */ /* 0x000fe200078e02ff */
[C---:B---3--:R-:W-:Y:S02]  /*3910*/  IADD3 R5, R221.reuse, 0x32370b8f, RZ ;  /* 0x32370b8fdd057810 */ /* 0x048fe40007ffe0ff */
[C---:B------:R-:W-:Y:S01]  /*3920*/  IADD3 R4, R221.reuse, -0x126145ec, RZ ;  /* 0xed9eba14dd047810 */ /* 0x040fe20007ffe0ff */
[C---:B------:R-:W-:Y:S01]  /*3930*/  IMAD.SHL.U32 R249, R0.reuse, 0x10, RZ ;  /* 0x0000001000f97824 */ /* 0x040fe200078e00ff */
[C---:B------:R-:W-:Y:S01]  /*3940*/  IADD3 R5, R221.reuse, -0x56f99767, RZ ;  /* 0xa9066899dd057810 */ /* 0x040fe20007ffe0ff */
[----:B------:R-:W-:Y:S01]  /*3950*/  IMAD.SHL.U32 R215, R0, 0x8, RZ ;  /* 0x0000000800d77824 */ /* 0x000fe200078e00ff */
[----:B------:R-:W-:Y:S02]  /*3960*/  IADD3 R4, R221, 0x646e171e, RZ ;  /* 0x646e171edd047810 */ /* 0x000fe40007ffe0ff */
[C---:B------:R-:W-:Y:S02]  /*3970*/  IADD3 R252, R249.reuse, 0x20, RZ ;  /* 0x00000020f9fc7810 */ /* 0x040fe40007ffe0ff */
[----:B------:R-:W-:-:S02]  /*3980*/  IADD3 R251, R249, 0x40, RZ ;  /* 0x00000040f9fb7810 */ /* 0x000fc40007ffe0ff */
[----:B------:R-:W-:Y:S01]  /*3990*/  IADD3 R229, R221, -0x4498517b, RZ ;  /* 0xbb67ae85dde57810 */ /* 0x000fe20007ffe0ff */
[C---:B------:R-:W-:Y:S01]  /*39a0*/  IMAD.IADD R246, R215.reuse, 0x1, R252 ;  /* 0x00000001d7f67824 */ /* 0x040fe200078e02fc */
[----:B------:R-:W-:Y:S01]  /*39b0*/  LOP3.LUT R234, R234, R220, RZ, 0x3c, !PT ;  /* 0x000000dceaea7212 */ /* 0x000fe200078e3cff */
[C---:B------:R-:W-:Y:S01]  /*39c0*/  IMAD.IADD R245, R215.reuse, 0x1, R251 ;  /* 0x00000001d7f57824 */ /* 0x040fe200078e02fb */
[C---:B------:R-:W-:Y:S01]  /*39d0*/  IADD3 R233, R220.reuse, -0x61c88647, RZ ;  /* 0x9e3779b9dce97810 */ /* 0x040fe20007ffe0ff */
[C---:B------:R-:W-:Y:S01]  /*39e0*/  IMAD.IADD R5, R215.reuse, 0x1, R246 ;  /* 0x00000001d7057824 */ /* 0x040fe200078e02f6 */
[C---:B------:R-:W-:Y:S01]  /*39f0*/  IADD3 R243, R220.reuse, 0x3c6ef372, RZ ;  /* 0x3c6ef372dcf37810 */ /* 0x040fe20007ffe0ff */
[C---:B------:R-:W-:Y:S01]  /*3a00*/  IMAD.IADD R4, R215.reuse, 0x1, R245 ;  /* 0x00000001d7047824 */ /* 0x040fe200078e02f5 */
[C---:B------:R-:W-:Y:S01]  /*3a10*/  IADD3 R232, R220.reuse, -0x255992d5, RZ ;  /* 0xdaa66d2bdce87810 */ /* 0x040fe20007ffe0ff */
[C---:B------:R-:W-:Y:S01]  /*3a20*/  IMAD.IADD R225, R215.reuse, 0x1, R5 ;  /* 0x00000001d7e17824 */ /* 0x040fe200078e0205 */
[C---:B------:R-:W-:Y:S01]  /*3a30*/  IADD3 R231, R220.reuse, 0x78dde6e4, RZ ;  /* 0x78dde6e4dce77810 */ /* 0x040fe20007ffe0ff */
[C---:B------:R-:W-:Y:S01]  /*3a40*/  IMAD.IADD R223, R215.reuse, 0x1, R4 ;  /* 0x00000001d7df7824 */ /* 0x040fe200078e0204 */
[C---:B------:R-:W-:Y:S01]  /*3a50*/  IADD3 R230, R220.reuse, 0x1715609d, RZ ;  /* 0x1715609ddce67810 */ /* 0x040fe20007ffe0ff */
[C---:B------:R-:W-:Y:S01]  /*3a60*/  IMAD.IADD R224, R215.reuse, 0x1, R225 ;  /* 0x00000001d7e07824 */ /* 0x040fe200078e02e1 */
[----:B------:R-:W-:Y:S01]  /*3a70*/  IADD3 R228, R220, -0x4ab325aa, RZ ;  /* 0xb54cda56dce47810 */ /* 0x000fe20007ffe0ff */
[----:B------:R-:W-:Y:S01]  /*3a80*/  IMAD.IADD R222, R215, 0x1, R223 ;  /* 0x00000001d7de7824 */ /* 0x000fe200078e02df */
[----:B------:R-:W-:Y:S01]  /*3a90*/  IADD3 R6, R221, 0x76cf5d0a, RZ ;  /* 0x76cf5d0add067810 */ /* 0x000fe20007ffe0ff */
[C---:B------:R-:W-:Y:S01]  /*3aa0*/  IMAD.IADD R227, R215.reuse, 0x1, R224 ;  /* 0x00000001d7e37824 */ /* 0x040fe200078e02e0 */
[----:B------:R-:W-:Y:S01]  /*3ab0*/  IADD3 R220, R208, 0x20, RZ ;  /* 0x00000020d0dc7810 */ /* 0x000fe20007ffe0ff */
[----:B------:R-:W-:Y:S01]  /*3ac0*/  IMAD.IADD R226, R215, 0x1, R222 ;  /* 0x00000001d7e27824 */ /* 0x000fe200078e02de */
[----:B------:R-:W-:-:S02]  /*3ad0*/  LOP3.LUT R229, R240, R229, RZ, 0x3c, !PT ;  /* 0x000000e5f0e57212 */ /* 0x000fc400078e3cff */
.L_x_429:
[----:B------:R-:W0:Y:S01]  /*3ae0*/  LDGDEPBAR ;  /* 0x00000000000079af */ /* 0x000e220000000000 */
[----:B------:R-:W-:Y:S01]  /*3af0*/  IMAD.IADD R0, R186, 0x1, R178 ;  /* 0x00000001ba007824 */ /* 0x000fe200078e02b2 */
[----:B-----5:R-:W-:Y:S01]  /*3b00*/  FSETP.NEU.FTZ.AND P0, PT, R213, -INF , PT ;  /* 0xff800000d500780b */ /* 0x020fe20003f1d000 */
[----:B------:R-:W-:Y:S01]  /*3b10*/  IMAD.SHL.U32 R188, R247, 0x20, RZ ;  /* 0x00000020f7bc7824 */ /* 0x000fe200078e00ff */
[----:B------:R-:W-:Y:S01]  /*3b20*/  ULDC.U8 UR4, c[0x0][0x2d8] ;  /* 0x0000b60000047ab9 */ /* 0x000fe20000000000 */
[----:B------:R-:W-:Y:S04]  /*3b30*/  DEPBAR.LE SB0, 0x0 ;  /* 0x000080000000791a */ /* 0x000fe80000000000 */
[----:B------:R-:W-:Y:S08]  /*3b40*/  BAR.SYNC.DEFER_BLOCKING 0x0 ;  /* 0x0000000000007b1d */ /* 0x000ff00000010000 */
[----:B------:R-:W-:Y:S08]  /*3b50*/  LDSM.16.M88.4 R32, [R178] ;  /* 0x00000000b220783b */ /* 0x000ff00000000200 */
[----:B------:R-:W1:Y:S08]  /*3b60*/  LDSM.16.M88.4 R16, [R176+0x9000] ;  /* 0x00900000b010783b */ /* 0x000e700000000200 */
[----:B------:R-:W2:Y:S08]  /*3b70*/  LDSM.16.M88.4 R28, [R178+0x800] ;  /* 0x00080000b21c783b */ /* 0x000eb00000000200 */
[----:B------:R-:W3:Y:S08]  /*3b80*/  LDSM.16.M88.4 R132, [R176+0x9400] ;  /* 0x00940000b084783b */ /* 0x000ef00000000200 */
[----:B------:R-:W-:Y:S08]  /*3b90*/  LDSM.16.M88.4 R136, [R0] ;  /* 0x000000000088783b */ /* 0x000ff00000000200 */
[----:B------:R-:W4:Y:S01]  /*3ba0*/  LDSM.16.M88.4 R140, [R177+0x9000] ;  /* 0x00900000b18c783b */ /* 0x000f220000000200 */
[-C--:B-1----:R-:W-:Y:S07]  /*3bb0*/  HMMA.16816.F32 R4, R32, R16.reuse, RZ ;  /* 0x000000102004723c */ /* 0x082fee00000018ff */
[----:B------:R-:W1:Y:S01]  /*3bc0*/  LDSM.16.M88.4 R144, [R0+0x800] ;  /* 0x000800000090783b */ /* 0x000e620000000200 */
[C---:B--2---:R-:W-:Y:S07]  /*3bd0*/  HMMA.16816.F32 R8, R28.reuse, R16, RZ ;  /* 0x000000101c08723c */ /* 0x044fee00000018ff */
[----:B------:R-:W2:Y:S01]  /*3be0*/  LDSM.16.M88.4 R148, [R177+0x9400] ;  /* 0x00940000b194783b */ /* 0x000ea20000000200 */
[-C--:B------:R-:W-:Y:S07]  /*3bf0*/  HMMA.16816.F32 R12, R28, R18.reuse, RZ ;  /* 0x000000121c0c723c */ /* 0x080fee00000018ff */
[----:B------:R-:W-:Y:S01]  /*3c00*/  LDSM.16.M88.4 R152, [R178+0x1000] ;  /* 0x00100000b298783b */ /* 0x000fe20000000200 */
[C---:B------:R-:W-:Y:S07]  /*3c10*/  HMMA.16816.F32 R16, R32.reuse, R18, RZ ;  /* 0x000000122010723c */ /* 0x040fee00000018ff */
[----:B------:R-:W1:Y:S01]  /*3c20*/  LDSM.16.M88.4 R156, [R176+0xb000] ;  /* 0x00b00000b09c783b */ /* 0x000e620000000200 */
[-C--:B---3--:R-:W-:Y:S07]  /*3c30*/  HMMA.16816.F32 R20, R32, R132.reuse, RZ ;  /* 0x000000842014723c */ /* 0x088fee00000018ff */
[----:B------:R-:W3:Y:S01]  /*3c40*/  LDSM.16.M88.4 R160, [R178+0x1800] ;  /* 0x00180000b2a0783b */ /* 0x000ee20000000200 */
[C---:B------:R-:W-:Y:S07]  /*3c50*/  HMMA.16816.F32 R24, R28.reuse, R132, RZ ;  /* 0x000000841c18723c */ /* 0x040fee00000018ff */
[----:B------:R-:W-:Y:S01]  /*3c60*/  LDSM.16.M88.4 R164, [R0+0x1000] ;  /* 0x0010000000a4783b */ /* 0x000fe20000000200 */
[-C--:B------:R-:W-:Y:S07]  /*3c70*/  HMMA.16816.F32 R28, R28, R134.reuse, RZ ;  /* 0x000000861c1c723c */ /* 0x080fee00000018ff */
[----:B------:R-:W-:Y:S01]  /*3c80*/  LDSM.16.M88.4 R168, [R177+0xb000] ;  /* 0x00b00000b1a8783b */ /* 0x000fe20000000200 */
[----:B------:R-:W-:Y:S07]  /*3c90*/  HMMA.16816.F32 R32, R32, R134, RZ ;  /* 0x000000862020723c */ /* 0x000fee00000018ff */
[----:B------:R-:W3:Y:S01]  /*3ca0*/  LDSM.16.M88.4 R132, [R176+0xb400] ;  /* 0x00b40000b084783b */ /* 0x000ee20000000200 */
[-C--:B----4-:R-:W-:Y:S07]  /*3cb0*/  HMMA.16816.F32 R4, R136, R140.reuse, R4 ;  /* 0x0000008c8804723c */ /* 0x090fee0000001804 */
[----:B------:R-:W4:Y:S01]  /*3cc0*/  LDSM.16.M88.4 R172, [R0+0x1800] ;  /* 0x0018000000ac783b */ /* 0x000f220000000200 */
[C---:B-1----:R-:W-:Y:S08]  /*3cd0*/  HMMA.16816.F32 R8, R144.reuse, R140, R8 ;  /* 0x0000008c9008723c */ /* 0x042ff00000001808 */
[-C--:B------:R-:W-:Y:S08]  /*3ce0*/  HMMA.16816.F32 R12, R144, R142.reuse, R12 ;  /* 0x0000008e900c723c */ /* 0x080ff0000000180c */
[C---:B------:R-:W-:Y:S01]  /*3cf0*/  HMMA.16816.F32 R16, R136.reuse, R142, R16 ;  /* 0x0000008e8810723c */ /* 0x040fe20000001810 */
[----:B------:R-:W-:Y:S07]  /*3d00*/  LDSM.16.M88.4 R140, [R176+0xd000] ;  /* 0x00d00000b08c783b */ /* 0x000fee0000000200 */
[-C--:B--2---:R-:W-:Y:S08]  /*3d10*/  HMMA.16816.F32 R20, R136, R148.reuse, R20 ;  /* 0x000000948814723c */ /* 0x084ff00000001814 */
[C---:B------:R-:W-:Y:S08]  /*3d20*/  HMMA.16816.F32 R24, R144.reuse, R148, R24 ;  /* 0x000000949018723c */ /* 0x040ff00000001818 */
[-C--:B------:R-:W-:Y:S01]  /*3d30*/  HMMA.16816.F32 R28, R144, R150.reuse, R28 ;  /* 0x00000096901c723c */ /* 0x080fe2000000181c */
[----:B------:R-:W-:Y:S07]  /*3d40*/  LDSM.16.M88.4 R144, [R178+0x2800] ;  /* 0x00280000b290783b */ /* 0x000fee0000000200 */
[----:B------:R-:W-:Y:S01]  /*3d50*/  HMMA.16816.F32 R32, R136, R150, R32 ;  /* 0x000000968820723c */ /* 0x000fe20000001820 */
[----:B------:R-:W1:Y:S07]  /*3d60*/  LDSM.16.M88.4 R136, [R177+0xb400] ;  /* 0x00b40000b188783b */ /* 0x000e6e0000000200 */
[-C--:B------:R-:W-:Y:S01]  /*3d70*/  HMMA.16816.F32 R4, R152, R156.reuse, R4 ;  /* 0x0000009c9804723c */ /* 0x080fe20000001804 */
[----:B------:R-:W-:Y:S07]  /*3d80*/  LDSM.16.M88.4 R148, [R176+0xd400] ;  /* 0x00d40000b094783b */ /* 0x000fee0000000200 */
[C---:B---3--:R-:W-:Y:S08]  /*3d90*/  HMMA.16816.F32 R8, R160.reuse, R156, R8 ;  /* 0x0000009ca008723c */ /* 0x048ff00000001808 */
[-C--:B------:R-:W-:Y:S08]  /*3da0*/  HMMA.16816.F32 R12, R160, R158.reuse, R12 ;  /* 0x0000009ea00c723c */ /* 0x080ff0000000180c */
[C---:B------:R-:W-:Y:S01]  /*3db0*/  HMMA.16816.F32 R16, R152.reuse, R158, R16 ;  /* 0x0000009e9810723c */ /* 0x040fe20000001810 */
[----:B------:R-:W-:Y:S07]  /*3dc0*/  LDSM.16.M88.4 R156, [R177+0xd000] ;  /* 0x00d00000b19c783b */ /* 0x000fee0000000200 */
[-C--:B------:R-:W-:Y:S08]  /*3dd0*/  HMMA.16816.F32 R20, R152, R132.reuse, R20 ;  /* 0x000000849814723c */ /* 0x080ff00000001814 */
[C---:B------:R-:W-:Y:S08]  /*3de0*/  HMMA.16816.F32 R24, R160.reuse, R132, R24 ;  /* 0x00000084a018723c */ /* 0x040ff00000001818 */
[-C--:B------:R-:W-:Y:S07]  /*3df0*/  HMMA.16816.F32 R28, R160, R134.reuse, R28 ;  /* 0x00000086a01c723c */ /* 0x080fee000000181c */
[----:B------:R-:W-:Y:S01]  /*3e00*/  IADD3 R163, R221, 0x76cf5d0a, RZ ;  /* 0x76cf5d0adda37810 */ /* 0x000fe20007ffe0ff */
[----:B------:R-:W-:Y:S01]  /*3e10*/  HMMA.16816.F32 R32, R152, R134, R32 ;  /* 0x000000869820723c */ /* 0x000fe20000001820 */
[----:B------:R-:W2:Y:S07]  /*3e20*/  LDSM.16.M88.4 R132, [R178+0x2000] ;  /* 0x00200000b284783b */ /* 0x000eae0000000200 */
[-C--:B------:R-:W-:Y:S01]  /*3e30*/  HMMA.16816.F32 R4, R164, R168.reuse, R4 ;  /* 0x000000a8a404723c */ /* 0x080fe20000001804 */
[----:B------:R-:W3:Y:S07]  /*3e40*/  LDSM.16.M88.4 R152, [R0+0x2000] ;  /* 0x002000000098783b */ /* 0x000eee0000000200 */
[C---:B----4-:R-:W-:Y:S08]  /*3e50*/  HMMA.16816.F32 R8, R172.reuse, R168, R8 ;  /* 0x000000a8ac08723c */ /* 0x050ff00000001808 */
[-C--:B------:R-:W-:Y:S08]  /*3e60*/  HMMA.16816.F32 R12, R172, R170.reuse, R12 ;  /* 0x000000aaac0c723c */ /* 0x080ff0000000180c */
[C---:B------:R-:W-:Y:S08]  /*3e70*/  HMMA.16816.F32 R16, R164.reuse, R170, R16 ;  /* 0x000000aaa410723c */ /* 0x040ff00000001810 */
[-C--:B-1----:R-:W-:Y:S08]  /*3e80*/  HMMA.16816.F32 R20, R164, R136.reuse, R20 ;  /* 0x00000088a414723c */ /* 0x082ff00000001814 */
[C---:B------:R-:W-:Y:S07]  /*3e90*/  HMMA.16816.F32 R24, R172.reuse, R136, R24 ;  /* 0x00000088ac18723c */ /* 0x040fee0000001818 */
[----:B------:R-:W-:Y:S01]  /*3ea0*/  IMAD.SHL.U32 R137, R193, 0x40, RZ ;  /* 0x00000040c1897824 */ /* 0x000fe200078e00ff */
[-C--:B------:R-:W-:Y:S01]  /*3eb0*/  HMMA.16816.F32 R28, R172, R138.reuse, R28 ;  /* 0x0000008aac1c723c */ /* 0x080fe2000000181c */
[----:B------:R-:W-:Y:S03]  /*3ec0*/  IMAD.SHL.U32 R136, R218, 0x80, RZ ;  /* 0x00000080da887824 */ /* 0x000fe600078e00ff */
[----:B------:R-:W-:Y:S02]  /*3ed0*/  ISETP.GE.AND P6, PT, R137, R244, PT ;  /* 0x000000f48900720c */ /* 0x000fe40003fc6270 */
[----:B------:R-:W-:Y:S02]  /*3ee0*/  IADD3 R136, R136, 0x80, RZ ;  /* 0x0000008088887810 */ /* 0x000fe40007ffe0ff */
[----:B------:R-:W-:Y:S02]  /*3ef0*/  HMMA.16816.F32 R32, R164, R138, R32 ;  /* 0x0000008aa420723c */ /* 0x000fe40000001820 */
[----:B------:R-:W-:Y:S02]  /*3f00*/  ISETP.LT.AND P6, PT, R136, R200, P6 ;  /* 0x000000c88800720c */ /* 0x000fe400037c1270 */
[----:B------:R-:W-:Y:S03]  /*3f10*/  IMAD R136, R193, 0x4, R250 ;  /* 0x00000004c1887824 */ /* 0x000fe600078e02fa */
[C---:B------:R-:W-:Y:S01]  /*3f20*/  IADD3 R165, R221.reuse, 0x32370b8f, RZ ;  /* 0x32370b8fdda57810 */ /* 0x040fe20007ffe0ff */
[-C--:B--2---:R-:W-:Y:S01]  /*3f30*/  HMMA.16816.F32 R4, R132, R140.reuse, R4 ;  /* 0x0000008c8404723c */ /* 0x084fe20000001804 */
[----:B------:R-:W-:Y:S03]  /*3f40*/  IADD3 R164, R221, -0x126145ec, RZ ;  /* 0xed9eba14dda47810 */ /* 0x000fe60007ffe0ff */
[----:B------:R-:W-:Y:S03]  /*3f50*/  IMAD R138, R218, 0x4, R247 ;  /* 0x00000004da8a7824 */ /* 0x000fe600078e02f7 */
[----:B------:R-:W1:Y:S01]  /*3f60*/  @!P6 S2R R139, SR_TID.X ;  /* 0x00000000008be919 */ /* 0x000e620000002100 */
[C---:B------:R-:W-:Y:S01]  /*3f70*/  HMMA.16816.F32 R8, R144.reuse, R140, R8 ;  /* 0x0000008c9008723c */ /* 0x040fe20000001808 */
[----:B------:R-:W-:Y:S06]  /*3f80*/  LOP3.LUT R138, R241, R221, R138, 0x96, !PT ;  /* 0x000000ddf18a7212 */ /* 0x000fec00078e968a */
[----:B------:R-:W-:Y:S01]  /*3f90*/  FMUL.FTZ R140, R213, 1.4426950216293334961 ;  /* 0x3fb8aa3bd58c7820 */ /* 0x000fe20000410000 */
[-C--:B------:R-:W-:Y:S08]  /*3fa0*/  HMMA.16816.F32 R12, R144, R142.reuse, R12 ;  /* 0x0000008e900c723c */ /* 0x080ff0000000180c */
[C---:B------:R-:W-:Y:S01]  /*3fb0*/  HMMA.16816.F32 R16, R132.reuse, R142, R16 ;  /* 0x0000008e8410723c */ /* 0x040fe20000001810 */
[----:B-1----:R-:W-:Y:S07]  /*3fc0*/  @!P6 IMAD.SHL.U32 R139, R139, 0x2, RZ ;  /* 0x000000028b8be824 */ /* 0x002fee00078e00ff */
[-C--:B------:R-:W-:Y:S01]  /*3fd0*/  HMMA.16816.F32 R20, R132, R148.reuse, R20 ;  /* 0x000000948414723c */ /* 0x080fe20000001814 */
[C---:B------:R-:W-:Y:S07]  /*3fe0*/  IMAD.WIDE.U32 R142, R136.reuse, -0x326172a9, RZ ;  /* 0xcd9e8d57888e7825 */ /* 0x040fee00078e00ff */
[C---:B------:R-:W-:Y:S08]  /*3ff0*/  HMMA.16816.F32 R24, R144.reuse, R148, R24 ;  /* 0x000000949018723c */ /* 0x040ff00000001818 */
[-C--:B------:R-:W-:Y:S07]  /*4000*/  HMMA.16816.F32 R28, R144, R150.reuse, R28 ;  /* 0x00000096901c723c */ /* 0x080fee000000181c */
[-C--:B------:R-:W-:Y:S01]  /*4010*/  LOP3.LUT R146, R143, R234.reuse, RZ, 0x3c, !PT ;  /* 0x000000ea8f927212 */ /* 0x080fe200078e3cff */
[----:B------:R-:W-:Y:S01]  /*4020*/  HMMA.16816.F32 R32, R132, R150, R32 ;  /* 0x000000968420723c */ /* 0x000fe20000001820 */
[----:B------:R-:W-:Y:S01]  /*4030*/  IADD3 R144, R136, 0x2, RZ ;  /* 0x0000000288907810 */ /* 0x000fe20007ffe0ff */
[----:B------:R1:W2:Y:S02]  /*4040*/  LDSM.16.M88.4 R132, [R0+0x2800] ;  /* 0x002800000084783b */ /* 0x0002a40000000200 */
[----:B------:R-:W-:Y:S02]  /*4050*/  FMUL.FTZ R136, R214, 1.4426950216293334961 ;  /* 0x3fb8aa3bd6887820 */ /* 0x000fe40000410000 */
[----:B------:R-:W-:Y:S02]  /*4060*/  IMAD.WIDE.U32 R144, R144, -0x326172a9, RZ ;  /* 0xcd9e8d5790907825 */ /* 0x000fe400078e00ff */
[-C--:B---3--:R-:W-:Y:S04]  /*4070*/  HMMA.16816.F32 R4, R152, R156.reuse, R4 ;  /* 0x0000009c9804723c */ /* 0x088fe80000001804 */
[----:B------:R-:W-:Y:S02]  /*4080*/  LOP3.LUT R145, R145, R234, RZ, 0x3c, !PT ;  /* 0x000000ea91917212 */ /* 0x000fe400078e3cff */
[----:B-1----:R-:W-:Y:S06]  /*4090*/  @!P6 IADD3 R0, -R238, 0x1, R210 ;  /* 0x00000001ee00e810 */ /* 0x002fec0007ffe1d2 */
[----:B------:R-:W-:Y:S02]  /*40a0*/  @!P6 IADD3 R137, R137, R0, R200 ;  /* 0x000000008989e210 */ /* 0x000fe40007ffe0c8 */
[----:B------:R-:W-:Y:S01]  /*40b0*/  @!P6 LOP3.LUT R0, R188, 0x6, R139, 0xf8, !PT ;  /* 0x00000006bc00e812 */ /* 0x000fe200078ef88b */
[----:B------:R-:W-:Y:S01]  /*40c0*/  IMAD.WIDE.U32 R138, R138, -0x326172a9, RZ ;  /* 0xcd9e8d578a8a7825 */ /* 0x000fe200078e00ff */
[----:B------:R-:W-:Y:S03]  /*40d0*/  @!P6 IMNMX R141, R137, R200, PT ;  /* 0x000000c8898de217 */ /* 0x000fe60003800200 */
[----:B------:R-:W-:Y:S01]  /*40e0*/  @!P6 IMAD R0, R218, 0x80, R0 ;  /* 0x00000080da00e824 */ /* 0x000fe200078e0200 */
[C-C-:B------:R-:W-:Y:S01]  /*40f0*/  LOP3.LUT R160, R139.reuse, R144, R233.reuse, 0x96, !PT ;  /* 0x000000908ba07212 */ /* 0x140fe200078e96e9 */
[----:B------:R-:W-:Y:S01]  /*4100*/  FMUL.FTZ R144, R212, 1.4426950216293334961 ;  /* 0x3fb8aa3bd4907820 */ /* 0x000fe20000410000 */
[----:B------:R-:W-:Y:S02]  /*4110*/  LOP3.LUT R150, R139, R142, R233, 0x96, !PT ;  /* 0x0000008e8b967212 */ /* 0x000fe400078e96e9 */
[----:B------:R-:W-:Y:S01]  /*4120*/  LOP3.LUT R148, R138, R243, RZ, 0x3c, !PT ;  /* 0x000000f38a947212 */ /* 0x000fe200078e3cff */
[----:B------:R-:W-:Y:S01]  /*4130*/  IMAD.WIDE.U32 R160, R160, -0x2daee0ad, RZ ;  /* 0xd2511f53a0a07825 */ /* 0x000fe200078e00ff */
[CC--:B------:R-:W-:Y:S01]  /*4140*/  @!P6 ISETP.GE.AND P1, PT, R0.reuse, R141.reuse, PT ;  /* 0x0000008d0000e20c */ /* 0x0c0fe20003f26270 */
[C---:B--2---:R-:W-:Y:S01]  /*4150*/  HMMA.16816.F32 R8, R132.reuse, R156, R8 ;  /* 0x0000009c8408723c */ /* 0x044fe20000001808 */
[----:B------:R-:W-:Y:S01]  /*4160*/  @!P6 IADD3 R143, R0, 0x1, RZ ;  /* 0x00000001008fe810 */ /* 0x000fe20007ffe0ff */
[----:B------:R-:W-:Y:S01]  /*4170*/  IMAD.WIDE.U32 R150, R150, -0x2daee0ad, RZ ;  /* 0xd2511f5396967825 */ /* 0x000fe200078e00ff */
[----:B------:R-:W-:Y:S02]  /*4180*/  @!P6 FSEL R4, R4, -INF , !P1 ;  /* 0xff8000000404e808 */ /* 0x000fe40004800000 */
[----:B------:R-:W-:Y:S01]  /*4190*/  @!P6 ISETP.GE.AND P1, PT, R143, R141, PT ;  /* 0x0000008d8f00e20c */ /* 0x000fe20003f26270 */
[----:B------:R-:W-:Y:S01]  /*41a0*/  FMUL.FTZ R138, R211, 1.4426950216293334961 ;  /* 0x3fb8aa3bd38a7820 */ /* 0x000fe20000410000 */
[----:B------:R-:W-:Y:S01]  /*41b0*/  FSEL R142, R140, RZ, P0 ;  /* 0x000000ff8c8e7208 */ /* 0x000fe20000000000 */
[-C--:B------:R-:W-:Y:S01]  /*41c0*/  HMMA.16816.F32 R12, R132, R158.reuse, R12 ;  /* 0x0000009e840c723c */ /* 0x080fe2000000180c */
[----:B------:R-:W-:Y:S02]  /*41d0*/  @!P6 FSEL R5, R5, -INF , !P1 ;  /* 0xff8000000505e808 */ /* 0x000fe40004800000 */
[----:B------:R-:W-:Y:S01]  /*41e0*/  FSETP.NEU.FTZ.AND P0, PT, R214, -INF , PT ;  /* 0xff800000d600780b */ /* 0x000fe20003f1d000 */
[--C-:B------:R-:W-:Y:S01]  /*41f0*/  FFMA.FTZ R4, R4, c[0x0][0x23c], -R142.reuse ;  /* 0x00008f0004047a23 */ /* 0x100fe2000001088e */
[----:B------:R-:W-:Y:S02]  /*4200*/  @!P6 IADD3 R140, R137, 0x8, RZ ;  /* 0x00000008898ce810 */ /* 0x000fe40007ffe0ff */
[----:B------:R-:W-:Y:S01]  /*4210*/  FSEL R139, R136, RZ, P0 ;  /* 0x000000ff888b7208 */ /* 0x000fe20000000000 */
[----:B------:R-:W-:Y:S01]  /*4220*/  FFMA.FTZ R136, R5, c[0x0][0x23c], -R142 ;  /* 0x00008f0005887a23 */ /* 0x000fe2000001088e */
[----:B------:R-:W-:Y:S01]  /*4230*/  @!P6 IMNMX R140, R140, R200, PT ;  /* 0x000000c88c8ce217 */ /* 0x000fe20003800200 */
[C---:B------:R-:W-:Y:S01]  /*4240*/  HMMA.16816.F32 R16, R152.reuse, R158, R16 ;  /* 0x0000009e9810723c */ /* 0x040fe20000001810 */
[----:B------:R1:W-:Y:S02]  /*4250*/  MUFU.EX2 R170, R4 ;  /* 0x0000000400aa7308 */ /* 0x0003e40000000800 */
[-C--:B------:R-:W-:Y:S02]  /*4260*/  @!P6 ISETP.GE.AND P1, PT, R0, R140.reuse, PT ;  /* 0x0000008c0000e20c */ /* 0x080fe40003f26270 */
[----:B------:R-:W-:Y:S02]  /*4270*/  @!P6 ISETP.GE.AND P0, PT, R143, R140, PT ;  /* 0x0000008c8f00e20c */ /* 0x000fe40003f06270 */
[----:B------:R-:W-:Y:S02]  /*4280*/  @!P6 FSEL R6, R6, -INF , !P1 ;  /* 0xff8000000606e808 */ /* 0x000fe40004800000 */
[----:B------:R-:W-:Y:S02]  /*4290*/  @!P6 FSEL R7, R7, -INF , !P0 ;  /* 0xff8000000707e808 */ /* 0x000fe40004000000 */
[----:B------:R-:W-:Y:S01]  /*42a0*/  FSETP.NEU.FTZ.AND P0, PT, R211, -INF , PT ;  /* 0xff800000d300780b */ /* 0x000fe20003f1d000 */
[----:B------:R2:W3:Y:S01]  /*42b0*/  MUFU.EX2 R169, R136 ;  /* 0x0000008800a97308 */ /* 0x0004e20000000800 */
[--C-:B------:R-:W-:Y:S02]  /*42c0*/  FFMA.FTZ R6, R6, c[0x0][0x23c], -R139.reuse ;  /* 0x00008f0006067a23 */ /* 0x100fe4000001088b */
[----:B------:R-:W-:Y:S01]  /*42d0*/  FSEL R138, R138, RZ, P0 ;  /* 0x000000ff8a8a7208 */ /* 0x000fe20000000000 */
[----:B------:R-:W-:Y:S01]  /*42e0*/  FFMA.FTZ R7, R7, c[0x0][0x23c], -R139 ;  /* 0x00008f0007077a23 */ /* 0x000fe2000001088b */
[----:B------:R-:W-:Y:S05]  /*42f0*/  FSETP.NEU.FTZ.AND P0, PT, R212, -INF , PT ;  /* 0xff800000d400780b */ /* 0x000fea0003f1d000 */
[----:B------:R-:W4:Y:S01]  /*4300*/  MUFU.EX2 R168, R6 ;  /* 0x0000000600a87308 */ /* 0x000f220000000800 */
[----:B-1----:R-:W-:Y:S01]  /*4310*/  IMAD.WIDE.U32 R4, R146, -0x2daee0ad, RZ ;  /* 0xd2511f5392047825 */ /* 0x002fe200078e00ff */
[----:B------:R-:W-:Y:S04]  /*4320*/  @!P6 IADD3 R146, R137, 0x28, RZ ;  /* 0x000000288992e810 */ /* 0x000fe80007ffe0ff */
[----:B------:R-:W-:Y:S02]  /*4330*/  LOP3.LUT R147, R229, R5, RZ, 0x3c, !PT ;  /* 0x00000005e5937212 */ /* 0x000fe400078e3cff */
[--C-:B------:R-:W-:Y:S02]  /*4340*/  LOP3.LUT R162, R151, R4, R163.reuse, 0x96, !PT ;  /* 0x0000000497a27212 */ /* 0x100fe400078e96a3 */
[----:B------:R1:W1:Y:S01]  /*4350*/  MUFU.EX2 R175, R7 ;  /* 0x0000000700af7308 */ /* 0x0002620000000800 */
[----:B------:R-:W-:Y:S01]  /*4360*/  IMAD.WIDE.U32 R4, R145, -0x2daee0ad, RZ ;  /* 0xd2511f5391047825 */ /* 0x000fe200078e00ff */
[----:B--2---:R-:W-:Y:S02]  /*4370*/  @!P6 IADD3 R136, R137, 0x20, RZ ;  /* 0x000000208988e810 */ /* 0x004fe40007ffe0ff */
[----:B------:R-:W-:Y:S02]  /*4380*/  FSEL R137, R144, RZ, P0 ;  /* 0x000000ff90897208 */ /* 0x000fe40000000000 */
[----:B------:R-:W-:Y:S02]  /*4390*/  @!P6 IMNMX R136, R136, R200, PT ;  /* 0x000000c88888e217 */ /* 0x000fe40003800200 */
[----:B------:R-:W-:Y:S02]  /*43a0*/  LOP3.LUT R149, R229, R5, RZ, 0x3c, !PT ;  /* 0x00000005e5957212 */ /* 0x000fe400078e3cff */
[----:B------:R-:W-:Y:S02]  /*43b0*/  @!P6 ISETP.GE.AND P1, PT, R0, R136, PT ;  /* 0x000000880000e20c */ /* 0x000fe40003f26270 */
[----:B------:R-:W-:Y:S01]  /*43c0*/  LOP3.LUT R156, R161, R4, R163, 0x96, !PT ;  /* 0x00000004a19c7212 */ /* 0x000fe200078e96a3 */
[----:B------:R-:W-:Y:S01]  /*43d0*/  IMAD.WIDE.U32 R162, R162, -0x326172a9, RZ ;  /* 0xcd9e8d57a2a27825 */ /* 0x000fe200078e00ff */
[----:B------:R-:W-:Y:S02]  /*43e0*/  @!P6 FSEL R8, R8, -INF , !P1 ;  /* 0xff8000000808e808 */ /* 0x000fe40004800000 */
[----:B------:R-:W-:Y:S01]  /*43f0*/  @!P6 ISETP.GE.AND P1, PT, R143, R136, PT ;  /* 0x000000888f00e20c */ /* 0x000fe20003f26270 */
[----:B------:R-:W-:Y:S03]  /*4400*/  IMAD.WIDE.U32 R156, R156, -0x326172a9, RZ ;  /* 0xcd9e8d579c9c7825 */ /* 0x000fe600078e00ff */
[----:B------:R-:W-:Y:S01]  /*4410*/  @!P6 FSEL R9, R9, -INF , !P1 ;  /* 0xff8000000909e808 */ /* 0x000fe20004800000 */
[--C-:B------:R-:W-:Y:S01]  /*4420*/  FFMA.FTZ R145, R8, c[0x0][0x23c], -R138.reuse ;  /* 0x00008f0008917a23 */ /* 0x100fe2000001088a */
[----:B------:R-:W-:Y:S01]  /*4430*/  @!P6 IMNMX R8, R146, R200, PT ;  /* 0x000000c89208e217 */ /* 0x000fe20003800200 */
[----:B-1----:R-:W1:Y:S01]  /*4440*/  LDSM.16.M88.4 R4, [R177+0xd400] ;  /* 0x00d40000b104783b */ /* 0x002e620000000200 */
[----:B------:R-:W-:Y:S01]  /*4450*/  IMAD.WIDE.U32 R146, R147, -0x326172a9, RZ ;  /* 0xcd9e8d5793927825 */ /* 0x000fe200078e00ff */
[----:B------:R2:W-:Y:S01]  /*4460*/  MUFU.EX2 R190, R145 ;  /* 0x0000009100be7308 */ /* 0x0005e20000000800 */
[----:B------:R-:W-:Y:S02]  /*4470*/  @!P6 ISETP.GE.AND P0, PT, R0, R8, PT ;  /* 0x000000080000e20c */ /* 0x000fe40003f06270 */
[----:B------:R-:W-:Y:S01]  /*4480*/  FFMA.FTZ R9, R9, c[0x0][0x23c], -R138 ;  /* 0x00008f0009097a23 */ /* 0x000fe2000001088a */
[----:B------:R-:W-:Y:S02]  /*4490*/  LOP3.LUT R147, R148, R147, RZ, 0x3c, !PT ;  /* 0x0000009394937212 */ /* 0x000fe400078e3cff */
[----:B------:R-:W-:Y:S02]  /*44a0*/  @!P6 FSEL R10, R10, -INF , !P0 ;  /* 0xff8000000a0ae808 */ /* 0x000fe40004000000 */
[----:B------:R-:W-:Y:S02]  /*44b0*/  LOP3.LUT R146, R163, R146, R232, 0x96, !PT ;  /* 0x00000092a3927212 */ /* 0x000fe400078e96e8 */
[-C--:B------:R-:W-:Y:S01]  /*44c0*/  @!P6 ISETP.GE.AND P0, PT, R143, R8.reuse, PT ;  /* 0x000000088f00e20c */ /* 0x080fe20003f06270 */
[----:B------:R3:W1:Y:S01]  /*44d0*/  MUFU.EX2 R188, R9 ;  /* 0x0000000900bc7308 */ /* 0x0006620000000800 */
[--C-:B------:R-:W-:Y:S01]  /*44e0*/  FFMA.FTZ R143, R10, c[0x0][0x23c], -R137.reuse ;  /* 0x00008f000a8f7a23 */ /* 0x100fe20000010889 */
[----:B------:R-:W-:Y:S02]  /*44f0*/  @!P6 IADD3 R10, R0, 0x9, RZ ;  /* 0x00000009000ae810 */ /* 0x000fe40007ffe0ff */
[----:B------:R-:W-:Y:S02]  /*4500*/  @!P6 FSEL R11, R11, -INF , !P0 ;  /* 0xff8000000b0be808 */ /* 0x000fe40004000000 */
[C---:B------:R-:W-:Y:S02]  /*4510*/  @!P6 ISETP.GE.AND P4, PT, R10.reuse, R8, PT ;  /* 0x000000080a00e20c */ /* 0x040fe40003f86270 */
[C---:B------:R-:W-:Y:S01]  /*4520*/  @!P6 ISETP.GE.AND P0, PT, R10.reuse, R136, PT ;  /* 0x000000880a00e20c */ /* 0x040fe20003f06270 */
[--C-:B------:R-:W-:Y:S01]  /*4530*/  FFMA.FTZ R11, R11, c[0x0][0x23c], -R137.reuse ;  /* 0x00008f000b0b7a23 */ /* 0x100fe20000010889 */
[----:B------:R-:W-:Y:S01]  /*4540*/  @!P6 FSEL R15, R15, -INF , !P4 ;  /* 0xff8000000f0fe808 */ /* 0x000fe20006000000 */
[----:B------:R-:W-:Y:S01]  /*4550*/  MUFU.EX2 R191, R143 ;  /* 0x0000008f00bf7308 */ /* 0x000fe20000000800 */
[----:B------:R-:W-:Y:S01]  /*4560*/  @!P6 FSEL R13, R13, -INF , !P0 ;  /* 0xff8000000d0de808 */ /* 0x000fe20004000000 */
[----:B--2---:R-:W-:Y:S01]  /*4570*/  IMAD.WIDE.U32 R144, R149, -0x326172a9, RZ ;  /* 0xcd9e8d5795907825 */ /* 0x004fe200078e00ff */
[----:B------:R-:W-:Y:S02]  /*4580*/  @!P6 ISETP.GE.AND P0, PT, R10, R140, PT ;  /* 0x0000008c0a00e20c */ /* 0x000fe40003f06270 */
[----:B------:R-:W-:Y:S01]  /*4590*/  IADD3 R149, R221, -0x56f99767, RZ ;  /* 0xa9066899dd957810 */ /* 0x000fe20007ffe0ff */
[----:B------:R-:W-:Y:S01]  /*45a0*/  FFMA.FTZ R13, R13, c[0x0][0x23c], -R138 ;  /* 0x00008f000d0d7a23 */ /* 0x000fe2000001088a */
[----:B------:R-:W-:Y:S01]  /*45b0*/  LOP3.LUT R148, R148, R145, RZ, 0x3c, !PT ;  /* 0x0000009194947212 */ /* 0x000fe200078e3cff */
[----:B------:R-:W-:Y:S01]  /*45c0*/  FFMA.FTZ R15, R15, c[0x0][0x23c], -R137 ;  /* 0x00008f000f0f7a23 */ /* 0x000fe20000010889 */
[----:B------:R-:W-:Y:S01]  /*45d0*/  @!P6 FSEL R19, R19, -INF , !P0 ;  /* 0xff8000001313e808 */ /* 0x000fe20004000000 */
[----:B------:R2:W2:Y:S01]  /*45e0*/  MUFU.EX2 R189, R11 ;  /* 0x0000000b00bd7308 */ /* 0x0004a20000000800 */
[----:B------:R-:W-:Y:S02]  /*45f0*/  LOP3.LUT R144, R157, R144, R232, 0x96, !PT ;  /* 0x000000909d907212 */ /* 0x000fe400078e96e8 */
[----:B---3--:R-:W-:Y:S01]  /*4600*/  @!P6 IADD3 R9, R0, 0x8, RZ ;  /* 0x000000080009e810 */ /* 0x008fe20007ffe0ff */
[----:B------:R-:W-:Y:S01]  /*4610*/  FFMA.FTZ R19, R19, c[0x0][0x23c], -R139 ;  /* 0x00008f0013137a23 */ /* 0x000fe2000001088b */
[-C--:B-1----:R-:W-:Y:S02]  /*4620*/  HMMA.16816.F32 R20, R152, R4.reuse, R20 ;  /* 0x000000049814723c */ /* 0x082fe40000001814 */
[C---:B------:R-:W-:Y:S02]  /*4630*/  @!P6 ISETP.GE.AND P5, PT, R9.reuse, R8, PT ;  /* 0x000000080900e20c */ /* 0x040fe40003fa6270 */
[CC--:B------:R-:W-:Y:S01]  /*4640*/  @!P6 ISETP.GE.AND P1, PT, R9.reuse, R141.reuse, PT ;  /* 0x0000008d0900e20c */ /* 0x0c0fe20003f26270 */
[----:B------:R-:W-:Y:S01]  /*4650*/  MUFU.EX2 R173, R15 ;  /* 0x0000000f00ad7308 */ /* 0x000fe20000000800 */
[----:B------:R-:W-:Y:S02]  /*4660*/  @!P6 FSEL R14, R14, -INF , !P5 ;  /* 0xff8000000e0ee808 */ /* 0x000fe40006800000 */
[----:B------:R-:W-:Y:S01]  /*4670*/  @!P6 FSEL R16, R16, -INF , !P1 ;  /* 0xff8000001010e808 */ /* 0x000fe20004800000 */
[C---:B------:R-:W-:Y:S01]  /*4680*/  HMMA.16816.F32 R24, R132.reuse, R4, R24 ;  /* 0x000000048418723c */ /* 0x040fe20000001818 */
[C---:B------:R-:W-:Y:S02]  /*4690*/  @!P6 ISETP.GE.AND P3, PT, R9.reuse, R136, PT ;  /* 0x000000880900e20c */ /* 0x040fe40003f66270 */
[----:B------:R-:W-:Y:S01]  /*46a0*/  @!P6 ISETP.GE.AND P2, PT, R9, R140, PT ;  /* 0x0000008c0900e20c */ /* 0x000fe20003f46270 */
[----:B------:R-:W-:Y:S01]  /*46b0*/  FFMA.FTZ R14, R14, c[0x0][0x23c], -R137 ;  /* 0x00008f000e0e7a23 */ /* 0x000fe20000010889 */
[----:B------:R-:W-:Y:S01]  /*46c0*/  @!P6 FSEL R12, R12, -INF , !P3 ;  /* 0xff8000000c0ce808 */ /* 0x000fe20005800000 */
[----:B------:R-:W-:Y:S01]  /*46d0*/  FFMA.FTZ R16, R16, c[0x0][0x23c], -R142 ;  /* 0x00008f0010107a23 */ /* 0x000fe2000001088e */
[-C--:B------:R-:W-:Y:S01]  /*46e0*/  @!P6 ISETP.GE.AND P3, PT, R10, R141.reuse, PT ;  /* 0x0000008d0a00e20c */ /* 0x080fe20003f66270 */
[----:B------:R1:W-:Y:S01]  /*46f0*/  MUFU.EX2 R174, R14 ;  /* 0x0000000e00ae7308 */ /* 0x0003e20000000800 */
[----:B------:R-:W-:Y:S01]  /*4700*/  @!P6 IADD3 R9, R0, 0x10, RZ ;  /* 0x000000100009e810 */ /* 0x000fe20007ffe0ff */
[-C--:B------:R-:W-:Y:S02]  /*4710*/  HMMA.16816.F32 R28, R132, R6.reuse, R28 ;  /* 0x00000006841c723c */ /* 0x080fe4000000181c */
[----:B------:R-:W-:Y:S01]  /*4720*/  @!P6 FSEL R17, R17, -INF , !P3 ;  /* 0xff8000001111e808 */ /* 0x000fe20005800000 */
[----:B------:R-:W-:Y:S01]  /*4730*/  FFMA.FTZ R12, R12, c[0x0][0x23c], -R138 ;  /* 0x00008f000c0c7a23 */ /* 0x000fe2000001088a */
[----:B------:R-:W-:Y:S01]  /*4740*/  @!P6 IADD3 R4, R0, 0x11, RZ ;  /* 0x000000110004e810 */ /* 0x000fe20007ffe0ff */
[----:B--2---:R-:W-:Y:S01]  /*4750*/  IMAD.WIDE.U32 R10, R147, -0x2daee0ad, RZ ;  /* 0xd2511f53930a7825 */ /* 0x004fe200078e00ff */
[CC--:B------:R-:W-:Y:S02]  /*4760*/  @!P6 ISETP.GE.AND P5, PT, R9.reuse, R141.reuse, PT ;  /* 0x0000008d0900e20c */ /* 0x0c0fe40003fa6270 */
[----:B------:R-:W-:Y:S01]  /*4770*/  @!P6 FSEL R18, R18, -INF , !P2 ;  /* 0xff8000001212e808 */ /* 0x000fe20005000000 */
[----:B------:R2:W-:Y:S01]  /*4780*/  MUFU.EX2 R167, R16 ;  /* 0x0000001000a77308 */ /* 0x0005e20000000800 */
[CC--:B------:R-:W-:Y:S01]  /*4790*/  @!P6 ISETP.GE.AND P2, PT, R4.reuse, R141.reuse, PT ;  /* 0x0000008d0400e20c */ /* 0x0c0fe20003f46270 */
[----:B------:R-:W-:Y:S01]  /*47a0*/  HMMA.16816.F32 R32, R152, R6, R32 ;  /* 0x000000069820723c */ /* 0x000fe20000001820 */
[----:B------:R-:W-:Y:S01]  /*47b0*/  @!P6 ISETP.GE.AND P1, PT, R9, R136, PT ;  /* 0x000000880900e20c */ /* 0x000fe20003f26270 */
[--C-:B------:R-:W-:Y:S01]  /*47c0*/  FFMA.FTZ R5, R17, c[0x0][0x23c], -R142.reuse ;  /* 0x00008f0011057a23 */ /* 0x100fe2000001088e */
[----:B------:R-:W-:Y:S01]  /*47d0*/  @!P6 ISETP.GE.AND P0, PT, R4, R140, PT ;  /* 0x0000008c0400e20c */ /* 0x000fe20003f06270 */
[----:B------:R-:W-:Y:S01]  /*47e0*/  IMAD.WIDE.U32 R132, R146, -0x2daee0ad, RZ ;  /* 0xd2511f5392847825 */ /* 0x000fe200078e00ff */
[----:B------:R-:W-:Y:S02]  /*47f0*/  @!P6 FSEL R20, R20, -INF , !P5 ;  /* 0xff8000001414e808 */ /* 0x000fe40006800000 */
[C---:B------:R-:W-:Y:S01]  /*4800*/  @!P6 ISETP.GE.AND P5, PT, R4.reuse, R136, PT ;  /* 0x000000880400e20c */ /* 0x040fe20003fa6270 */
[----:B------:R-:W3:Y:S01]  /*4810*/  MUFU.EX2 R172, R12 ;  /* 0x0000000c00ac7308 */ /* 0x000ee20000000800 */
[----:B------:R-:W-:Y:S02]  /*4820*/  @!P6 FSEL R21, R21, -INF , !P2 ;  /* 0xff8000001515e808 */ /* 0x000fe40005000000 */
[----:B------:R-:W-:Y:S01]  /*4830*/  @!P6 ISETP.GE.AND P2, PT, R4, R8, PT ;  /* 0x000000080400e20c */ /* 0x000fe20003f46270 */
[----:B-1----:R-:W-:Y:S01]  /*4840*/  IMAD.WIDE.U32 R14, R144, -0x2daee0ad, RZ ;  /* 0xd2511f53900e7825 */ /* 0x002fe200078e00ff */
[C---:B------:R-:W-:Y:S02]  /*4850*/  @!P6 IADD3 R4, R0.reuse, 0x18, RZ ;  /* 0x000000180004e810 */ /* 0x040fe40007ffe0ff */
[----:B------:R-:W-:Y:S01]  /*4860*/  @!P6 IADD3 R0, R0, 0x19, RZ ;  /* 0x000000190000e810 */ /* 0x000fe20007ffe0ff */
[----:B------:R-:W-:Y:S01]  /*4870*/  FFMA.FTZ R18, R18, c[0x0][0x23c], -R139 ;  /* 0x00008f0012127a23 */ /* 0x000fe2000001088b */
[C---:B------:R-:W-:Y:S01]  /*4880*/  @!P6 ISETP.GE.AND P4, PT, R9.reuse, R140, PT ;  /* 0x0000008c0900e20c */ /* 0x040fe20003f86270 */
[----:B------:R-:W-:Y:S01]  /*4890*/  MUFU.EX2 R171, R13 ;  /* 0x0000000d00ab7308 */ /* 0x000fe20000000800 */
[-C--:B------:R-:W-:Y:S01]  /*48a0*/  @!P6 ISETP.GE.AND P3, PT, R9, R8.reuse, PT ;  /* 0x000000080900e20c */ /* 0x080fe20003f66270 */
[--C-:B------:R-:W-:Y:S01]  /*48b0*/  FFMA.FTZ R20, R20, c[0x0][0x23c], -R142.reuse ;  /* 0x00008f0014147a23 */ /* 0x100fe2000001088e */
[----:B------:R-:W-:Y:S01]  /*48c0*/  @!P6 FSEL R24, R24, -INF , !P1 ;  /* 0xff8000001818e808 */ /* 0x000fe20004800000 */
[----:B------:R-:W-:Y:S01]  /*48d0*/  FFMA.FTZ R21, R21, c[0x0][0x23c], -R142 ;  /* 0x00008f0015157a23 */ /* 0x000fe2000001088e */
[-C--:B------:R-:W-:Y:S02]  /*48e0*/  @!P6 ISETP.GE.AND P1, PT, R4, R8.reuse, PT ;  /* 0x000000080400e20c */ /* 0x080fe40003f26270 */
[----:B------:R-:W-:Y:S01]  /*48f0*/  @!P6 FSEL R25, R25, -INF , !P5 ;  /* 0xff8000001919e808 */ /* 0x000fe20006800000 */
[----:B------:R-:W-:Y:S01]  /*4900*/  FFMA.FTZ R24, R24, c[0x0][0x23c], -R138 ;  /* 0x00008f0018187a23 */ /* 0x000fe2000001088a */
[----:B------:R-:W-:Y:S01]  /*4910*/  @!P6 ISETP.GE.AND P5, PT, R0, R8, PT ;  /* 0x000000080000e20c */ /* 0x000fe20003fa6270 */
[----:B------:R1:W-:Y:S01]  /*4920*/  MUFU.EX2 R166, R5 ;  /* 0x0000000500a67308 */ /* 0x0003e20000000800 */
[--C-:B------:R-:W-:Y:S01]  /*4930*/  LOP3.LUT R11, R11, R150, R165.reuse, 0x96, !PT ;  /* 0x000000960b0b7212 */ /* 0x100fe200078e96a5 */
[----:B------:R-:W-:Y:S01]  /*4940*/  IMAD.WIDE.U32 R8, R148, -0x2daee0ad, RZ ;  /* 0xd2511f5394087825 */ /* 0x000fe200078e00ff */
[----:B--2---:R-:W-:Y:S02]  /*4950*/  LOP3.LUT R16, R133, R10, R164, 0x96, !PT ;  /* 0x0000000a85107212 */ /* 0x004fe400078e96a4 */
[----:B------:R-:W-:Y:S01]  /*4960*/  @!P6 FSEL R22, R22, -INF , !P4 ;  /* 0xff8000001616e808 */ /* 0x000fe20006000000 */
[----:B------:R-:W-:Y:S01]  /*4970*/  FFMA.FTZ R25, R25, c[0x0][0x23c], -R138 ;  /* 0x00008f0019197a23 */ /* 0x000fe2000001088a */
[----:B------:R-:W-:Y:S01]  /*4980*/  LOP3.LUT R9, R9, R160, R165, 0x96, !PT ;  /* 0x000000a009097212 */ /* 0x000fe200078e96a5 */
[----:B------:R-:W-:Y:S01]  /*4990*/  IMAD.WIDE.U32 R16, R16, -0x326172a9, RZ ;  /* 0xcd9e8d5710107825 */ /* 0x000fe200078e00ff */
[----:B------:R-:W-:Y:S01]  /*49a0*/  LOP3.LUT R134, R15, R8, R164, 0x96, !PT ;  /* 0x000000080f867212 */ /* 0x000fe200078e96a4 */
[----:B------:R2:W-:Y:S01]  /*49b0*/  MUFU.EX2 R165, R18 ;  /* 0x0000001200a57308 */ /* 0x0005e20000000800 */
[----:B------:R-:W-:Y:S01]  /*49c0*/  @!P6 ISETP.GE.AND P4, PT, R4, R136, PT ;  /* 0x000000880400e20c */ /* 0x000fe20003f86270 */
[----:B------:R-:W-:Y:S01]  /*49d0*/  IMAD.WIDE.U32 R10, R11, -0x326172a9, RZ ;  /* 0xcd9e8d570b0a7825 */ /* 0x000fe200078e00ff */
[----:B------:R-:W-:Y:S02]  /*49e0*/  @!P6 FSEL R26, R26, -INF , !P3 ;  /* 0xff8000001a1ae808 */ /* 0x000fe40005800000 */
[-C--:B------:R-:W-:Y:S01]  /*49f0*/  @!P6 ISETP.GE.AND P3, PT, R4, R141.reuse, PT ;  /* 0x0000008d0400e20c */ /* 0x080fe20003f66270 */
[----:B------:R-:W-:Y:S01]  /*4a00*/  IMAD.WIDE.U32 R134, R134, -0x326172a9, RZ ;  /* 0xcd9e8d5786867825 */ /* 0x000fe200078e00ff */
[----:B------:R-:W-:Y:S02]  /*4a10*/  @!P6 FSEL R28, R28, -INF , !P4 ;  /* 0xff8000001c1ce808 */ /* 0x000fe40006000000 */
[----:B------:R-:W-:Y:S01]  /*4a20*/  @!P6 ISETP.GE.AND P4, PT, R4, R140, PT ;  /* 0x0000008c0400e20c */ /* 0x000fe20003f86270 */
[----:B------:R-:W-:Y:S01]  /*4a30*/  IMAD.WIDE.U32 R8, R9, -0x326172a9, RZ ;  /* 0xcd9e8d5709087825 */ /* 0x000fe200078e00ff */
[--C-:B------:R-:W-:Y:S01]  /*4a40*/  LOP3.LUT R4, R17, R10, R230.reuse, 0x96, !PT ;  /* 0x0000000a11047212 */ /* 0x100fe200078e96e6 */
[----:B------:R-:W-:Y:S01]  /*4a50*/  MUFU.EX2 R161, R20 ;  /* 0x0000001400a17308 */ /* 0x000fe20000000800 */
[----:B------:R-:W-:Y:S01]  /*4a60*/  LOP3.LUT R11, R11, R162, R231, 0x96, !PT ;  /* 0x000000a20b0b7212 */ /* 0x000fe200078e96e7 */
[----:B------:R-:W-:Y:S01]  /*4a70*/  FFMA.FTZ R22, R22, c[0x0][0x23c], -R139 ;  /* 0x00008f0016167a23 */ /* 0x000fe2000001088b */
[----:B------:R-:W-:Y:S01]  /*4a80*/  LOP3.LUT R8, R135, R8, R230, 0x96, !PT ;  /* 0x0000000887087212 */ /* 0x000fe200078e96e6 */
[----:B-1----:R-:W-:Y:S01]  /*4a90*/  IMAD.WIDE.U32 R4, R4, -0x2daee0ad, RZ ;  /* 0xd2511f5304047825 */ /* 0x002fe200078e00ff */
[----:B------:R-:W-:Y:S02]  /*4aa0*/  LOP3.LUT R12, R9, R156, R231, 0x96, !PT ;  /* 0x0000009c090c7212 */ /* 0x000fe400078e96e7 */
[----:B------:R-:W-:Y:S01]  /*4ab0*/  IADD3 R164, R221, 0x646e171e, RZ ;  /* 0x646e171edda47810 */ /* 0x000fe20007ffe0ff */
[----:B------:R-:W-:Y:S01]  /*4ac0*/  IMAD.WIDE.U32 R8, R8, -0x2daee0ad, RZ ;  /* 0xd2511f5308087825 */ /* 0x000fe200078e00ff */
[----:B------:R-:W-:Y:S01]  /*4ad0*/  @!P6 FSEL R23, R23, -INF , !P0 ;  /* 0xff8000001717e808 */ /* 0x000fe20004000000 */
[----:B------:R-:W-:Y:S01]  /*4ae0*/  MUFU.EX2 R156, R21 ;  /* 0x00000015009c7308 */ /* 0x000fe20000000800 */
[----:B------:R-:W-:Y:S01]  /*4af0*/  @!P6 ISETP.GE.AND P0, PT, R0, R136, PT ;  /* 0x000000880000e20c */ /* 0x000fe20003f06270 */
[----:B------:R-:W-:Y:S01]  /*4b00*/  IMAD.WIDE.U32 R10, R11, -0x2daee0ad, RZ ;  /* 0xd2511f530b0a7825 */ /* 0x000fe200078e00ff */
[----:B------:R-:W-:Y:S02]  /*4b10*/  LOP3.LUT R135, R4, 0xffff, RZ, 0xc0, !PT ;  /* 0x0000ffff04877812 */ /* 0x000fe400078ec0ff */
[----:B------:R-:W-:Y:S01]  /*4b20*/  @!P6 FSEL R29, R29, -INF , !P0 ;  /* 0xff8000001d1de808 */ /* 0x000fe20004000000 */
[----:B------:R-:W-:Y:S01]  /*4b30*/  IMAD.WIDE.U32 R12, R12, -0x2daee0ad, RZ ;  /* 0xd2511f530c0c7825 */ /* 0x000fe200078e00ff */
[----:B------:R-:W-:Y:S02]  /*4b40*/  LOP3.LUT R132, R11, R132, R149, 0x96, !PT ;  /* 0x000000840b847212 */ /* 0x000fe400078e9695 */
[--C-:B------:R-:W-:Y:S01]  /*4b50*/  LOP3.LUT R11, R5, R10, R164.reuse, 0x96, !PT ;  /* 0x0000000a050b7212 */ /* 0x100fe200078e96a4 */
[----:B------:R-:W-:Y:S01]  /*4b60*/  MUFU.EX2 R159, R22 ;  /* 0x00000016009f7308 */ /* 0x000fe20000000800 */
[----:B------:R-:W-:Y:S01]  /*4b70*/  LOP3.LUT R10, R9, R12, R164, 0x96, !PT ;  /* 0x0000000c090a7212 */ /* 0x000fe200078e96a4 */
[----:B------:R-:W-:Y:S01]  /*4b80*/  FFMA.FTZ R26, R26, c[0x0][0x23c], -R137 ;  /* 0x00008f001a1a7a23 */ /* 0x000fe20000010889 */
[----:B------:R-:W-:Y:S01]  /*4b90*/  @!P6 ISETP.GE.AND P0, PT, R0, R140, PT ;  /* 0x0000008c0000e20c */ /* 0x000fe20003f06270 */
[----:B------:R-:W-:Y:S01]  /*4ba0*/  FFMA.FTZ R23, R23, c[0x0][0x23c], -R139 ;  /* 0x00008f0017177a23 */ /* 0x000fe2000001088b */
[----:B------:R-:W-:Y:S01]  /*4bb0*/  SHF.R.U32.HI R136, RZ, 0x10, R4 ;  /* 0x00000010ff887819 */ /* 0x000fe20000011604 */
[--C-:B------:R-:W-:Y:S01]  /*4bc0*/  FFMA.FTZ R28, R28, c[0x0][0x23c], -R138.reuse ;  /* 0x00008f001c1c7a23 */ /* 0x100fe2000001088a */
[----:B------:R-:W-:Y:S01]  /*4bd0*/  @!P6 FSEL R27, R27, -INF , !P2 ;  /* 0xff8000001b1be808 */ /* 0x000fe20005000000 */
[----:B------:R-:W-:Y:S01]  /*4be0*/  FFMA.FTZ R138, R29, c[0x0][0x23c], -R138 ;  /* 0x00008f001d8a7a23 */ /* 0x000fe2000001088a */
[----:B------:R-:W-:Y:S01]  /*4bf0*/  @!P6 ISETP.GE.AND P2, PT, R0, R141, PT ;  /* 0x0000008d0000e20c */ /* 0x000fe20003f46270 */
[----:B------:R1:W-:Y:S01]  /*4c00*/  MUFU.EX2 R164, R19 ;  /* 0x0000001300a47308 */ /* 0x0003e20000000800 */
[----:B------:R-:W-:Y:S01]  /*4c10*/  SHF.R.U32.HI R0, RZ, 0x18, R4 ;  /* 0x00000018ff007819 */ /* 0x000fe20000011604 */
[----:B------:R-:W-:Y:S01]  /*4c20*/  FFMA.FTZ R27, R27, c[0x0][0x23c], -R137 ;  /* 0x00008f001b1b7a23 */ /* 0x000fe20000010889 */
[----:B------:R-:W-:Y:S01]  /*4c30*/  LOP3.LUT R12, R4, 0xff, RZ, 0xc0, !PT ;  /* 0x000000ff040c7812 */ /* 0x000fe200078ec0ff */
[----:B------:R-:W-:Y:S01]  /*4c40*/  IMAD.WIDE.U32 R4, R132, -0x326172a9, RZ ;  /* 0xcd9e8d5784047825 */ /* 0x000fe200078e00ff */
[----:B------:R-:W-:Y:S02]  /*4c50*/  LOP3.LUT R14, R13, R14, R149, 0x96, !PT ;  /* 0x0000000e0d0e7212 */ /* 0x000fe400078e9695 */
[----:B------:R-:W-:Y:S02]  /*4c60*/  LOP3.LUT R133, R8, 0xffff, RZ, 0xc0, !PT ;  /* 0x0000ffff08857812 */ /* 0x000fe400078ec0ff */
[----:B------:R-:W-:Y:S01]  /*4c70*/  LOP3.LUT R6, R5, R16, R228, 0x96, !PT ;  /* 0x0000001005067212 */ /* 0x000fe200078e96e4 */
[----:B------:R-:W-:Y:S01]  /*4c80*/  MUFU.EX2 R160, R24 ;  /* 0x0000001800a07308 */ /* 0x000fe20000000800 */
[C---:B------:R-:W-:Y:S02]  /*4c90*/  LOP3.LUT R17, R4.reuse, 0xff, RZ, 0xc0, !PT ;  /* 0x000000ff04117812 */ /* 0x040fe400078ec0ff */
[--C-:B--2---:R-:W-:Y:S02]  /*4ca0*/  SHF.R.U32.HI R18, RZ, 0x18, R4.reuse ;  /* 0x00000018ff127819 */ /* 0x104fe40000011604 */
[----:B------:R-:W-:Y:S02]  /*4cb0*/  SHF.R.U32.HI R16, RZ, 0x10, R4 ;  /* 0x00000010ff107819 */ /* 0x000fe40000011604 */
[----:B------:R-:W-:Y:S01]  /*4cc0*/  LOP3.LUT R15, R4, 0xffff, RZ, 0xc0, !PT ;  /* 0x0000ffff040f7812 */ /* 0x000fe200078ec0ff */
        /* <DEDUP_REMOVED lines=12> */
[----:B-1----:R-:W-:Y:S02]  /*4d90*/  LOP3.LUT R19, R8, 0xff, RZ, 0xc0, !PT ;  /* 0x000000ff08137812 */ /* 0x002fe400078ec0ff */
[--C-:B------:R-:W-:Y:S02]  /*4da0*/  SHF.R.U32.HI R132, RZ, 0x18, R8.reuse ;  /* 0x00000018ff847819 */ /* 0x100fe40000011608 */
[----:B------:R-:W-:Y:S01]  /*4db0*/  @!P6 FSEL R31, R31, -INF , !P5 ;  /* 0xff8000001f1fe808 */ /* 0x000fe20006800000 */
[----:B------:R-:W-:Y:S01]  /*4dc0*/  MUFU.EX2 R157, R25 ;  /* 0x00000019009d7308 */ /* 0x000fe20000000800 */
[----:B------:R-:W-:Y:S02]  /*4dd0*/  SHF.R.U32.HI R20, RZ, 0x10, R8 ;  /* 0x00000010ff147819 */ /* 0x000fe40000011608 */
[----:B------:R-:W-:Y:S01]  /*4de0*/  ISETP.LE.U32.AND P5, PT, R0, UR4, PT ;  /* 0x0000000400007c0c */ /* 0x000fe2000bfa3070 */
[----:B------:R-:W-:Y:S01]  /*4df0*/  FFMA.FTZ R137, R31, c[0x0][0x23c], -R137 ;  /* 0x00008f001f897a23 */ /* 0x000fe20000010889 */
[----:B------:R-:W-:Y:S02]  /*4e00*/  LOP3.LUT R0, R5, R134, R228, 0x96, !PT ;  /* 0x0000008605007212 */ /* 0x000fe400078e96e4 */
[----:B------:R-:W-:Y:S02]  /*4e10*/  LOP3.LUT R8, R6, 0xff, RZ, 0xc0, !PT ;  /* 0x000000ff06087812 */ /* 0x000fe400078ec0ff */
[----:B------:R-:W-:Y:S01]  /*4e20*/  LOP3.LUT R4, R4, 0xffff, RZ, 0xc0, !PT ;  /* 0x0000ffff04047812 */ /* 0x000fe200078ec0ff */
[----:B------:R-:W-:Y:S01]  /*4e30*/  MUFU.EX2 R162, R27 ;  /* 0x0000001b00a27308 */ /* 0x000fe20000000800 */
[--C-:B------:R-:W-:Y:S02]  /*4e40*/  SHF.R.U32.HI R5, RZ, 0x18, R6.reuse ;  /* 0x00000018ff057819 */ /* 0x100fe40000011606 */
[----:B------:R-:W-:Y:S02]  /*4e50*/  SHF.R.U32.HI R6, RZ, 0x10, R6 ;  /* 0x00000010ff067819 */ /* 0x000fe40000011606 */
[----:B------:R-:W-:Y:S02]  /*4e60*/  @!P6 FSEL R34, R34, -INF , !P4 ;  /* 0xff8000002222e808 */ /* 0x000fe40006000000 */
[----:B------:R-:W-:Y:S02]  /*4e70*/  LOP3.LUT R7, R6, 0xff, RZ, 0xc0, !PT ;  /* 0x000000ff06077812 */ /* 0x000fe400078ec0ff */
[----:B------:R-:W-:Y:S01]  /*4e80*/  ISETP.LE.U32.AND P4, PT, R4, UR4, PT ;  /* 0x0000000404007c0c */ /* 0x000fe2000bf83070 */
[--C-:B------:R-:W-:Y:S01]  /*4e90*/  FFMA.FTZ R34, R34, c[0x0][0x23c], -R139.reuse ;  /* 0x00008f0022227a23 */ /* 0x100fe2000001088b */
[----:B------:R-:W-:Y:S01]  /*4ea0*/  LOP3.LUT R4, R0, 0xffff, RZ, 0xc0, !PT ;  /* 0x0000ffff00047812 */ /* 0x000fe200078ec0ff */
[----:B------:R-:W-:Y:S01]  /*4eb0*/  MUFU.EX2 R155, R28 ;  /* 0x0000001c009b7308 */ /* 0x000fe20000000800 */
[----:B------:R-:W-:Y:S02]  /*4ec0*/  @!P6 FSEL R33, R33, -INF , !P2 ;  /* 0xff8000002121e808 */ /* 0x000fe40005000000 */
[----:B------:R-:W-:Y:S02]  /*4ed0*/  @!P6 FSEL R35, R35, -INF , !P0 ;  /* 0xff8000002323e808 */ /* 0x000fe40004000000 */
[----:B------:R-:W-:Y:S02]  /*4ee0*/  @!P6 FSEL R32, R32, -INF , !P3 ;  /* 0xff8000002020e808 */ /* 0x000fe40005800000 */
[----:B------:R-:W-:Y:S01]  /*4ef0*/  ISETP.LE.U32.AND P6, PT, R7, UR4, PT ;  /* 0x0000000407007c0c */ /* 0x000fe2000bfc3070 */
[----:B------:R-:W-:Y:S01]  /*4f00*/  FFMA.FTZ R139, R35, c[0x0][0x23c], -R139 ;  /* 0x00008f00238b7a23 */ /* 0x000fe2000001088b */
[----:B------:R-:W-:Y:S01]  /*4f10*/  SHF.R.U32.HI R4, RZ, 0x8, R4 ;  /* 0x00000008ff047819 */ /* 0x000fe20000011604 */
[----:B------:R-:W-:Y:S01]  /*4f20*/  @!P4 FADD.FTZ R169, -R169, -RZ ;  /* 0x800000ffa9a9c221 */ /* 0x000fe20000010100 */
[----:B------:R-:W-:Y:S01]  /*4f30*/  ISETP.LE.U32.AND P2, PT, R5, UR4, PT ;  /* 0x0000000405007c0c */ /* 0x000fe2000bf43070 */
[--C-:B------:R-:W-:Y:S01]  /*4f40*/  FFMA.FTZ R32, R32, c[0x0][0x23c], -R142.reuse ;  /* 0x00008f0020207a23 */ /* 0x100fe2000001088e */
[----:B------:R-:W-:Y:S01]  /*4f50*/  LOP3.LUT R4, R4, 0xffff, RZ, 0xc0, !PT ;  /* 0x0000ffff04047812 */ /* 0x000fe200078ec0ff */
[----:B------:R-:W-:Y:S01]  /*4f60*/  FFMA.FTZ R142, R33, c[0x0][0x23c], -R142 ;  /* 0x00008f00218e7a23 */ /* 0x000fe2000001088e */
[----:B------:R-:W-:Y:S01]  /*4f70*/  LOP3.LUT R6, R0, 0xff, RZ, 0xc0, !PT ;  /* 0x000000ff00067812 */ /* 0x000fe200078ec0ff */
[----:B------:R-:W1:Y:S01]  /*4f80*/  MUFU.EX2 R151, R32 ;  /* 0x0000002000977308 */ /* 0x000e620000000800 */
[----:B------:R-:W-:Y:S02]  /*4f90*/  ISETP.LE.U32.AND P4, PT, R4, UR4, PT ;  /* 0x0000000404007c0c */ /* 0x000fe4000bf83070 */
[--C-:B------:R-:W-:Y:S01]  /*4fa0*/  SHF.R.U32.HI R4, RZ, 0x18, R0.reuse ;  /* 0x00000018ff047819 */ /* 0x100fe20000011600 */
[----:B----4-:R-:W-:Y:S01]  /*4fb0*/  @!P6 FADD.FTZ R168, -R168, -RZ ;  /* 0x800000ffa8a8e221 */ /* 0x010fe20000010100 */
[----:B------:R-:W-:Y:S02]  /*4fc0*/  ISETP.LE.U32.AND P0, PT, R6, UR4, PT ;  /* 0x0000000406007c0c */ /* 0x000fe4000bf03070 */
[----:B------:R-:W-:Y:S01]  /*4fd0*/  ISETP.LE.U32.AND P6, PT, R4, UR4, PT ;  /* 0x0000000404007c0c */ /* 0x000fe2000bfc3070 */
[----:B------:R-:W-:Y:S01]  /*4fe0*/  @!P2 FADD.FTZ R175, -R175, -RZ ;  /* 0x800000ffafafa221 */ /* 0x000fe20000010100 */
[----:B------:R-:W-:Y:S01]  /*4ff0*/  ISETP.LE.U32.AND P2, PT, R14, UR4, PT ;  /* 0x000000040e007c0c */ /* 0x000fe2000bf43070 */
[----:B------:R-:W-:Y:S01]  /*5000*/  MUFU.EX2 R149, R142 ;  /* 0x0000008e00957308 */ /* 0x000fe20000000800 */
[----:B------:R-:W-:Y:S02]  /*5010*/  LOP3.LUT R4, R13, 0xff, RZ, 0xc0, !PT ;  /* 0x000000ff0d047812 */ /* 0x000fe400078ec0ff */
[----:B------:R-:W-:Y:S01]  /*5020*/  SHF.R.U32.HI R5, RZ, 0x10, R0 ;  /* 0x00000010ff057819 */ /* 0x000fe20000011600 */
[----:B------:R-:W-:Y:S01]  /*5030*/  @!P4 FADD.FTZ R188, -R188, -RZ ;  /* 0x800000ffbcbcc221 */ /* 0x000fe20000010100 */
[----:B------:R-:W-:Y:S02]  /*5040*/  SHF.R.U32.HI R0, RZ, 0x8, R9 ;  /* 0x00000008ff007819 */ /* 0x000fe40000011609 */
[----:B------:R-:W-:Y:S01]  /*5050*/  ISETP.LE.U32.AND P4, PT, R4, UR4, PT ;  /* 0x0000000404007c0c */ /* 0x000fe2000bf83070 */
[----:B------:R-:W-:Y:S01]  /*5060*/  @!P0 FADD.FTZ R190, -R190, -RZ ;  /* 0x800000ffbebe8221 */ /* 0x000fe20000010100 */
[----:B------:R-:W-:Y:S01]  /*5070*/  LOP3.LUT R0, R0, 0xffff, RZ, 0xc0, !PT ;  /* 0x0000ffff00007812 */ /* 0x000fe200078ec0ff */
[----:B------:R-:W-:Y:S01]  /*5080*/  @!P6 FADD.FTZ R189, -R189, -RZ ;  /* 0x800000ffbdbde221 */ /* 0x000fe20000010100 */
[----:B------:R-:W-:Y:S01]  /*5090*/  ISETP.LE.U32.AND P6, PT, R12, UR4, PT ;  /* 0x000000040c007c0c */ /* 0x000fe2000bfc3070 */
[----:B---3--:R-:W-:Y:S01]  /*50a0*/  @!P2 FADD.FTZ R172, -R172, -RZ ;  /* 0x800000ffacaca221 */ /* 0x008fe20000010100 */
[----:B------:R-:W-:Y:S01]  /*50b0*/  ISETP.LE.U32.AND P0, PT, R0, UR4, PT ;  /* 0x0000000400007c0c */ /* 0x000fe2000bf03070 */
[----:B-1----:R-:W-:Y:S01]  /*50c0*/  @!P1 FADD.FTZ R151, -R151, -RZ ;  /* 0x800000ff97979221 */ /* 0x002fe20000010100 */
[----:B------:R-:W-:Y:S01]  /*50d0*/  SHF.R.U32.HI R0, RZ, 0x8, R15 ;  /* 0x00000008ff007819 */ /* 0x000fe2000001160f */
[----:B------:R-:W-:Y:S01]  /*50e0*/  MUFU.EX2 R150, R34 ;  /* 0x0000002200967308 */ /* 0x000fe20000000800 */
        /* <DEDUP_REMOVED lines=9> */
[----:B------:R-:W1:Y:S01]  /*5180*/  MUFU.EX2 R148, R139 ;  /* 0x0000008b00947308 */ /* 0x000e620000000800 */
[----:B------:R-:W-:Y:S01]  /*5190*/  LOP3.LUT R4, R11, 0xff, RZ, 0xc0, !PT ;  /* 0x000000ff0b047812 */ /* 0x000fe200078ec0ff */
[----:B------:R-:W-:Y:S01]  /*51a0*/  @!P2 FADD.FTZ R167, -R167, -RZ ;  /* 0x800000ffa7a7a221 */ /* 0x000fe20000010100 */
[----:B------:R-:W-:Y:S02]  /*51b0*/  SHF.R.U32.HI R0, RZ, 0x8, R0 ;  /* 0x00000008ff007819 */ /* 0x000fe40000011600 */
[----:B------:R-:W-:Y:S02]  /*51c0*/  ISETP.LE.U32.AND P2, PT, R4, UR4, PT ;  /* 0x0000000404007c0c */ /* 0x000fe4000bf43070 */
[----:B------:R-:W-:Y:S01]  /*51d0*/  LOP3.LUT R0, R0, 0xffff, RZ, 0xc0, !PT ;  /* 0x0000ffff00007812 */ /* 0x000fe200078ec0ff */
[----:B------:R-:W-:Y:S01]  /*51e0*/  @!P4 FADD.FTZ R166, -R166, -RZ ;  /* 0x800000ffa6a6c221 */ /* 0x000fe20000010100 */
[----:B------:R-:W-:Y:S01]  /*51f0*/  SHF.R.U32.HI R4, RZ, 0x10, R11 ;  /* 0x00000010ff047819 */ /* 0x000fe2000001160b */
[----:B------:R-:W2:Y:S01]  /*5200*/  MUFU.EX2 R154, R138 ;  /* 0x0000008a009a7308 */ /* 0x000ea20000000800 */
[----:B------:R-:W-:Y:S01]  /*5210*/  ISETP.LE.U32.AND P4, PT, R0, UR4, PT ;  /* 0x0000000400007c0c */ /* 0x000fe2000bf83070 */
[----:B------:R-:W-:Y:S01]  /*5220*/  @!P6 FADD.FTZ R165, -R165, -RZ ;  /* 0x800000ffa5a5e221 */ /* 0x000fe20000010100 */
[----:B------:R-:W-:Y:S02]  /*5230*/  LOP3.LUT R0, R4, 0xff, RZ, 0xc0, !PT ;  /* 0x000000ff04007812 */ /* 0x000fe400078ec0ff */
[----:B------:R-:W-:Y:S02]  /*5240*/  LOP3.LUT R4, R10, 0xffff, RZ, 0xc0, !PT ;  /* 0x0000ffff0a047812 */ /* 0x000fe400078ec0ff */
[----:B------:R-:W-:Y:S01]  /*5250*/  ISETP.LE.U32.AND P6, PT, R0, UR4, PT ;  /* 0x0000000400007c0c */ /* 0x000fe2000bfc3070 */
[----:B------:R-:W-:Y:S01]  /*5260*/  @!P2 FADD.FTZ R161, -R161, -RZ ;  /* 0x800000ffa1a1a221 */ /* 0x000fe20000010100 */
[----:B------:R-:W-:Y:S01]  /*5270*/  SHF.R.U32.HI R0, RZ, 0x8, R4 ;  /* 0x00000008ff007819 */ /* 0x000fe20000011604 */
[----:B------:R-:W3:Y:S01]  /*5280*/  MUFU.EX2 R153, R30 ;  /* 0x0000001e00997308 */ /* 0x000ee20000000800 */
[----:B------:R-:W-:Y:S02]  /*5290*/  LOP3.LUT R4, R10, 0xff, RZ, 0xc0, !PT ;  /* 0x000000ff0a047812 */ /* 0x000fe400078ec0ff */
[----:B------:R-:W-:Y:S01]  /*52a0*/  LOP3.LUT R0, R0, 0xffff, RZ, 0xc0, !PT ;  /* 0x0000ffff00007812 */ /* 0x000fe200078ec0ff */
[----:B------:R-:W-:Y:S01]  /*52b0*/  @!P4 FADD.FTZ R156, -R156, -RZ ;  /* 0x800000ff9c9cc221 */ /* 0x000fe20000010100 */
[----:B------:R-:W-:Y:S01]  /*52c0*/  ISETP.LE.U32.AND P2, PT, R4, UR4, PT ;  /* 0x0000000404007c0c */ /* 0x000fe2000bf43070 */
[----:B-1----:R-:W-:Y:S01]  /*52d0*/  @!P5 FADD.FTZ R148, -R148, -RZ ;  /* 0x800000ff9494d221 */ /* 0x002fe20000010100 */
[--C-:B------:R-:W-:Y:S02]  /*52e0*/  SHF.R.U32.HI R4, RZ, 0x10, R10.reuse ;  /* 0x00000010ff047819 */ /* 0x100fe4000001160a */
[----:B------:R-:W-:Y:S01]  /*52f0*/  ISETP.LE.U32.AND P3, PT, R8, UR4, PT ;  /* 0x0000000408007c0c */ /* 0x000fe2000bf63070 */
[----:B------:R-:W-:Y:S01]  /*5300*/  @!P6 FADD.FTZ R159, -R159, -RZ ;  /* 0x800000ff9f9fe221 */ /* 0x000fe20000010100 */
[----:B------:R-:W-:Y:S01]  /*5310*/  ISETP.LE.U32.AND P4, PT, R0, UR4, PT ;  /* 0x0000000400007c0c */ /* 0x000fe2000bf83070 */
[----:B------:R-:W1:Y:S01]  /*5320*/  MUFU.EX2 R152, R137 ;  /* 0x0000008900987308 */ /* 0x000e620000000800 */
[----:B------:R-:W-:Y:S02]  /*5330*/  LOP3.LUT R0, R4, 0xff, RZ, 0xc0, !PT ;  /* 0x000000ff04007812 */ /* 0x000fe400078ec0ff */
[----:B------:R-:W-:Y:S02]  /*5340*/  SHF.R.U32.HI R4, RZ, 0x8, R135 ;  /* 0x00000008ff047819 */ /* 0x000fe40000011687 */
[----:B------:R-:W-:Y:S01]  /*5350*/  ISETP.LE.U32.AND P6, PT, R0, UR4, PT ;  /* 0x0000000400007c0c */ /* 0x000fe2000bfc3070 */
[----:B------:R-:W-:Y:S01]  /*5360*/  @!P2 FADD.FTZ R160, -R160, -RZ ;  /* 0x800000ffa0a0a221 */ /* 0x000fe20000010100 */
[----:B------:R-:W-:Y:S02]  /*5370*/  LOP3.LUT R0, R4, 0xffff, RZ, 0xc0, !PT ;  /* 0x0000ffff04007812 */ /* 0x000fe400078ec0ff */
[----:B------:R-:W-:Y:S01]  /*5380*/  ISETP.LE.U32.AND P0, PT, R18, UR4, PT ;  /* 0x0000000412007c0c */ /* 0x000fe2000bf03070 */
[----:B------:R-:W-:Y:S01]  /*5390*/  @!P3 FADD.FTZ R170, -R170, -RZ ;  /* 0x800000ffaaaab221 */ /* 0x000fe20000010100 */
[----:B------:R-:W-:Y:S01]  /*53a0*/  ISETP.LE.U32.AND P2, PT, R0, UR4, PT ;  /* 0x0000000400007c0c */ /* 0x000fe2000bf43070 */
[----:B------:R-:W-:Y:S01]  /*53b0*/  @!P4 FADD.FTZ R157, -R157, -RZ ;  /* 0x800000ff9d9dc221 */ /* 0x000fe20000010100 */
[----:B------:R-:W-:Y:S02]  /*53c0*/  LOP3.LUT R0, R136, 0xff, RZ, 0xc0, !PT ;  /* 0x000000ff88007812 */ /* 0x000fe400078ec0ff */
        /* <DEDUP_REMOVED lines=23> */
[----:B--2---:R-:W-:Y:S01]  /*5540*/  @!P2 FADD.FTZ R154, -R154, -RZ ;  /* 0x800000ff9a9aa221 */ /* 0x004fe20000010100 */
[----:B------:R-:W-:Y:S02]  /*5550*/  SHF.R.U32.HI R10, RZ, 0x18, R10 ;  /* 0x00000018ff0a7819 */ /* 0x000fe4000001160a */
[----:B------:R-:W-:Y:S02]  /*5560*/  ISETP.LE.U32.AND P3, PT, R19, UR4, PT ;  /* 0x0000000413007c0c */ /* 0x000fe4000bf63070 */
[----:B------:R-:W-:Y:S02]  /*5570*/  ISETP.LE.U32.AND P4, PT, R10, UR4, PT ;  /* 0x000000040a007c0c */ /* 0x000fe4000bf83070 */
[----:B----4-:R-:W-:Y:S01]  /*5580*/  F2FP.RELU.PACK_AB R0, R164, R165 ;  /* 0x000000a5a400723e */ /* 0x010fe200000008ff */
[----:B---3--:R-:W-:Y:S01]  /*5590*/  @!P1 FADD.FTZ R153, -R153, -RZ ;  /* 0x800000ff99999221 */ /* 0x008fe20000010100 */
[----:B------:R-:W-:Y:S02]  /*55a0*/  FSETP.GE.FTZ.AND P1, PT, R169, RZ, PT ;  /* 0x000000ffa900720b */ /* 0x000fe40003f36000 */
[----:B-1----:R-:W-:Y:S01]  /*55b0*/  F2FP.RELU.PACK_AB R7, R171, R172 ;  /* 0x000000acab07723e */ /* 0x002fe200000008ff */
        /* <DEDUP_REMOVED lines=8> */
[----:B------:R-:W-:Y:S02]  /*5640*/  F2FP.RELU.PACK_AB R4, R158, R159 ;  /* 0x0000009f9e04723e */ /* 0x000fe400000008ff */
[----:B------:R-:W-:Y:S01]  /*5650*/  FSETP.GE.FTZ.AND P5, PT, R167, RZ, PT ;  /* 0x000000ffa700720b */ /* 0x000fe20003fb6000 */
[----:B------:R4:W-:Y:S01]  /*5660*/  STS [R196+0x1a000], R7 ;  /* 0x01a00007c4007388 */ /* 0x0009e20000000800 */
[----:B------:R-:W-:Y:S02]  /*5670*/  FSETP.GE.FTZ.AND P4, PT, R166, RZ, PT ;  /* 0x000000ffa600720b */ /* 0x000fe40003f96000 */
[----:B------:R-:W-:Y:S01]  /*5680*/  @!P0 FADD.FTZ R152, -R152, -RZ ;  /* 0x800000ff98988221 */ /* 0x000fe20000010100 */
[----:B------:R-:W-:Y:S02]  /*5690*/  FSETP.GE.FTZ.AND P3, PT, R161, RZ, PT ;  /* 0x000000ffa100720b */ /* 0x000fe40003f76000 */
[----:B------:R-:W-:Y:S02]  /*56a0*/  ISETP.GT.AND P6, PT, R193, R235, PT ;  /* 0x000000ebc100720c */ /* 0x000fe40003fc4270 */
[----:B-1----:R-:W-:Y:S02]  /*56b0*/  F2FP.RELU.PACK_AB R0, R149, R151 ;  /* 0x000000979500723e */ /* 0x002fe400000008ff */
[----:B--2---:R-:W-:Y:S02]  /*56c0*/  F2FP.RELU.PACK_AB R6, R173, R174 ;  /* 0x000000aead06723e */ /* 0x004fe400000008ff */
[----:B---3--:R-:W-:Y:S03]  /*56d0*/  F2FP.RELU.PACK_AB R5, R156, R161 ;  /* 0x000000a19c05723e */ /* 0x008fe600000008ff */
[----:B------:R1:W-:Y:S01]  /*56e0*/  STS [R196+0x1a400], R6 ;  /* 0x01a40006c4007388 */ /* 0x0003e20000000800 */
[----:B----4-:R-:W-:Y:S03]  /*56f0*/  F2FP.RELU.PACK_AB R7, R157, R160 ;  /* 0x000000a09d07723e */ /* 0x010fe600000008ff */
[----:B------:R2:W-:Y:S04]  /*5700*/  STS [R195+0x19000], R5 ;  /* 0x01900005c3007388 */ /* 0x0005e80000000800 */
[----:B------:R3:W-:Y:S04]  /*5710*/  STS [R195+0x19400], R4 ;  /* 0x01940004c3007388 */ /* 0x0007e80000000800 */
[----:B------:R4:W-:Y:S01]  /*5720*/  STS [R194+0x19000], R0 ;  /* 0x01900000c2007388 */ /* 0x0009e20000000800 */
[----:B-1----:R-:W-:Y:S02]  /*5730*/  F2FP.RELU.PACK_AB R6, R162, R163 ;  /* 0x000000a3a206723e */ /* 0x002fe400000008ff */
[----:B--2---:R-:W-:Y:S02]  /*5740*/  F2FP.RELU.PACK_AB R5, R148, R150 ;  /* 0x000000969405723e */ /* 0x004fe400000008ff */
[----:B---3--:R-:W-:Y:S03]  /*5750*/  F2FP.RELU.PACK_AB R4, R154, R155 ;  /* 0x0000009b9a04723e */ /* 0x008fe600000008ff */
[----:B------:R-:W-:Y:S01]  /*5760*/  STS [R194+0x19400], R5 ;  /* 0x01940005c2007388 */ /* 0x000fe20000000800 */
[----:B----4-:R-:W-:Y:S03]  /*5770*/  F2FP.RELU.PACK_AB R0, R152, R153 ;  /* 0x000000999800723e */ /* 0x010fe600000008ff */
[----:B------:R-:W-:Y:S04]  /*5780*/  STS [R195+0x1a000], R7 ;  /* 0x01a00007c3007388 */ /* 0x000fe80000000800 */
[----:B------:R-:W-:Y:S04]  /*5790*/  STS [R195+0x1a400], R6 ;  /* 0x01a40006c3007388 */ /* 0x000fe80000000800 */
[----:B------:R-:W-:Y:S04]  /*57a0*/  STS [R194+0x1a000], R4 ;  /* 0x01a00004c2007388 */ /* 0x000fe80000000800 */
[----:B------:R-:W-:Y:S04]  /*57b0*/  STS [R194+0x1a400], R0 ;  /* 0x01a40000c2007388 */ /* 0x000fe80000000800 */
[----:B------:R-:W-:Y:S08]  /*57c0*/  LDSM.16.M88.4 R32, [R179+0x6000] ;  /* 0x00600000b320783b */ /* 0x000ff00000000200 */
[----:B------:R-:W1:Y:S08]  /*57d0*/  LDSM.16.M88.4 R16, [R176+0xf000] ;  /* 0x00f00000b010783b */ /* 0x000e700000000200 */
[----:B------:R-:W2:Y:S08]  /*57e0*/  LDSM.16.M88.4 R28, [R179+0x6800] ;  /* 0x00680000b31c783b */ /* 0x000eb00000000200 */
[----:B------:R-:W3:Y:S08]  /*57f0*/  LDSM.16.M88.4 R132, [R176+0xf400] ;  /* 0x00f40000b084783b */ /* 0x000ef00000000200 */
[----:B------:R-:W-:Y:S08]  /*5800*/  LDSM.16.M88.4 R136, [R180+0x6000] ;  /* 0x00600000b488783b */ /* 0x000ff00000000200 */
[----:B------:R-:W4:Y:S01]  /*5810*/  LDSM.16.M88.4 R140, [R177+0xf000] ;  /* 0x00f00000b18c783b */ /* 0x000f220000000200 */
[-C--:B-1----:R-:W-:Y:S08]  /*5820*/  HMMA.16816.F32 R4, R32, R16.reuse, RZ ;  /* 0x000000102004723c */ /* 0x082ff000000018ff */
[C---:B--2---:R-:W-:Y:S08]  /*5830*/  HMMA.16816.F32 R8, R28.reuse, R16, RZ ;  /* 0x000000101c08723c */ /* 0x044ff000000018ff */
[-C--:B------:R-:W-:Y:S08]  /*5840*/  HMMA.16816.F32 R12, R28, R18.reuse, RZ ;  /* 0x000000121c0c723c */ /* 0x080ff000000018ff */
[C---:B------:R-:W-:Y:S08]  /*5850*/  HMMA.16816.F32 R16, R32.reuse, R18, RZ ;  /* 0x000000122010723c */ /* 0x040ff000000018ff */
[-C--:B---3--:R-:W-:Y:S08]  /*5860*/  HMMA.16816.F32 R20, R32, R132.reuse, RZ ;  /* 0x000000842014723c */ /* 0x088ff000000018ff */
[C---:B------:R-:W-:Y:S08]  /*5870*/  HMMA.16816.F32 R24, R28.reuse, R132, RZ ;  /* 0x000000841c18723c */ /* 0x040ff000000018ff */
[-C--:B------:R-:W-:Y:S08]  /*5880*/  HMMA.16816.F32 R28, R28, R134.reuse, RZ ;  /* 0x000000861c1c723c */ /* 0x080ff000000018ff */
[----:B------:R-:W-:Y:S01]  /*5890*/  HMMA.16816.F32 R32, R32, R134, RZ ;  /* 0x000000862020723c */ /* 0x000fe200000018ff */
[----:B------:R-:W1:Y:S07]  /*58a0*/  LDSM.16.M88.4 R132, [R180+0x6800] ;  /* 0x00680000b484783b */ /* 0x000e6e0000000200 */
[-C--:B----4-:R-:W-:Y:S08]  /*58b0*/  HMMA.16816.F32 R4, R136, R140.reuse, R4 ;  /* 0x0000008c8804723c */ /* 0x090ff00000001804 */
[C---:B-1----:R-:W-:Y:S08]  /*58c0*/  HMMA.16816.F32 R8, R132.reuse, R140, R8 ;  /* 0x0000008c8408723c */ /* 0x042ff00000001808 */
[-C--:B------:R-:W-:Y:S08]  /*58d0*/  HMMA.16816.F32 R12, R132, R142.reuse, R12 ;  /* 0x0000008e840c723c */ /* 0x080ff0000000180c */
[C---:B------:R-:W-:Y:S01]  /*58e0*/  HMMA.16816.F32 R16, R136.reuse, R142, R16 ;  /* 0x0000008e8810723c */ /* 0x040fe20000001810 */
[----:B------:R-:W1:Y:S07]  /*58f0*/  LDSM.16.M88.4 R140, [R177+0xf400] ;  /* 0x00f40000b18c783b */ /* 0x000e6e0000000200 */
[-C--:B-1----:R-:W-:Y:S08]  /*5900*/  HMMA.16816.F32 R20, R136, R140.reuse, R20 ;  /* 0x0000008c8814723c */ /* 0x082ff00000001814 */
[C---:B------:R-:W-:Y:S08]  /*5910*/  HMMA.16816.F32 R24, R132.reuse, R140, R24 ;  /* 0x0000008c8418723c */ /* 0x040ff00000001818 */
[-C--:B------:R-:W-:Y:S01]  /*5920*/  HMMA.16816.F32 R28, R132, R142.reuse, R28 ;  /* 0x0000008e841c723c */ /* 0x080fe2000000181c */
[----:B------:R-:W-:Y:S07]  /*5930*/  LDSM.16.M88.4 R132, [R179+0x7000] ;  /* 0x00700000b384783b */ /* 0x000fee0000000200 */
[----:B------:R-:W-:Y:S01]  /*5940*/  HMMA.16816.F32 R32, R136, R142, R32 ;  /* 0x0000008e8820723c */ /* 0x000fe20000001820 */
[----:B------:R-:W1:Y:S08]  /*5950*/  LDSM.16.M88.4 R136, [R176+0x11000] ;  /* 0x01100000b088783b */ /* 0x000e700000000200 */
[----:B------:R-:W2:Y:S01]  /*5960*/  LDSM.16.M88.4 R140, [R179+0x7800] ;  /* 0x00780000b38c783b */ /* 0x000ea20000000200 */
[-C--:B-1----:R-:W-:Y:S08]  /*5970*/  HMMA.16816.F32 R4, R132, R136.reuse, R4 ;  /* 0x000000888404723c */ /* 0x082ff00000001804 */
[C---:B--2---:R-:W-:Y:S08]  /*5980*/  HMMA.16816.F32 R8, R140.reuse, R136, R8 ;  /* 0x000000888c08723c */ /* 0x044ff00000001808 */
        /* <DEDUP_REMOVED lines=28> */
[C---:B------:R-:W-:Y:S07]  /*5b50*/  HMMA.16816.F32 R24, R140.reuse, R132, R24 ;  /* 0x000000848c18723c */ /* 0x040fee0000001818 */
[----:B------:R-:W-:Y:S01]  /*5b60*/  IMAD.MOV.U32 R132, RZ, RZ, R217 ;  /* 0x000000ffff847224 */ /* 0x000fe200078e00d9 */
[-C--:B------:R-:W-:Y:S01]  /*5b70*/  HMMA.16816.F32 R28, R140, R134.reuse, R28 ;  /* 0x000000868c1c723c */ /* 0x080fe2000000181c */
[----:B------:R-:W-:Y:S03]  /*5b80*/  IMAD.MOV.U32 R133, RZ, RZ, R216 ;  /* 0x000000ffff857224 */ /* 0x000fe600078e00d8 */
[C---:B------:R-:W-:Y:S04]  /*5b90*/  LEA R146, P0, R210.reuse, R132, 0x2 ;  /* 0x00000084d2927211 */ /* 0x040fe800078010ff */
[----:B------:R-:W-:Y:S01]  /*5ba0*/  LEA.HI.X.SX32 R147, R210, R133, 0x2, P0 ;  /* 0x00000085d2937211 */ /* 0x000fe200000f16ff */
[----:B------:R-:W-:Y:S01]  /*5bb0*/  HMMA.16816.F32 R32, R136, R134, R32 ;  /* 0x000000868820723c */ /* 0x000fe20000001820 */
[----:B------:R-:W-:Y:S01]  /*5bc0*/  LDSM.16.M88.4 R132, [R180+0x8000] ;  /* 0x00800000b484783b */ /* 0x000fe20000000200 */
[----:B------:R-:W-:Y:S07]  /*5bd0*/  FSETP.GE.FTZ.AND P0, PT, R168, RZ, PT ;  /* 0x000000ffa800720b */ /* 0x000fee0003f16000 */
[----:B------:R-:W2:Y:S04]  /*5be0*/  LDG.E R145, [R146.64] ;  /* 0x0000000692917981 */ /* 0x000ea8000c1e1900 */
[----:B------:R-:W3:Y:S04]  /*5bf0*/  LDG.E R144, [R146.64+0x20] ;  /* 0x0000200692907981 */ /* 0x000ee8000c1e1900 */
[----:B------:R-:W1:Y:S02]  /*5c00*/  LDSM.16.M88.4 R136, [R177+0x13000] ;  /* 0x01300000b188783b */ /* 0x000e640000000200 */
        /* <DEDUP_REMOVED lines=21> */
[C---:B------:R-:W-:Y:S01]  /*5d60*/  HMMA.16816.F32 R16, R132.reuse, R138, R16 ;  /* 0x0000008a8410723c */ /* 0x040fe20000001810 */
[----:B------:R-:W1:Y:S11]  /*5d70*/  LDSM.16.M88.4 R136, [R177+0x13400] ;  /* 0x01340000b188783b */ /* 0x000e760000000200 */
[----:B------:R-:W-:Y:S11]  /*5d80*/  @!UPT UIADD3 URZ, URZ, URZ, URZ ;  /* 0x0000003f3f3ff290 */ /* 0x000ff6000fffe03f */
[----:B------:R-:W-:Y:S01]  /*5d90*/  @!UPT UIADD3 URZ, URZ, URZ, URZ ;  /* 0x0000003f3f3ff290 */ /* 0x000fe2000fffe03f */
[C---:B------:R-:W-:Y:S02]  /*5da0*/  FADD.FTZ R5, -R145.reuse, R16 ;  /* 0x0000001091057221 */ /* 0x040fe40000010100 */
[----:B------:R-:W-:Y:S02]  /*5db0*/  FADD.FTZ R17, -R145, R17 ;  /* 0x0000001191117221 */ /* 0x000fe40000010100 */
[----:B------:R-:W-:Y:S03]  /*5dc0*/  FADD.FTZ R18, -R144, R18 ;  /* 0x0000001290127221 */ /* 0x000fe60000010100 */
[----:B------:R-:W-:Y:S02]  /*5dd0*/  FSEL R17, R17, R145, P4 ;  /* 0x0000009111117208 */ /* 0x000fe40002000000 */
[----:B------:R-:W-:Y:S03]  /*5de0*/  FSETP.GE.FTZ.AND P4, PT, R158, RZ, PT ;  /* 0x000000ff9e00720b */ /* 0x000fe60003f96000 */
[----:B------:R-:W-:Y:S01]  /*5df0*/  FMUL.FTZ R166, R166, R17 ;  /* 0x00000011a6a67220 */ /* 0x000fe20000410000 */
[-C--:B-1----:R-:W-:Y:S08]  /*5e00*/  HMMA.16816.F32 R20, R132, R136.reuse, R20 ;  /* 0x000000888414723c */ /* 0x082ff00000001814 */
[C---:B------:R-:W-:Y:S08]  /*5e10*/  HMMA.16816.F32 R24, R140.reuse, R136, R24 ;  /* 0x000000888c18723c */ /* 0x040ff00000001818 */
[-C--:B------:R-:W-:Y:S08]  /*5e20*/  HMMA.16816.F32 R28, R140, R138.reuse, R28 ;  /* 0x0000008a8c1c723c */ /* 0x080ff0000000181c */
[C---:B------:R-:W-:Y:S01]  /*5e30*/  FADD.FTZ R16, -R145.reuse, R20 ;  /* 0x0000001491107221 */ /* 0x040fe20000010100 */
[----:B------:R-:W-:Y:S03]  /*5e40*/  HMMA.16816.F32 R32, R132, R138, R32 ;  /* 0x0000008a8420723c */ /* 0x000fe60000001820 */
[----:B------:R-:W-:Y:S01]  /*5e50*/  FADD.FTZ R6, -R145, R21 ;  /* 0x0000001591067221 */ /* 0x000fe20000010100 */
[-C--:B------:R-:W-:Y:S01]  /*5e60*/  FSEL R20, R5, R145.reuse, P5 ;  /* 0x0000009105147208 */ /* 0x080fe20002800000 */
[----:B------:R-:W-:Y:S01]  /*5e70*/  FADD.FTZ R23, -R144, R23 ;  /* 0x0000001790177221 */ /* 0x000fe20000010100 */
[-C--:B------:R-:W-:Y:S02]  /*5e80*/  FSEL R16, R16, R145.reuse, P3 ;  /* 0x0000009110107208 */ /* 0x080fe40001800000 */
[-C--:B------:R-:W-:Y:S01]  /*5e90*/  FSEL R6, R6, R145.reuse, P2 ;  /* 0x0000009106067208 */ /* 0x080fe20001000000 */
[----:B------:R-:W-:Y:S01]  /*5ea0*/  FMUL.FTZ R167, R167, R20 ;  /* 0x00000014a7a77220 */ /* 0x000fe20000410000 */
[----:B------:R-:W-:Y:S02]  /*5eb0*/  FSETP.GE.FTZ.AND P2, PT, R165, RZ, PT ;  /* 0x000000ffa500720b */ /* 0x000fe40003f56000 */
[----:B------:R-:W-:Y:S01]  /*5ec0*/  FMUL.FTZ R161, R161, R16 ;  /* 0x00000010a1a17220 */ /* 0x000fe20000410000 */
[----:B------:R-:W-:Y:S01]  /*5ed0*/  FSETP.GE.FTZ.AND P3, PT, R150, RZ, PT ;  /* 0x000000ff9600720b */ /* 0x000fe20003f76000 */
[----:B------:R-:W-:Y:S02]  /*5ee0*/  FMUL.FTZ R156, R156, R6 ;  /* 0x000000069c9c7220 */ /* 0x000fe40000410000 */
[----:B------:R-:W-:Y:S08]  /*5ef0*/  FADD.FTZ R6, -R144, R19 ;  /* 0x0000001390067221 */ /* 0x000ff00000010100 */
        /* <DEDUP_REMOVED lines=38> */
[-C--:B------:R-:W-:Y:S01]  /*6160*/  FSEL R12, R12, R4.reuse, P1 ;  /* 0x000000040c0c7208 */ /* 0x080fe20000800000 */
[----:B------:R-:W-:Y:S01]  /*6170*/  FMUL.FTZ R34, R188, R5 ;  /* 0x00000005bc227220 */ /* 0x000fe20000410000 */
[----:B------:R-:W-:Y:S01]  /*6180*/  FSETP.GE.FTZ.AND P1, PT, R157, RZ, PT ;  /* 0x000000ff9d00720b */ /* 0x000fe20003f36000 */
[----:B---3--:R-:W-:Y:S01]  /*6190*/  FADD.FTZ R5, -R0, R14 ;  /* 0x0000000e00057221 */ /* 0x008fe20000010100 */
[----:B------:R-:W-:Y:S01]  /*61a0*/  FSETP.GE.FTZ.AND P2, PT, R160, RZ, PT ;  /* 0x000000ffa000720b */ /* 0x000fe20003f56000 */
[C---:B------:R-:W-:Y:S01]  /*61b0*/  FADD.FTZ R10, -R0.reuse, R10 ;  /* 0x0000000a000a7221 */ /* 0x040fe20000010100 */
[----:B------:R-:W-:Y:S01]  /*61c0*/  FSEL R25, R25, R4, P1 ;  /* 0x0000000419197208 */ /* 0x000fe20000800000 */
[----:B------:R-:W-:Y:S01]  /*61d0*/  FADD.FTZ R11, -R0, R11 ;  /* 0x0000000b000b7221 */ /* 0x000fe20000010100 */
[----:B------:R-:W-:Y:S01]  /*61e0*/  FSETP.GE.FTZ.AND P1, PT, R155, RZ, PT ;  /* 0x000000ff9b00720b */ /* 0x000fe20003f36000 */
[----:B------:R-:W-:Y:S01]  /*61f0*/  FMUL.FTZ R35, R190, R6 ;  /* 0x00000006be237220 */ /* 0x000fe20000410000 */
[-C--:B------:R-:W-:Y:S01]  /*6200*/  FSEL R24, R24, R4.reuse, P2 ;  /* 0x0000000418187208 */ /* 0x080fe20001000000 */
[----:B------:R-:W-:Y:S01]  /*6210*/  FADD.FTZ R7, -R0, R15 ;  /* 0x0000000f00077221 */ /* 0x000fe20000010100 */
[----:B------:R-:W-:Y:S01]  /*6220*/  FSEL R28, R28, R4, P1 ;  /* 0x000000041c1c7208 */ /* 0x000fe20000800000 */
[----:B------:R-:W-:Y:S01]  /*6230*/  @P0 FADD.FTZ R4, -R4, R29 ;  /* 0x0000001d04040221 */ /* 0x000fe20000010100 */
[----:B------:R-:W-:Y:S01]  /*6240*/  FSETP.GE.FTZ.AND P0, PT, R174, RZ, PT ;  /* 0x000000ffae00720b */ /* 0x000fe20003f16000 */
[----:B------:R-:W-:Y:S01]  /*6250*/  FADD.FTZ R6, -R0, R26 ;  /* 0x0000001a00067221 */ /* 0x000fe20000010100 */
[----:B------:R-:W-:Y:S01]  /*6260*/  FSETP.GE.FTZ.AND P2, PT, R191, RZ, PT ;  /* 0x000000ffbf00720b */ /* 0x000fe20003f56000 */
        /* <DEDUP_REMOVED lines=8> */
[----:B------:R-:W-:Y:S01]  /*62f0*/  FADD.FTZ R5, -R0, R27 ;  /* 0x0000001b00057221 */ /* 0x000fe20000010100 */
[----:B------:R-:W-:Y:S01]  /*6300*/  FSEL R11, R11, R0, P1 ;  /* 0x000000000b0b7208 */ /* 0x000fe20000800000 */
[----:B------:R-:W-:Y:S01]  /*6310*/  FMUL.FTZ R144, R148, R144 ;  /* 0x0000009094907220 */ /* 0x000fe20000410000 */
[----:B------:R-:W-:Y:S01]  /*6320*/  FSETP.GE.FTZ.AND P4, PT, R173, RZ, PT ;  /* 0x000000ffad00720b */ /* 0x000fe20003f96000 */
[----:B------:R-:W-:Y:S01]  /*6330*/  FMUL.FTZ R33, R172, R12 ;  /* 0x0000000cac217220 */ /* 0x000fe20000410000 */
[----:B------:R-:W-:Y:S01]  /*6340*/  FSETP.GE.FTZ.AND P3, PT, R163, RZ, PT ;  /* 0x000000ffa300720b */ /* 0x000fe20003f76000 */
[----:B------:R-:W-:Y:S01]  /*6350*/  FMUL.FTZ R32, R171, R13 ;  /* 0x0000000dab207220 */ /* 0x000fe20000410000 */
[----:B------:R-:W-:Y:S01]  /*6360*/  FSETP.GE.FTZ.AND P2, PT, R162, RZ, PT ;  /* 0x000000ffa200720b */ /* 0x000fe20003f56000 */
[----:B------:R-:W-:Y:S01]  /*6370*/  FMUL.FTZ R24, R160, R24 ;  /* 0x00000018a0187220 */ /* 0x000fe20000410000 */
[----:B------:R-:W-:Y:S01]  /*6380*/  FSETP.GE.FTZ.AND P1, PT, R153, RZ, PT ;  /* 0x000000ff9900720b */ /* 0x000fe20003f36000 */
[----:B------:R-:W-:Y:S01]  /*6390*/  FMUL.FTZ R25, R157, R25 ;  /* 0x000000199d197220 */ /* 0x000fe20000410000 */
[----:B------:R-:W-:Y:S01]  /*63a0*/  FSEL R7, R7, R0, P4 ;  /* 0x0000000007077208 */ /* 0x000fe20002000000 */
        /* <DEDUP_REMOVED lines=15> */
[----:B------:R-:W-:Y:S01]  /*64a0*/  LOP3.LUT R0, R193, 0x1, RZ, 0xc0, !PT ;  /* 0x00000001c1007812 */ /* 0x000fe200078ec0ff */
[----:B------:R-:W-:Y:S01]  /*64b0*/  IMAD.MOV.U32 R4, RZ, RZ, c[0x0][0x190] ;  /* 0x00006400ff047624 */ /* 0x000fe200078e00ff */
[----:B------:R-:W-:Y:S02]  /*64c0*/  ISETP.GE.AND P2, PT, R208, c[0x0][0x220], PT ;  /* 0x00008800d0007a0c */ /* 0x000fe40003f46270 */
[----:B------:R-:W-:Y:S01]  /*64d0*/  ISETP.GE.AND P1, PT, R220, c[0x0][0x220], PT ;  /* 0x00008800dc007a0c */ /* 0x000fe20003f26270 */
[----:B------:R-:W-:Y:S01]  /*64e0*/  IMAD.U32 R4, R4, -0x40, RZ ;  /* 0xffffffc004047824 */ /* 0x000fe200078e00ff */
[----:B------:R-:W-:Y:S01]  /*64f0*/  ISETP.NE.U32.AND P0, PT, R0, 0x1, PT ;  /* 0x000000010000780c */ /* 0x000fe20003f05070 */
[----:B------:R-:W-:Y:S03]  /*6500*/  IMAD.MOV.U32 R0, RZ, RZ, -0x3000 ;  /* 0xffffd000ff007424 */ /* 0x000fe600078e00ff */
[----:B------:R-:W-:Y:S02]  /*6510*/  LEA R204, P3, R4, R204, 0x1 ;  /* 0x000000cc04cc7211 */ /* 0x000fe400078608ff */
[----:B------:R-:W-:Y:S02]  /*6520*/  SEL R0, R0, 0x3000, !P0 ;  /* 0x0000300000007807 */ /* 0x000fe40004000000 */
[----:B------:R-:W-:Y:S01]  /*6530*/  ISETP.GE.AND P0, PT, R219, c[0x0][0x220], PT ;  /* 0x00008800db007a0c */ /* 0x000fe20003f06270 */
[----:B------:R-:W-:Y:S01]  /*6540*/  @!P2 IMAD.MOV.U32 R8, RZ, RZ, R204 ;  /* 0x000000ffff08a224 */ /* 0x000fe200078e00cc */
[----:B------:R-:W-:Y:S01]  /*6550*/  IADD3 R205, R205, R0, RZ ;  /* 0x00000000cdcd7210 */ /* 0x000fe20007ffe0ff */
[--C-:B------:R-:W-:Y:S01]  /*6560*/  IMAD.IADD R192, R192, 0x1, R0.reuse ;  /* 0x00000001c0c07824 */ /* 0x100fe200078e0200 */
[----:B------:R-:W-:Y:S01]  /*6570*/  @!P1 MOV R6, R204 ;  /* 0x000000cc00069202 */ /* 0x000fe20000000f00 */
[----:B------:R-:W-:Y:S01]  /*6580*/  IMAD.IADD R178, R178, 0x1, R0 ;  /* 0x00000001b2b27824 */ /* 0x000fe200078e0200 */
[----:B------:R-:W-:Y:S02]  /*6590*/  SHF.R.S32.HI R5, RZ, 0x1f, R4 ;  /* 0x0000001fff057819 */ /* 0x000fe40000011404 */
[----:B------:R1:W-:Y:S02]  /*65a0*/  @P2 STS [R192], RZ ;  /* 0x000000ffc0002388 */ /* 0x0003e40000000800 */
[----:B------:R-:W-:Y:S02]  /*65b0*/  LEA.HI.X R202, R4, R202, R5, 0x1, P3 ;  /* 0x000000ca04ca7211 */ /* 0x000fe400018f0c05 */
[----:B------:R1:W-:Y:S01]  /*65c0*/  @P2 STS [R192+0x4], RZ ;  /* 0x000004ffc0002388 */ /* 0x0003e20000000800 */
[----:B------:R-:W-:Y:S01]  /*65d0*/  @!P0 IMAD.MOV.U32 R4, RZ, RZ, R204 ;  /* 0x000000ffff048224 */ /* 0x000fe200078e00cc */
[----:B------:R-:W-:Y:S01]  /*65e0*/  @!P0 MOV R5, R202 ;  /* 0x000000ca00058202 */ /* 0x000fe20000000f00 */
[--C-:B------:R-:W-:Y:S01]  /*65f0*/  @!P2 IMAD.MOV.U32 R9, RZ, RZ, R202.reuse ;  /* 0x000000ffff09a224 */ /* 0x100fe200078e00ca */
[----:B------:R1:W-:Y:S01]  /*6600*/  @P2 STS [R192+0x8], RZ ;  /* 0x000008ffc0002388 */ /* 0x0003e20000000800 */
[----:B------:R-:W-:Y:S03]  /*6610*/  @!P1 IMAD.MOV.U32 R7, RZ, RZ, R202 ;  /* 0x000000ffff079224 */ /* 0x000fe600078e00ca */
        /* <DEDUP_REMOVED lines=21> */
[----:B------:R-:W0:Y:S02]  /*6770*/  LDGDEPBAR ;  /* 0x00000000000079af */ /* 0x000e240000000000 */
.L_x_427:
[----:B------:R-:W-:Y:S01]  /*6780*/  F2FP.PACK_AB R16, R169, R170 ;  /* 0x000000aaa910723e */ /* 0x000fe200000000ff */
[----:B------:R-:W-:Y:S01]  /*6790*/  IMAD.SHL.U32 R160, R248, 0x2, RZ ;  /* 0x00000002f8a07824 */ /* 0x000fe200078e00ff */
        /* <DEDUP_REMOVED lines=9> */
[----:B-1----:R-:W-:Y:S02]  /*6830*/  F2FP.PACK_AB R9, R17, R22 ;  /* 0x000000161109723e */ /* 0x002fe400000000ff */
        /* <DEDUP_REMOVED lines=23> */
[----:B------:R-:W-:Y:S04]  /*69b0*/  LDSM.16.MT88.4 R4, [R2+0x19000] ;  /* 0x019000000204783b */ /* 0x000fe80000004200 */
[----:B------:R-:W1:Y:S04]  /*69c0*/  LDSM.16.MT88.4 R8, [R0+0x6000] ;  /* 0x006000000008783b */ /* 0x000e680000004200 */
[----:B------:R-:W2:Y:S04]  /*69d0*/  LDSM.16.MT88.4 R12, [R2+0x1b000] ;  /* 0x01b00000020c783b */ /* 0x000ea80000004200 */
[----:B------:R-:W3:Y:S04]  /*69e0*/  LDSM.16.MT88.4 R16, [R0+0x7000] ;  /* 0x007000000010783b */ /* 0x000ee80000004200 */
[----:B------:R-:W4:Y:S04]  /*69f0*/  LDSM.16.MT88.4 R20, [R0+0x8000] ;  /* 0x008000000014783b */ /* 0x000f280000004200 */
[----:B------:R-:W-:Y:S04]  /*6a00*/  LDSM.16.MT88.4 R24, [R2+0x19800] ;  /* 0x019800000218783b */ /* 0x000fe80000004200 */
[----:B------:R-:W5:Y:S04]  /*6a10*/  LDSM.16.MT88.4 R28, [R0+0x6400] ;  /* 0x00640000001c783b */ /* 0x000f680000004200 */
        /* <DEDUP_REMOVED lines=20> */
[-C--:B-----5:R-:W-:Y:S08]  /*6b60*/  HMMA.16816.F32 R36, R24, R28.reuse, R36 ;  /* 0x0000001c1824723c */ /* 0x0a0ff00000001824 */
        /* <DEDUP_REMOVED lines=14> */
[----:B------:R-:W5:Y:S04]  /*6c50*/  LDSM.16.MT88.4 R8, [R0+0x7c00] ;  /* 0x007c00000008783b */ /* 0x000f680000004200 */
        /* <DEDUP_REMOVED lines=28> */
[----:B------:R-:W-:Y:S02]  /*6e20*/  ISETP.GE.AND P2, PT, R208, c[0x0][0x220], PT ;  /* 0x00008800d0007a0c */ /* 0x000fe40003f46270 */
        /* <DEDUP_REMOVED lines=10> */
[----:B------:R-:W-:Y:S01]  /*6ed0*/  @!P0 IMAD.MOV.U32 R4, RZ, RZ, R203 ;  /* 0x000000ffff048224 */ /* 0x000fe200078e00cb */
[----:B------:R-:W-:Y:S01]  /*6ee0*/  @!P0 MOV R5, R201 ;  /* 0x000000c900058202 */ /* 0x000fe20000000f00 */
[--C-:B------:R-:W-:Y:S01]  /*6ef0*/  @!P2 IMAD.MOV.U32 R9, RZ, RZ, R201.reuse ;  /* 0x000000ffff09a224 */ /* 0x100fe200078e00c9 */
        /* <DEDUP_REMOVED lines=17> */
.L_x_428:
[----:B------:R-:W-:Y:S01]  /*7010*/  LDSM.16.M88.4 R24, [R181] ;  /* 0x00000000b518783b */ /* 0x000fe20000000200 */
[----:B------:R-:W-:Y:S02]  /*7020*/  IMAD.MOV.U32 R166, RZ, RZ, c[0x0][0x22c] ;  /* 0x00008b00ffa67624 */ /* 0x000fe400078e00ff */
[----:B------:R-:W-:Y:S01]  /*7030*/  IMAD.MOV.U32 R165, RZ, RZ, c[0x0][0x22c] ;  /* 0x00008b00ffa57624 */ /* 0x000fe200078e00ff */
[----:B-1----:R-:W1:Y:S01]  /*7040*/  LDSM.16.MT88.4 R8, [R0+0x9000] ;  /* 0x009000000008783b */ /* 0x002e620000004200 */
[----:B------:R-:W-:Y:S02]  /*7050*/  IMAD R166, R166, c[0x0][0x1c0], RZ ;  /* 0x00007000a6a67a24 */ /* 0x000fe400078e02ff */
[----:B------:R-:W-:Y:S01]  /*7060*/  IMAD R165, R165, c[0x0][0x1c0], RZ ;  /* 0x00007000a5a57a24 */ /* 0x000fe200078e02ff */
[----:B------:R-:W2:Y:S01]  /*7070*/  LDSM.16.MT88.4 R16, [R0+0xb000] ;  /* 0x00b000000010783b */ /* 0x000ea20000004200 */
[----:B------:R-:W-:Y:S02]  /*7080*/  IMAD.SHL.U32 R166, R166, 0x20, RZ ;  /* 0x00000020a6a67824 */ /* 0x000fe400078e00ff */
[----:B------:R-:W-:Y:S01]  /*7090*/  IMAD R165, R165, 0x28, RZ ;  /* 0x00000028a5a57824 */ /* 0x000fe200078e02ff */
[----:B------:R-:W3:Y:S01]  /*70a0*/  LDSM.16.MT88.4 R28, [R0+0xd000] ;  /* 0x00d00000001c783b */ /* 0x000ee20000004200 */
[----:B------:R-:W-:Y:S02]  /*70b0*/  IMAD.MOV.U32 R164, RZ, RZ, c[0x0][0x22c] ;  /* 0x00008b00ffa47624 */ /* 0x000fe400078e00ff */
[----:B------:R-:W-:Y:S01]  /*70c0*/  IMAD.MOV.U32 R161, RZ, RZ, c[0x0][0x22c] ;  /* 0x00008b00ffa17624 */ /* 0x000fe200078e00ff */
[----:B------:R-:W-:Y:S01]  /*70d0*/  LDSM.16.M88.4 R32, [R182] ;  /* 0x00000000b620783b */ /* 0x000fe20000000200 */
[----:B------:R-:W-:Y:S02]  /*70e0*/  IMAD R164, R164, c[0x0][0x1c0], RZ ;  /* 0x00007000a4a47a24 */ /* 0x000fe400078e02ff */
[----:B------:R-:W-:Y:S01]  /*70f0*/  IMAD R161, R161, c[0x0][0x1c0], RZ ;  /* 0x00007000a1a17a24 */ /* 0x000fe200078e02ff */
[----:B------:R-:W4:Y:S01]  /*7100*/  LDSM.16.MT88.4 R132, [R0+0x9400] ;  /* 0x009400000084783b */ /* 0x000f220000004200 */
[----:B------:R-:W-:Y:S02]  /*7110*/  IMAD R164, R164, 0x30, RZ ;  /* 0x00000030a4a47824 */ /* 0x000fe400078e02ff */
[----:B------:R-:W-:Y:S01]  /*7120*/  IMAD.U32 R161, R161, -0x40, RZ ;  /* 0xffffffc0a1a17824 */ /* 0x000fe200078e00ff */
[----:B------:R-:W3:Y:S04]  /*7130*/  LDSM.16.MT88.4 R136, [R0+0xb400] ;  /* 0x00b400000088783b */ /* 0x000ee80000004200 */
[----:B------:R-:W3:Y:S01]  /*7140*/  LDSM.16.MT88.4 R140, [R0+0xd400] ;  /* 0x00d40000008c783b */ /* 0x000ee20000004200 */
[C---:B------:R-:W-:Y:S03]  /*7150*/  LEA R199, P0, R161.reuse, R162, 0x2 ;  /* 0x000000a2a1c77211 */ /* 0x040fe600078010ff */
[----:B------:R-:W-:Y:S01]  /*7160*/  LDSM.16.M88.4 R144, [R184] ;  /* 0x00000000b890783b */ /* 0x000fe20000000200 */
[----:B------:R-:W-:Y:S01]  /*7170*/  LEA.HI.X.SX32 R198, R161, R163, 0x2, P0 ;  /* 0x000000a3a1c67211 */ /* 0x000fe200000f16ff */
[----:B------:R-:W-:Y:S02]  /*7180*/  IMAD.MOV.U32 R161, RZ, RZ, c[0x0][0x22c] ;  /* 0x00008b00ffa17624 */ /* 0x000fe400078e00ff */
[----:B------:R-:W3:Y:S02]  /*7190*/  LDSM.16.MT88.4 R148, [R0+0x9800] ;  /* 0x009800000094783b */ /* 0x000ee40000004200 */
[----:B------:R-:W-:Y:S02]  /*71a0*/  IMAD R161, R161, c[0x0][0x1c0], RZ ;  /* 0x00007000a1a17a24 */ /* 0x000fe400078e02ff */
[----:B------:R-:W4:Y:S02]  /*71b0*/  LDSM.16.MT88.4 R152, [R0+0xb800] ;  /* 0x00b800000098783b */ /* 0x000f240000004200 */
[----:B------:R-:W-:Y:S01]  /*71c0*/  IMAD R161, R161, 0x18, RZ ;  /* 0x00000018a1a17824 */ /* 0x000fe200078e02ff */
[C---:B-1----:R-:W-:Y:S01]  /*71d0*/  HMMA.16816.F32 R4, R24.reuse, R8, RZ ;  /* 0x000000081804723c */ /* 0x042fe200000018ff */
[----:B------:R-:W-:Y:S07]  /*71e0*/  LDSM.16.MT88.4 R156, [R0+0xbc00] ;  /* 0x00bc0000009c783b */ /* 0x000fee0000004200 */
[C---:B------:R-:W-:Y:S08]  /*71f0*/  HMMA.16816.F32 R8, R24.reuse, R10, RZ ;  /* 0x0000000a1808723c */ /* 0x040ff000000018ff */
[C---:B--2---:R-:W-:Y:S08]  /*7200*/  HMMA.16816.F32 R12, R24.reuse, R16, RZ ;  /* 0x00000010180c723c */ /* 0x044ff000000018ff */
[C---:B------:R-:W-:Y:S08]  /*7210*/  HMMA.16816.F32 R16, R24.reuse, R18, RZ ;  /* 0x000000121810723c */ /* 0x040ff000000018ff */
[C---:B---3--:R-:W-:Y:S08]  /*7220*/  HMMA.16816.F32 R20, R24.reuse, R28, RZ ;  /* 0x0000001c1814723c */ /* 0x048ff000000018ff */
[----:B------:R-:W-:Y:S01]  /*7230*/  HMMA.16816.F32 R24, R24, R30, RZ ;  /* 0x0000001e1818723c */ /* 0x000fe200000018ff */
[----:B------:R-:W1:Y:S07]  /*7240*/  LDSM.16.MT88.4 R28, [R0+0xd800] ;  /* 0x00d80000001c783b */ /* 0x000e6e0000004200 */
[C---:B----4-:R-:W-:Y:S08]  /*7250*/  HMMA.16816.F32 R4, R32.reuse, R132, R4 ;  /* 0x000000842004723c */ /* 0x050ff00000001804 */
[C---:B------:R-:W-:Y:S01]  /*7260*/  HMMA.16816.F32 R8, R32.reuse, R134, R8 ;  /* 0x000000862008723c */ /* 0x040fe20000001808 */
[----:B------:R-:W-:Y:S07]  /*7270*/  LDSM.16.M88.4 R132, [R183] ;  /* 0x00000000b784783b */ /* 0x000fee0000000200 */
[C---:B------:R-:W-:Y:S08]  /*7280*/  HMMA.16816.F32 R12, R32.reuse, R136, R12 ;  /* 0x00000088200c723c */ /* 0x040ff0000000180c */
[C---:B------:R-:W-:Y:S01]  /*7290*/  HMMA.16816.F32 R16, R32.reuse, R138, R16 ;  /* 0x0000008a2010723c */ /* 0x040fe20000001810 */
[----:B------:R-:W2:Y:S07]  /*72a0*/  LDSM.16.MT88.4 R136, [R0+0x9c00] ;  /* 0x009c00000088783b */ /* 0x000eae0000004200 */
[C---:B------:R-:W-:Y:S08]  /*72b0*/  HMMA.16816.F32 R20, R32.reuse, R140, R20 ;  /* 0x0000008c2014723c */ /* 0x040ff00000001814 */
[----:B------:R-:W-:Y:S01]  /*72c0*/  HMMA.16816.F32 R24, R32, R142, R24 ;  /* 0x0000008e2018723c */ /* 0x000fe20000001818 */
[----:B------:R-:W3:Y:S04]  /*72d0*/  LDSM.16.MT88.4 R32, [R0+0xdc00] ;  /* 0x00dc00000020783b */ /* 0x000ee80000004200 */
[----:B------:R-:W-:Y:S03]  /*72e0*/  LDSM.16.M88.4 R140, [R181+0x2000] ;  /* 0x00200000b58c783b */ /* 0x000fe60000000200 */
[C---:B------:R-:W-:Y:S08]  /*72f0*/  HMMA.16816.F32 R4, R144.reuse, R148, R4 ;  /* 0x000000949004723c */ /* 0x040ff00000001804 */
[C---:B------:R-:W-:Y:S01]  /*7300*/  HMMA.16816.F32 R8, R144.reuse, R150, R8 ;  /* 0x000000969008723c */ /* 0x040fe20000001808 */
[----:B------:R-:W4:Y:S07]  /*7310*/  LDSM.16.MT88.4 R148, [R0+0xa000] ;  /* 0x00a000000094783b */ /* 0x000f2e0000004200 */
[C---:B------:R-:W-:Y:S08]  /*7320*/  HMMA.16816.F32 R12, R144.reuse, R152, R12 ;  /* 0x00000098900c723c */ /* 0x040ff0000000180c */
[C---:B------:R-:W-:Y:S01]  /*7330*/  HMMA.16816.F32 R16, R144.reuse, R154, R16 ;  /* 0x0000009a9010723c */ /* 0x040fe20000001810 */
[----:B------:R-:W3:Y:S07]  /*7340*/  LDSM.16.MT88.4 R152, [R0+0xc000] ;  /* 0x00c000000098783b */ /* 0x000eee0000004200 */
[C---:B-1----:R-:W-:Y:S08]  /*7350*/  HMMA.16816.F32 R20, R144.reuse, R28, R20 ;  /* 0x0000001c9014723c */ /* 0x042ff00000001814 */
[----:B------:R-:W-:Y:S01]  /*7360*/  HMMA.16816.F32 R24, R144, R30, R24 ;  /* 0x0000001e9018723c */ /* 0x000fe20000001818 */
[----:B------:R-:W1:Y:S04]  /*7370*/  LDSM.16.MT88.4 R28, [R0+0xe000] ;  /* 0x00e00000001c783b */ /* 0x000e680000004200 */
[----:B------:R-:W-:Y:S03]  /*7380*/  LDSM.16.MT88.4 R144, [R0+0xa400] ;  /* 0x00a400000090783b */ /* 0x000fe60000004200 */
[C---:B--2---:R-:W-:Y:S08]  /*7390*/  HMMA.16816.F32 R4, R132.reuse, R136, R4 ;  /* 0x000000888404723c */ /* 0x044ff00000001804 */
[C---:B------:R-:W-:Y:S01]  /*73a0*/  HMMA.16816.F32 R8, R132.reuse, R138, R8 ;  /* 0x0000008a8408723c */ /* 0x040fe20000001808 */
[----:B------:R-:W2:Y:S07]  /*73b0*/  LDSM.16.M88.4 R136, [R182+0x2000] ;  /* 0x00200000b688783b */ /* 0x000eae0000000200 */
[C---:B------:R-:W-:Y:S08]  /*73c0*/  HMMA.16816.F32 R12, R132.reuse, R156, R12 ;  /* 0x0000009c840c723c */ /* 0x040ff0000000180c */
[C---:B------:R-:W-:Y:S01]  /*73d0*/  HMMA.16816.F32 R16, R132.reuse, R158, R16 ;  /* 0x0000009e8410723c */ /* 0x040fe20000001810 */
[----:B------:R-:W1:Y:S07]  /*73e0*/  LDSM.16.MT88.4 R156, [R0+0xc400] ;  /* 0x00c40000009c783b */ /* 0x000e6e0000004200 */
[C---:B---3--:R-:W-:Y:S08]  /*73f0*/  HMMA.16816.F32 R20, R132.reuse, R32, R20 ;  /* 0x000000208414723c */ /* 0x048ff00000001814 */
[----:B------:R-:W-:Y:S01]  /*7400*/  HMMA.16816.F32 R24, R132, R34, R24 ;  /* 0x000000228418723c */ /* 0x000fe20000001818 */
[----:B------:R-:W3:Y:S04]  /*7410*/  LDSM.16.MT88.4 R32, [R0+0xe400] ;  /* 0x00e400000020783b */ /* 0x000ee80000004200 */
[----:B------:R-:W-:Y:S03]  /*7420*/  LDSM.16.M88.4 R132, [R184+0x2000] ;  /* 0x00200000b884783b */ /* 0x000fe60000000200 */
[C---:B----4-:R-:W-:Y:S08]  /*7430*/  HMMA.16816.F32 R4, R140.reuse, R148, R4 ;  /* 0x000000948c04723c */ /* 0x050ff00000001804 */
        /* <DEDUP_REMOVED lines=8> */
[----:B------:R-:W-:Y:S03]  /*74c0*/  LDSM.16.M88.4 R140, [R183+0x2000] ;  /* 0x00200000b78c783b */ /* 0x000fe60000000200 */
[C---:B--2---:R-:W-:Y:S08]  /*74d0*/  HMMA.16816.F32 R4, R136.reuse, R144, R4 ;  /* 0x000000908804723c */ /* 0x044ff00000001804 */
[C---:B------:R-:W-:Y:S01]  /*74e0*/  HMMA.16816.F32 R8, R136.reuse, R146, R8 ;  /* 0x000000928808723c */ /* 0x040fe20000001808 */
[----:B------:R-:W2:Y:S07]  /*74f0*/  LDSM.16.MT88.4 R144, [R0+0xac00] ;  /* 0x00ac00000090783b */ /* 0x000eae0000004200 */
[C---:B------:R-:W-:Y:S08]  /*7500*/  HMMA.16816.F32 R12, R136.reuse, R156, R12 ;  /* 0x0000009c880c723c */ /* 0x040ff0000000180c */
[C---:B------:R-:W-:Y:S01]  /*7510*/  HMMA.16816.F32 R16, R136.reuse, R158, R16 ;  /* 0x0000009e8810723c */ /* 0x040fe20000001810 */
[----:B------:R-:W1:Y:S07]  /*7520*/  LDSM.16.MT88.4 R156, [R0+0xcc00] ;  /* 0x00cc0000009c783b */ /* 0x000e6e0000004200 */
[C---:B---3--:R-:W-:Y:S08]  /*7530*/  HMMA.16816.F32 R20, R136.reuse, R32, R20 ;  /* 0x000000208814723c */ /* 0x048ff00000001814 */
[----:B------:R-:W-:Y:S01]  /*7540*/  HMMA.16816.F32 R24, R136, R34, R24 ;  /* 0x000000228818723c */ /* 0x000fe20000001818 */
[----:B------:R3:W2:Y:S04]  /*7550*/  LDSM.16.MT88.4 R32, [R0+0xec00] ;  /* 0x00ec00000020783b */ /* 0x0006a80000004200 */
[----:B------:R-:W-:Y:S03]  /*7560*/  LDSM.16.MT88.4 R136, [R2+0x18800] ;  /* 0x018800000288783b */ /* 0x000fe60000004200 */
[C---:B----4-:R-:W-:Y:S08]  /*7570*/  HMMA.16816.F32 R4, R132.reuse, R148, R4 ;  /* 0x000000948404723c */ /* 0x050ff00000001804 */
[C---:B------:R-:W-:Y:S08]  /*7580*/  HMMA.16816.F32 R8, R132.reuse, R150, R8 ;  /* 0x000000968408723c */ /* 0x040ff00000001808 */
[C---:B------:R-:W-:Y:S04]  /*7590*/  HMMA.16816.F32 R12, R132.reuse, R152, R12 ;  /* 0x00000098840c723c */ /* 0x040fe8000000180c */
[C---:B---3--:R-:W-:Y:S04]  /*75a0*/  IMAD.IADD R0, R215.reuse, 0x1, R246 ;  /* 0x00000001d7007824 */ /* 0x048fe800078e02f6 */
[C---:B------:R-:W-:Y:S08]  /*75b0*/  HMMA.16816.F32 R16, R132.reuse, R154, R16 ;  /* 0x0000009a8410723c */ /* 0x040ff00000001810 */
[C---:B-1----:R-:W-:Y:S07]  /*75c0*/  HMMA.16816.F32 R20, R132.reuse, R28, R20 ;  /* 0x0000001c8414723c */ /* 0x042fee0000001814 */
[----:B------:R-:W-:Y:S01]  /*75d0*/  IMAD.MOV.U32 R28, RZ, RZ, R199 ;  /* 0x000000ffff1c7224 */ /* 0x000fe200078e00c7 */
[----:B------:R-:W-:Y:S04]  /*75e0*/  HMMA.16816.F32 R24, R132, R30, R24 ;  /* 0x0000001e8418723c */ /* 0x000fe80000001818 */
[----:B------:R-:W-:Y:S03]  /*75f0*/  IMAD.MOV.U32 R29, RZ, RZ, R198 ;  /* 0x000000ffff1d7224 */ /* 0x000fe600078e00c6 */
[CC--:B------:R-:W-:Y:S01]  /*7600*/  LEA R30, P1, R215.reuse, R28.reuse, 0x2 ;  /* 0x0000001cd71e7211 */ /* 0x0c0fe200078210ff */
[C---:B--2---:R-:W-:Y:S05]  /*7610*/  HMMA.16816.F32 R4, R140.reuse, R144, R4 ;  /* 0x000000908c04723c */ /* 0x044fea0000001804 */
[-C--:B------:R-:W-:Y:S02]  /*7620*/  LEA.HI.X.SX32 R31, R215, R29.reuse, 0x2, P1 ;  /* 0x0000001dd71f7211 */ /* 0x080fe400008f16ff */
[----:B------:R-:W-:Y:S01]  /*7630*/  @P6 IADD3 R132, R210, -0x40, RZ ;  /* 0xffffffc0d2846810 */ /* 0x000fe20007ffe0ff */
[C---:B------:R-:W-:Y:S04]  /*7640*/  HMMA.16816.F32 R8, R140.reuse, R146, R8 ;  /* 0x000000928c08723c */ /* 0x040fe80000001808 */
[----:B------:R-:W-:Y:S04]  /*7650*/  @P6 IMAD.WIDE R132, R132, 0x4, R206 ;  /* 0x0000000484846825 */ /* 0x000fe800078e02ce */
[C---:B------:R-:W-:Y:S01]  /*7660*/  HMMA.16816.F32 R12, R140.reuse, R156, R12 ;  /* 0x0000009c8c0c723c */ /* 0x040fe2000000180c */
[----:B------:R1:W5:Y:S04]  /*7670*/  @P6 LDG.E R213, [R132.64] ;  /* 0x0000000684d56981 */ /* 0x000368000c1e1900 */
[----:B------:R1:W5:Y:S03]  /*7680*/  @P6 LDG.E R214, [R132.64+0x20] ;  /* 0x0000200684d66981 */ /* 0x000366000c1e1900 */
[C---:B------:R-:W-:Y:S01]  /*7690*/  HMMA.16816.F32 R16, R140.reuse, R158, R16 ;  /* 0x0000009e8c10723c */ /* 0x040fe20000001810 */
[----:B------:R1:W5:Y:S04]  /*76a0*/  @P6 LDG.E R211, [R132.64+0x80] ;  /* 0x0000800684d36981 */ /* 0x000368000c1e1900 */
[----:B------:R1:W5:Y:S03]  /*76b0*/  @P6 LDG.E R212, [R132.64+0xa0] ;  /* 0x0000a00684d46981 */ /* 0x000366000c1e1900 */
[C---:B------:R-:W-:Y:S01]  /*76c0*/  HMMA.16816.F32 R20, R140.reuse, R32, R20 ;  /* 0x000000208c14723c */ /* 0x040fe20000001814 */
[----:B------:R2:W-:Y:S04]  /*76d0*/  RED.E.ADD.F32.FTZ.RN.STRONG.GPU [R28.64], R4 ;  /* 0x000000041c00798e */ /* 0x0005e8000c10e786 */
[----:B------:R3:W-:Y:S02]  /*76e0*/  RED.E.ADD.F32.FTZ.RN.STRONG.GPU [R30.64], R5 ;  /* 0x000000051e00798e */ /* 0x0007e4000c10e786 */
[CC--:B------:R-:W-:Y:S01]  /*76f0*/  LEA R32, P0, R249.reuse, R28.reuse, 0x2 ;  /* 0x0000001cf9207211 */ /* 0x0c0fe200078010ff */
[----:B------:R-:W-:Y:S01]  /*7700*/  HMMA.16816.F32 R24, R140, R34, R24 ;  /* 0x000000228c18723c */ /* 0x000fe20000001818 */
[----:B------:R-:W-:Y:S03]  /*7710*/  LDSM.16.MT88.4 R140, [R3+0x1c00] ;  /* 0x001c0000038c783b */ /* 0x000fe60000004200 */
[-C--:B------:R-:W-:Y:S03]  /*7720*/  LEA.HI.X.SX32 R33, R249, R29.reuse, 0x2, P0 ;  /* 0x0000001df9217211 */ /* 0x080fe600000f16ff */
[CC--:B------:R-:W-:Y:S02]  /*7730*/  LEA R34, P0, R166.reuse, R28.reuse, 0x2 ;  /* 0x0000001ca6227211 */ /* 0x0c0fe400078010ff */
[----:B------:R4:W-:Y:S03]  /*7740*/  RED.E.ADD.F32.FTZ.RN.STRONG.GPU [R32.64], R6 ;  /* 0x000000062000798e */ /* 0x0009e6000c10e786 */
[-C--:B------:R-:W-:Y:S02]  /*7750*/  LEA.HI.X.SX32 R35, R166, R29.reuse, 0x2, P0 ;  /* 0x0000001da6237211 */ /* 0x080fe400000f16ff */
[CC--:B-1----:R-:W-:Y:S04]  /*7760*/  LEA R132, P1, R161.reuse, R28.reuse, 0x2 ;  /* 0x0000001ca1847211 */ /* 0x0c2fe800078210ff */
[-C--:B------:R-:W-:Y:S01]  /*7770*/  LEA.HI.X.SX32 R133, R161, R29.reuse, 0x2, P1 ;  /* 0x0000001da1857211 */ /* 0x080fe200008f16ff */
[----:B------:R-:W-:Y:S01]  /*7780*/  IMAD.MOV.U32 R161, RZ, RZ, c[0x0][0x22c] ;  /* 0x00008b00ffa17624 */ /* 0x000fe200078e00ff */
[CC--:B--2---:R-:W-:Y:S03]  /*7790*/  LEA R4, P1, R164.reuse, R28.reuse, 0x2 ;  /* 0x0000001ca4047211 */ /* 0x0c4fe600078210ff */
[----:B------:R1:W-:Y:S01]  /*77a0*/  RED.E.ADD.F32.FTZ.RN.STRONG.GPU [R132.64], R7 ;  /* 0x000000078400798e */ /* 0x0003e2000c10e786 */
[-C--:B---3--:R-:W-:Y:S01]  /*77b0*/  LEA.HI.X.SX32 R5, R164, R29.reuse, 0x2, P1 ;  /* 0x0000001da4057211 */ /* 0x088fe200008f16ff */
[----:B------:R-:W-:Y:S02]  /*77c0*/  IMAD R161, R161, c[0x0][0x1c0], RZ ;  /* 0x00007000a1a17a24 */ /* 0x000fe400078e02ff */
[----:B------:R2:W-:Y:S02]  /*77d0*/  RED.E.ADD.F32.FTZ.RN.STRONG.GPU [R34.64], R8 ;  /* 0x000000082200798e */ /* 0x0005e4000c10e786 */
[----:B------:R-:W-:Y:S02]  /*77e0*/  IMAD R161, R161, 0x38, RZ ;  /* 0x00000038a1a17824 */ /* 0x000fe400078e02ff */
[----:B------:R-:W-:Y:S01]  /*77f0*/  LDSM.16.MT88.4 R132, [R2+0x17800] ;  /* 0x017800000284783b */ /* 0x000fe20000004200 */
[-C--:B----4-:R-:W-:Y:S02]  /*7800*/  LEA R32, P2, R165, R28.reuse, 0x2 ;  /* 0x0000001ca5207211 */ /* 0x090fe400078410ff */
[-C--:B------:R-:W-:Y:S02]  /*7810*/  LEA R6, P0, R161, R28.reuse, 0x2 ;  /* 0x0000001ca1067211 */ /* 0x080fe400078010ff */
[-C--:B------:R-:W-:Y:S05]  /*7820*/  LEA.HI.X.SX32 R33, R165, R29.reuse, 0x2, P2 ;  /* 0x0000001da5217211 */ /* 0x080fea00010f16ff */
[----:B------:R3:W-:Y:S04]  /*7830*/  RED.E.ADD.F32.FTZ.RN.STRONG.GPU [R32.64], R9 ;  /* 0x000000092000798e */ /* 0x0007e8000c10e786 */
[----:B------:R4:W-:Y:S01]  /*7840*/  RED.E.ADD.F32.FTZ.RN.STRONG.GPU [R4.64], R10 ;  /* 0x0000000a0400798e */ /* 0x0009e2000c10e786 */
[-C--:B-1----:R-:W-:Y:S02]  /*7850*/  LEA.HI.X.SX32 R7, R161, R29.reuse, 0x2, P0 ;  /* 0x0000001da1077211 */ /* 0x082fe400000f16ff */
[CC--:B--2---:R-:W-:Y:S03]  /*7860*/  LEA R8, P2, R225.reuse, R28.reuse, 0x2 ;  /* 0x0000001ce1087211 */ /* 0x0c4fe600078410ff */
[----:B------:R1:W-:Y:S04]  /*7870*/  RED.E.ADD.F32.FTZ.RN.STRONG.GPU [R6.64], R11 ;  /* 0x0000000b0600798e */ /* 0x0003e8000c10e786 */
[----:B------:R2:W-:Y:S04]  /*7880*/  RED.E.ADD.F32.FTZ.RN.STRONG.GPU [R28.64+0x80], R12 ;  /* 0x0000800c1c00798e */ /* 0x0005e8000c10e786 */
[----:B------:R2:W-:Y:S01]  /*7890*/  RED.E.ADD.F32.FTZ.RN.STRONG.GPU [R30.64+0x80], R13 ;  /* 0x0000800d1e00798e */ /* 0x0005e2000c10e786 */
[-C--:B---3--:R-:W-:Y:S02]  /*78a0*/  LEA R32, P1, R246, R28.reuse, 0x2 ;  /* 0x0000001cf6207211 */ /* 0x088fe400078210ff */
[-C--:B------:R-:W-:Y:S02]  /*78b0*/  LEA.HI.X.SX32 R9, R225, R29.reuse, 0x2, P2 ;  /* 0x0000001de1097211 */ /* 0x080fe400010f16ff */
[-C--:B----4-:R-:W-:Y:S02]  /*78c0*/  LEA R4, P0, R252, R28.reuse, 0x2 ;  /* 0x0000001cfc047211 */ /* 0x090fe400078010ff */
[-C--:B------:R-:W-:Y:S02]  /*78d0*/  LEA.HI.X.SX32 R33, R246, R29.reuse, 0x2, P1 ;  /* 0x0000001df6217211 */ /* 0x080fe400008f16ff */
[-C--:B------:R-:W-:Y:S02]  /*78e0*/  LEA.HI.X.SX32 R5, R252, R29.reuse, 0x2, P0 ;  /* 0x0000001dfc057211 */ /* 0x080fe400000f16ff */
[-C--:B------:R-:W-:Y:S02]  /*78f0*/  LEA R10, P0, R0, R28.reuse, 0x2 ;  /* 0x0000001c000a7211 */ /* 0x080fe400078010ff */
[-C--:B-1----:R-:W-:Y:S01]  /*7900*/  LEA R6, P1, R224, R28.reuse, 0x2 ;  /* 0x0000001ce0067211 */ /* 0x082fe200078210ff */
[----:B------:R1:W-:Y:S01]  /*7910*/  RED.E.ADD.F32.FTZ.RN.STRONG.GPU [R4.64], R14 ;  /* 0x0000000e0400798e */ /* 0x0003e2000c10e786 */
[-C--:B------:R-:W-:Y:S01]  /*7920*/  LEA.HI.X.SX32 R11, R0, R29.reuse, 0x2, P0 ;  /* 0x0000001d000b7211 */ /* 0x080fe200000f16ff */
[----:B------:R-:W-:Y:S01]  /*7930*/  IMAD.IADD R0, R215, 0x1, R245 ;  /* 0x00000001d7007824 */ /* 0x000fe200078e02f5 */
[-C--:B------:R-:W-:Y:S01]  /*7940*/  LEA.HI.X.SX32 R7, R224, R29.reuse, 0x2, P1 ;  /* 0x0000001de0077211 */ /* 0x080fe200008f16ff */
[----:B------:R3:W-:Y:S01]  /*7950*/  RED.E.ADD.F32.FTZ.RN.STRONG.GPU [R32.64], R15 ;  /* 0x0000000f2000798e */ /* 0x0007e2000c10e786 */
[CC--:B--2---:R-:W-:Y:S03]  /*7960*/  LEA R12, P4, R245.reuse, R28.reuse, 0x2 ;  /* 0x0000001cf50c7211 */ /* 0x0c4fe600078810ff */
[----:B------:R2:W-:Y:S01]  /*7970*/  RED.E.ADD.F32.FTZ.RN.STRONG.GPU [R10.64], R16 ;  /* 0x000000100a00798e */ /* 0x0005e2000c10e786 */
[-C--:B------:R-:W-:Y:S03]  /*7980*/  LEA.HI.X.SX32 R13, R245, R29.reuse, 0x2, P4 ;  /* 0x0000001df50d7211 */ /* 0x080fe600020f16ff */
[----:B------:R4:W-:Y:S04]  /*7990*/  RED.E.ADD.F32.FTZ.RN.STRONG.GPU [R8.64], R17 ;  /* 0x000000110800798e */ /* 0x0009e8000c10e786 */
[----:B------:R4:W-:Y:S04]  /*79a0*/  RED.E.ADD.F32.FTZ.RN.STRONG.GPU [R6.64], R18 ;  /* 0x000000120600798e */ /* 0x0009e8000c10e786 */
[----:B------:R-:W-:Y:S01]  /*79b0*/  LDSM.16.MT88.4 R32, [R2+0x15800] ;  /* 0x015800000220783b */ /* 0x000fe20000004200 */
[-C--:B-1----:R-:W-:Y:S02]  /*79c0*/  LEA R4, P0, R227, R28.reuse, 0x2 ;  /* 0x0000001ce3047211 */ /* 0x082fe400078010ff */
[-C--:B------:R-:W-:Y:S02]  /*79d0*/  LEA R14, P5, R251, R28.reuse, 0x2 ;  /* 0x0000001cfb0e7211 */ /* 0x080fe400078a10ff */
[-C--:B------:R-:W-:Y:S02]  /*79e0*/  LEA.HI.X.SX32 R5, R227, R29.reuse, 0x2, P0 ;  /* 0x0000001de3057211 */ /* 0x080fe400000f16ff */
[-C--:B---3--:R-:W-:Y:S02]  /*79f0*/  LEA.HI.X.SX32 R15, R251, R29.reuse, 0x2, P5 ;  /* 0x0000001dfb0f7211 */ /* 0x088fe400028f16ff */
[CC--:B--2---:R-:W-:Y:S01]  /*7a00*/  LEA R10, P3, R0.reuse, R28.reuse, 0x2 ;  /* 0x0000001c000a7211 */ /* 0x0c4fe200078610ff */
[----:B------:R1:W-:Y:S01]  /*7a10*/  RED.E.ADD.F32.FTZ.RN.STRONG.GPU [R4.64], R19 ;  /* 0x000000130400798e */ /* 0x0003e2000c10e786 */
[CC--:B----4-:R-:W-:Y:S03]  /*7a20*/  LEA R8, P2, R223.reuse, R28.reuse, 0x2 ;  /* 0x0000001cdf087211 */ /* 0x0d0fe600078410ff */
[----:B------:R-:W-:Y:S01]  /*7a30*/  RED.E.ADD.F32.FTZ.RN.STRONG.GPU [R28.64+0x100], R20 ;  /* 0x000100141c00798e */ /* 0x000fe2000c10e786 */
[-C--:B------:R-:W-:Y:S02]  /*7a40*/  LEA.HI.X.SX32 R11, R0, R29.reuse, 0x2, P3 ;  /* 0x0000001d000b7211 */ /* 0x080fe400018f16ff */
[CC--:B------:R-:W-:Y:S01]  /*7a50*/  LEA R6, P1, R222.reuse, R28.reuse, 0x2 ;  /* 0x0000001cde067211 */ /* 0x0c0fe200078210ff */
[----:B------:R-:W-:Y:S01]  /*7a60*/  RED.E.ADD.F32.FTZ.RN.STRONG.GPU [R30.64+0x100], R21 ;  /* 0x000100151e00798e */ /* 0x000fe2000c10e786 */
[-C--:B------:R-:W-:Y:S02]  /*7a70*/  LEA.HI.X.SX32 R9, R223, R29.reuse, 0x2, P2 ;  /* 0x0000001ddf097211 */ /* 0x080fe400010f16ff */
[----:B------:R-:W-:Y:S01]  /*7a80*/  LEA.HI.X.SX32 R7, R222, R29, 0x2, P1 ;  /* 0x0000001dde077211 */ /* 0x000fe200008f16ff */
[----:B------:R-:W-:Y:S01]  /*7a90*/  RED.E.ADD.F32.FTZ.RN.STRONG.GPU [R14.64], R22 ;  /* 0x000000160e00798e */ /* 0x000fe2000c10e786 */
[C---:B------:R-:W-:Y:S02]  /*7aa0*/  LOP3.LUT R0, R193.reuse, 0x1, RZ, 0xc0, !PT ;  /* 0x00000001c1007812 */ /* 0x040fe400078ec0ff */
[----:B------:R-:W-:Y:S01]  /*7ab0*/  ISETP.GT.AND P3, PT, R193, R235, PT ;  /* 0x000000ebc100720c */ /* 0x000fe20003f64270 */
[----:B------:R-:W-:Y:S01]  /*7ac0*/  RED.E.ADD.F32.FTZ.RN.STRONG.GPU [R12.64], R23 ;  /* 0x000000170c00798e */ /* 0x000fe2000c10e786 */
[----:B------:R-:W-:Y:S03]  /*7ad0*/  @P6 IADD3 R217, P1, R217, -0x100, RZ ;  /* 0xffffff00d9d96810 */ /* 0x000fe60007f3e0ff */
[----:B------:R-:W-:Y:S01]  /*7ae0*/  RED.E.ADD.F32.FTZ.RN.STRONG.GPU [R10.64], R24 ;  /* 0x000000180a00798e */ /* 0x000fe2000c10e786 */
[----:B------:R-:W-:Y:S03]  /*7af0*/  @P6 IADD3.X R216, R216, -0x1, RZ, P1, !PT ;  /* 0xffffffffd8d86810 */ /* 0x000fe60000ffe4ff */
[----:B------:R-:W-:Y:S01]  /*7b00*/  RED.E.ADD.F32.FTZ.RN.STRONG.GPU [R8.64], R25 ;  /* 0x000000190800798e */ /* 0x000fe2000c10e786 */
[C---:B-1----:R-:W-:Y:S03]  /*7b10*/  LEA R4, P0, R226.reuse, R28, 0x2 ;  /* 0x0000001ce2047211 */ /* 0x042fe600078010ff */
[----:B------:R-:W-:Y:S01]  /*7b20*/  RED.E.ADD.F32.FTZ.RN.STRONG.GPU [R6.64], R26 ;  /* 0x0000001a0600798e */ /* 0x000fe2000c10e786 */
[----:B------:R-:W-:Y:S03]  /*7b30*/  LEA.HI.X.SX32 R5, R226, R29, 0x2, P0 ;  /* 0x0000001de2057211 */ /* 0x000fe600000f16ff */
[----:B------:R-:W-:Y:S01]  /*7b40*/  LDSM.16.MT88.4 R8, [R3] ;  /* 0x000000000308783b */ /* 0x000fe20000004200 */
[----:B------:R-:W-:Y:S02]  /*7b50*/  ISETP.NE.U32.AND P0, PT, R0, 0x1, PT ;  /* 0x000000010000780c */ /* 0x000fe40003f05070 */
[C---:B------:R-:W-:Y:S01]  /*7b60*/  IADD3 R0, R3.reuse, -0x3000, RZ ;  /* 0xffffd00003007810 */ /* 0x040fe20007ffe0ff */
[----:B------:R-:W-:Y:S04]  /*7b70*/  RED.E.ADD.F32.FTZ.RN.STRONG.GPU [R4.64], R27 ;  /* 0x0000001b0400798e */ /* 0x000fe8000c10e786 */
[----:B------:R-:W1:Y:S04]  /*7b80*/  LDSM.16.MT88.4 R4, [R2+0x15000] ;  /* 0x015000000204783b */ /* 0x000e680000004200 */
[----:B------:R-:W2:Y:S02]  /*7b90*/  LDSM.16.MT88.4 R12, [R2+0x17000] ;  /* 0x01700000020c783b */ /* 0x000ea40000004200 */
[----:B------:R-:W-:Y:S02]  /*7ba0*/  @P0 IADD3 R0, R3, 0x3000, RZ ;  /* 0x0000300003000810 */ /* 0x000fe40007ffe0ff */
[----:B------:R-:W3:Y:S04]  /*7bb0*/  LDSM.16.MT88.4 R16, [R3+0x1000] ;  /* 0x001000000310783b */ /* 0x000ee80000004200 */
[----:B------:R-:W4:Y:S04]  /*7bc0*/  LDSM.16.MT88.4 R28, [R3+0x2000] ;  /* 0x00200000031c783b */ /* 0x000f280000004200 */
[----:B------:R-:W3:Y:S04]  /*7bd0*/  LDSM.16.MT88.4 R20, [R3+0x400] ;  /* 0x000400000314783b */ /* 0x000ee80000004200 */
[----:B------:R-:W3:Y:S01]  /*7be0*/  LDSM.16.MT88.4 R24, [R3+0x1400] ;  /* 0x001400000318783b */ /* 0x000ee20000004200 */
        /* <DEDUP_REMOVED lines=33> */
[-C--:B--2---:R-:W-:Y:S08]  /*7e00*/  HMMA.16816.F32 R84, R4, R12.reuse, R84 ;  /* 0x0000000c0454723c */ /* 0x084ff00000001854 */
        /* <DEDUP_REMOVED lines=8> */
[-C--:B----4-:R-:W-:Y:S08]  /*7e90*/  HMMA.16816.F32 R116, R4, R20.reuse, R116 ;  /* 0x000000140474723c */ /* 0x090ff00000001874 */
[C---:B------:R-:W-:Y:S08]  /*7ea0*/  HMMA.16816.F32 R120, R16.reuse, R20, R120 ;  /* 0x000000141078723c */ /* 0x040ff00000001878 */
[-C--:B------:R-:W-:Y:S08]  /*7eb0*/  HMMA.16816.F32 R124, R16, R22.reuse, R124 ;  /* 0x00000016107c723c */ /* 0x080ff0000000187c */
[----:B------:R-:W-:Y:S07]  /*7ec0*/  HMMA.16816.F32 R128, R4, R22, R128 ;  /* 0x000000160480723c */ /* 0x000fee0000001880 */
[----:B------:R-:W-:Y:S01]  /*7ed0*/  @P6 IADD3 R5, P2, R206, -0x100, RZ ;  /* 0xffffff00ce056810 */ /* 0x000fe20007f5e0ff */
[-C--:B-1----:R-:W-:Y:S05]  /*7ee0*/  HMMA.16816.F32 R84, R24, R132.reuse, R84 ;  /* 0x000000841854723c */ /* 0x082fea0000001854 */
[----:B------:R-:W-:Y:S01]  /*7ef0*/  IADD3 R6, R193, -0x1, RZ ;  /* 0xffffffffc1067810 */ /* 0x000fe20007ffe0ff */
[----:B------:R-:W-:Y:S01]  /*7f00*/  @P6 IMAD.MOV.U32 R206, RZ, RZ, R5 ;  /* 0x000000ffffce6224 */ /* 0x000fe200078e0005 */
[----:B------:R-:W-:Y:S01]  /*7f10*/  @P6 IADD3.X R4, R207, -0x1, RZ, P2, !PT ;  /* 0xffffffffcf046810 */ /* 0x000fe200017fe4ff */
[C---:B------:R-:W-:Y:S04]  /*7f20*/  HMMA.16816.F32 R88, R136.reuse, R132, R88 ;  /* 0x000000848858723c */ /* 0x040fe80000001858 */
[----:B------:R-:W-:Y:S02]  /*7f30*/  IMAD.MOV.U32 R193, RZ, RZ, R6 ;  /* 0x000000ffffc17224 */ /* 0x000fe400078e0006 */
[----:B------:R-:W-:Y:S02]  /*7f40*/  @P6 IMAD.MOV.U32 R207, RZ, RZ, R4 ;  /* 0x000000ffffcf6224 */ /* 0x000fe400078e0004 */
        /* <DEDUP_REMOVED lines=11> */
[----:B------:R-:W2:Y:S01]  /*8000*/  LDL R145, [R1] ;  /* 0x0000000001917983 */ /* 0x000ea20000100800 */
[----:B------:R-:W-:-:S02]  /*8010*/  FMUL.FTZ R132, R48, c[0x0][0x2dc] ;  /* 0x0000b70030847a20 */ /* 0x000fc40000410000 */
[----:B------:R-:W-:Y:S01]  /*8020*/  FMUL.FTZ R48, R46, c[0x0][0x2dc] ;  /* 0x0000b7002e307a20 */ /* 0x000fe20000410000 */
[----:B------:R-:W1:Y:S01]  /*8030*/  S2R R144, SR_CTAID.Y ;  /* 0x0000000000907919 */ /* 0x000e620000002600 */
[----:B------:R-:W-:Y:S02]  /*8040*/  FMUL.FTZ R18, R47, c[0x0][0x2dc] ;  /* 0x0000b7002f127a20 */ /* 0x000fe40000410000 */
        /* <DEDUP_REMOVED lines=11> */
[----:B------:R-:W-:Y:S01]  /*8100*/  BAR.SYNC.DEFER_BLOCKING 0x0 ;  /* 0x0000000000007b1d */ /* 0x000fe20000010000 */
        /* <DEDUP_REMOVED lines=19> */
[----:B------:R-:W-:Y:S01]  /*8240*/  STS [R239], R47 ;  /* 0x0000002fef007388 */ /* 0x000fe20000000800 */
[----:B------:R-:W-:Y:S01]  /*8250*/  FMUL.FTZ R24, R39, c[0x0][0x2dc] ;  /* 0x0000b70027187a20 */ /* 0x000fe20000410000 */
[----:B------:R-:W-:Y:S01]  /*8260*/  F2FP.PACK_AB R44, R44, R90 ;  /* 0x0000005a2c2c723e */ /* 0x000fe200000000ff */
[----:B------:R-:W-:Y:S01]  /*8270*/  FMUL.FTZ R92, R92, c[0x0][0x2e0] ;  /* 0x0000b8005c5c7a20 */ /* 0x000fe20000410000 */
[----:B------:R-:W-:Y:S01]  /*8280*/  STS [R239+0x200], R46 ;  /* 0x0002002eef007388 */ /* 0x000fe20000000800 */
        /* <DEDUP_REMOVED lines=141> */
[----:B------:R-:W-:-:S02]  /*8b60*/  F2FP.PACK_AB R3, R3, R76 ;  /* 0x0000004c0303723e */ /* 0x000fc400000000ff */
[----:B------:R-:W-:Y:S02]  /*8b70*/  STS [R239+0x9200], R14 ;  /* 0x0092000eef007388 */ /* 0x000fe40000000800 */
[----:B------:R-:W-:Y:S02]  /*8b80*/  F2FP.PACK_AB R0, R0, R78 ;  /* 0x0000004e0000723e */ /* 0x000fe400000000ff */
[----:B------:R-:W-:Y:S04]  /*8b90*/  STS [R242+0x9000], R11 ;  /* 0x0090000bf2007388 */ /* 0x000fe80000000800 */
[----:B------:R-:W-:Y:S04]  /*8ba0*/  STS [R242+0x9200], R10 ;  /* 0x0092000af2007388 */ /* 0x000fe80000000800 */
[----:B------:R-:W-:Y:S04]  /*8bb0*/  STS [R239+0xa000], R9 ;  /* 0x00a00009ef007388 */ /* 0x000fe80000000800 */
[----:B------:R-:W-:Y:S04]  /*8bc0*/  STS [R239+0xa200], R8 ;  /* 0x00a20008ef007388 */ /* 0x000fe80000000800 */
[----:B------:R-:W-:Y:S04]  /*8bd0*/  STS [R242+0xa000], R5 ;  /* 0x00a00005f2007388 */ /* 0x000fe80000000800 */
[----:B------:R-:W-:Y:S04]  /*8be0*/  STS [R242+0xa200], R4 ;  /* 0x00a20004f2007388 */ /* 0x000fe80000000800 */
[----:B------:R-:W-:Y:S04]  /*8bf0*/  STS [R239+0xb000], R7 ;  /* 0x00b00007ef007388 */ /* 0x000fe80000000800 */
[----:B------:R1:W-:Y:S04]  /*8c00*/  STS [R239+0xb200], R6 ;  /* 0x00b20006ef007388 */ /* 0x0003e80000000800 */
[----:B------:R-:W-:Y:S04]  /*8c10*/  STS [R242+0xb000], R3 ;  /* 0x00b00003f2007388 */ /* 0x000fe80000000800 */
[----:B------:R3:W-:Y:S01]  /*8c20*/  STS [R242+0xb200], R0 ;  /* 0x00b20000f2007388 */ /* 0x0007e20000000800 */
[----:B-1----:R-:W-:-:S02]  /*8c30*/  SHF.R.S32.HI R6, RZ, 0x1f, R144 ;  /* 0x0000001fff067819 */ /* 0x002fc40000011490 */
[----:B--2---:R-:W-:-:S13]  /*8c40*/  ISETP.NE.AND P0, PT, R145, -0x1, PT ;  /* 0xffffffff9100780c */ /* 0x004fda0003f05270 */
[----:B---3--:R-:W-:-:S05]  /*8c50*/  @P0 IADD3 R0, R237, R145, RZ ;  /* 0x00000091ed000210 */ /* 0x008fca0007ffe0ff */
        /* <DEDUP_REMOVED lines=14> */
.L_x_430:
        /* <DEDUP_REMOVED lines=15> */
.L_x_431:
[----:B------:R-:W-:Y:S01]  /*8e30*/  BAR.SYNC.DEFER_BLOCKING 0x0 ;  /* 0x0000000000007b1d */ /* 0x000fe20000010000 */
[C---:B------:R-:W-:Y:S01]  /*8e40*/  SHF.L.U32 R0, R218.reuse, 0x7, RZ ;  /* 0x00000007da007819 */ /* 0x040fe200000006ff */
[----:B------:R-:W-:Y:S01]  /*8e50*/  IMAD R21, R218, -0x80, R200 ;  /* 0xffffff80da157824 */ /* 0x000fe200078e02c8 */
[----:B------:R-:W-:Y:S02]  /*8e60*/  SHF.R.S32.HI R7, RZ, 0x1f, R208 ;  /* 0x0000001fff077819 */ /* 0x000fe400000114d0 */
[----:B------:R-:W-:Y:S01]  /*8e70*/  SHF.R.S32.HI R22, RZ, 0x1f, R0 ;  /* 0x0000001fff167819 */ /* 0x000fe20000011400 */
[----:B------:R-:W1:Y:S01]  /*8e80*/  S2R R39, SR_CTAID.Z ;  /* 0x0000000000277919 */ /* 0x000e620000002700 */
[----:B------:R-:W-:Y:S01]  /*8e90*/  MOV R6, R208 ;  /* 0x000000d000067202 */ /* 0x000fe20000000f00 */
[----:B------:R-:W-:Y:S01]  /*8ea0*/  BSSY B0, `(.L_x_432) ;  /* 0x0000028000007945 */ /* 0x000fe20003800000 */
[----:B------:R-:W-:Y:S01]  /*8eb0*/  ISETP.GE.AND P4, PT, R236, R21, PT ;  /* 0x00000015ec00720c */ /* 0x000fe20003f86270 */
[----:B------:R-:W-:Y:S01]  /*8ec0*/  IMAD R3, R22, c[0x0][0x3a0], RZ ;  /* 0x0000e80016037a24 */ /* 0x000fe200078e02ff */
[----:B------:R-:W-:Y:S01]  /*8ed0*/  SHF.R.S32.HI R37, RZ, 0x1f, R236 ;  /* 0x0000001fff257819 */ /* 0x000fe200000114ec */
[----:B------:R-:W-:-:S04]  /*8ee0*/  IMAD.WIDE.U32 R4, R0, c[0x0][0x3a0], R6 ;  /* 0x0000e80000047a25 */ /* 0x000fc800078e0006 */
[----:B------:R-:W-:Y:S01]  /*8ef0*/  IMAD R3, R0, c[0x0][0x3a4], R3 ;  /* 0x0000e90000037a24 */ /* 0x000fe200078e0203 */
[----:B------:R-:W-:-:S04]  /*8f00*/  IADD3 R4, P0, R8, R4, RZ ;  /* 0x0000000408047210 */ /* 0x000fc80007f1e0ff */
[----:B------:R-:W-:Y:S01]  /*8f10*/  IADD3.X R5, R9, R5, R3, P0, !PT ;  /* 0x0000000509057210 */ /* 0x000fe200007fe403 */
[----:B------:R2:W3:Y:S04]  /*8f20*/  LDS.128 R32, [R160+0xa000] ;  /* 0x00a00000a0207984 */ /* 0x0004e80000000c00 */
[----:B------:R2:W4:Y:S01]  /*8f30*/  LDS.128 R28, [R160+0xc000] ;  /* 0x00c00000a01c7984 */ /* 0x0005220000000c00 */
[----:B-1----:R-:W-:Y:S01]  /*8f40*/  SHF.R.S32.HI R38, RZ, 0x1f, R39 ;  /* 0x0000001fff267819 */ /* 0x002fe20000011427 */
[----:B------:R-:W-:Y:S02]  /*8f50*/  IMAD.WIDE.U32 R8, R39, c[0x0][0x3b8], R4 ;  /* 0x0000ee0027087a25 */ /* 0x000fe400078e0004 */
[----:B------:R2:W1:Y:S02]  /*8f60*/  LDS.128 R24, [R160+0xe000] ;  /* 0x00e00000a0187984 */ /* 0x0004640000000c00 */
[----:B------:R-:W-:-:S02]  /*8f70*/  IMAD R3, R38, c[0x0][0x3b8], RZ ;  /* 0x0000ee0026037a24 */ /* 0x000fc400078e02ff */
[----:B------:R2:W1:Y:S02]  /*8f80*/  LDS.128 R48, [R160+0xf000] ;  /* 0x00f00000a0307984 */ /* 0x0004640000000c00 */
[----:B------:R-:W-:Y:S02]  /*8f90*/  IMAD R3, R39, c[0x0][0x3bc], R3 ;  /* 0x0000ef0027037a24 */ /* 0x000fe400078e0203 */
[----:B------:R2:W1:Y:S04]  /*8fa0*/  LDS.128 R60, [R160+0x10000] ;  /* 0x01000000a03c7984 */ /* 0x0004680000000c00 */
[----:B------:R2:W1:Y:S01]  /*8fb0*/  LDS.128 R44, [R160+0x11000] ;  /* 0x01100000a02c7984 */ /* 0x0004620000000c00 */
[----:B------:R-:W-:-:S03]  /*8fc0*/  IADD3 R20, R3, R9, RZ ;  /* 0x0000000903147210 */ /* 0x000fc60007ffe0ff */
[----:B------:R2:W1:Y:S04]  /*8fd0*/  LDS.128 R56, [R160+0x12000] ;  /* 0x01200000a0387984 */ /* 0x0004680000000c00 */
[----:B------:R2:W1:Y:S04]  /*8fe0*/  LDS.128 R40, [R160+0x13000] ;  /* 0x01300000a0287984 */ /* 0x0004680000000c00 */
[----:B------:R2:W1:Y:S01]  /*8ff0*/  LDS.128 R52, [R160+0x14000] ;  /* 0x01400000a0347984 */ /* 0x0004620000000c00 */
[----:B------:R-:W-:Y:S05]  /*9000*/  @P4 BRA `(.L_x_433) ;  /* 0x0000011000004947 */ /* 0x000fea0003800000 */
[----:B------:R-:W-:Y:S01]  /*9010*/  ISETP.GE.AND P2, PT, R208, c[0x0][0x220], PT ;  /* 0x00008800d0007a0c */ /* 0x000fe20003f46270 */
[----:B------:R-:W2:Y:S01]  /*9020*/  LDS.128 R16, [R160+0xb000] ;  /* 0x00b00000a0107984 */ /* 0x000ea20000000c00 */
[----:B------:R-:W-:Y:S01]  /*9030*/  MOV R5, R20 ;  /* 0x0000001400057202 */ /* 0x000fe20000000f00 */
[----:B------:R-:W-:Y:S01]  /*9040*/  IMAD R3, R37, c[0x0][0x3a0], RZ ;  /* 0x0000e80025037a24 */ /* 0x000fe200078e02ff */
[----:B------:R-:W-:Y:S01]  /*9050*/  ISETP.GE.AND P1, PT, R220, c[0x0][0x220], PT ;  /* 0x00008800dc007a0c */ /* 0x000fe20003f26270 */
[----:B------:R-:W-:Y:S01]  /*9060*/  IMAD.MOV.U32 R4, RZ, RZ, R8 ;  /* 0x000000ffff047224 */ /* 0x000fe200078e0008 */
[----:B------:R-:W-:Y:S01]  /*9070*/  ISETP.GE.AND P0, PT, R219, c[0x0][0x220], PT ;  /* 0x00008800db007a0c */ /* 0x000fe20003f06270 */
[----:B------:R-:W-:-:S02]  /*9080*/  IMAD R3, R236, c[0x0][0x3a4], R3 ;  /* 0x0000e900ec037a24 */ /* 0x000fc400078e0203 */
[----:B------:R-:W-:-:S04]  /*9090*/  IMAD.WIDE.U32 R10, R236, c[0x0][0x3a0], R4 ;  /* 0x0000e800ec0a7a25 */ /* 0x000fc800078e0004 */
[----:B------:R-:W4:Y:S01]  /*90a0*/  @!P2 LDS.128 R12, [R160+0x9000] ;  /* 0x00900000a00ca984 */ /* 0x000f220000000c00 */
[----:B------:R-:W-:Y:S01]  /*90b0*/  IMAD.IADD R3, R3, 0x1, R11 ;  /* 0x0000000103037824 */ /* 0x000fe200078e020b */
[C---:B------:R-:W-:Y:S02]  /*90c0*/  LEA R4, P3, R10.reuse, c[0x0][0x340], 0x1 ;  /* 0x0000d0000a047a11 */ /* 0x040fe400078608ff */
[----:B--2---:R-:W2:Y:S02]  /*90d0*/  LDS.128 R160, [R160+0xd000] ;  /* 0x00d00000a0a07984 */ /* 0x004ea40000000c00 */
[----:B------:R-:W-:-:S05]  /*90e0*/  LEA.HI.X R5, R10, c[0x0][0x344], R3, 0x1, P3 ;  /* 0x0000d1000a057a11 */ /* 0x000fca00018f0c03 */
[----:B------:R3:W-:Y:S04]  /*90f0*/  @!P1 STG.E.128 [R4.64+0x40], R16 ;  /* 0x0000401004009986 */ /* 0x0007e8000c101d06 */
[----:B----4-:R3:W-:Y:S04]  /*9100*/  @!P2 STG.E.128 [R4.64], R12 ;  /* 0x0000000c0400a986 */ /* 0x0107e8000c101d06 */
[----:B--2---:R3:W-:Y:S02]  /*9110*/  @!P0 STG.E.128 [R4.64+0x80], R160 ;  /* 0x000080a004008986 */ /* 0x0047e4000c101d06 */
.L_x_433:
[----:B------:R-:W-:Y:S05]  /*9120*/  BSYNC B0 ;  /* 0x0000000000007941 */ /* 0x000fea0003800000 */
.L_x_432:
[----:B------:R-:W-:Y:S01]  /*9130*/  IADD3 R3, R236, 0x40, RZ ;  /* 0x00000040ec037810 */ /* 0x000fe20007ffe0ff */
[----:B------:R-:W-:Y:S03]  /*9140*/  BSSY B0, `(.L_x_434) ;  /* 0x0000013000007945 */ /* 0x000fe60003800000 */
[----:B------:R-:W-:-:S13]  /*9150*/  ISETP.GE.AND P3, PT, R3, R21, PT ;  /* 0x000000150300720c */ /* 0x000fda0003f66270 */
[----:B------:R-:W-:Y:S05]  /*9160*/  @P3 BRA `(.L_x_435) ;  /* 0x0000010000003947 */ /* 0x000fea0003800000 */
[----:B------:R-:W-:Y:S02]  /*9170*/  IADD3 R3, P0, R236, 0x40, RZ ;  /* 0x00000040ec037810 */ /* 0x000fe40007f1e0ff */
[----:B---3--:R-:W-:Y:S02]  /*9180*/  MOV R5, R20 ;  /* 0x0000001400057202 */ /* 0x008fe40000000f00 */
        /* <DEDUP_REMOVED lines=11> */
[----:B------:R3:W-:Y:S04]  /*9240*/  @!P2 STG.E.128 [R4.64], R32 ;  /* 0x000000200400a986 */ /* 0x0007e8000c101d06 */
[----:B----4-:R3:W-:Y:S04]  /*9250*/  @!P1 STG.E.128 [R4.64+0x40], R28 ;  /* 0x0000401c04009986 */ /* 0x0107e8000c101d06 */
[----:B-1----:R3:W-:Y:S02]  /*9260*/  @!P0 STG.E.128 [R4.64+0x80], R24 ;  /* 0x0000801804008986 */ /* 0x0027e4000c101d06 */
.L_x_435:
[----:B------:R-:W-:Y:S05]  /*9270*/  BSYNC B0 ;  /* 0x0000000000007941 */ /* 0x000fea0003800000 */
.L_x_434:
[----:B------:R-:W-:Y:S01]  /*9280*/  IMAD.WIDE.U32 R6, R0, c[0x0][0x3a8], R6 ;  /* 0x0000ea0000067a25 */ /* 0x000fe200078e0006 */
[----:B------:R-:W-:Y:S03]  /*9290*/  BSSY B0, `(.L_x_436) ;  /* 0x0000018000007945 */ /* 0x000fe60003800000 */
[----:B------:R-:W-:Y:S01]  /*92a0*/  IMAD R3, R22, c[0x0][0x3a8], RZ ;  /* 0x0000ea0016037a24 */ /* 0x000fe200078e02ff */
[----:B------:R-:W-:-:S03]  /*92b0*/  IADD3 R6, P0, R23, R6, RZ ;  /* 0x0000000617067210 */ /* 0x000fc60007f1e0ff */
[----:B------:R-:W-:Y:S02]  /*92c0*/  IMAD R3, R0, c[0x0][0x3ac], R3 ;  /* 0x0000eb0000037a24 */ /* 0x000fe400078e0203 */
[----:B------:R-:W-:-:S03]  /*92d0*/  IMAD R0, R38, c[0x0][0x3c0], RZ ;  /* 0x0000f00026007a24 */ /* 0x000fc600078e02ff */
[----:B------:R-:W-:Y:S01]  /*92e0*/  IADD3.X R7, R36, R7, R3, P0, !PT ;  /* 0x0000000724077210 */ /* 0x000fe200007fe403 */
[----:B------:R-:W-:-:S04]  /*92f0*/  IMAD R3, R39, c[0x0][0x3c4], R0 ;  /* 0x0000f10027037a24 */ /* 0x000fc800078e0200 */
[----:B------:R-:W-:-:S05]  /*9300*/  IMAD.WIDE.U32 R6, R39, c[0x0][0x3c0], R6 ;  /* 0x0000f00027067a25 */ /* 0x000fca00078e0006 */
[----:B------:R-:W-:Y:S01]  /*9310*/  IADD3 R3, R3, R7, RZ ;  /* 0x0000000703037210 */ /* 0x000fe20007ffe0ff */
[----:B------:R-:W-:Y:S05]  /*9320*/  @P4 BRA `(.L_x_437) ;  /* 0x000000e000004947 */ /* 0x000fea0003800000 */
[----:B---3--:R-:W-:Y:S01]  /*9330*/  MOV R5, R3 ;  /* 0x0000000300057202 */ /* 0x008fe20000000f00 */
        /* <DEDUP_REMOVED lines=10> */
[----:B-1----:R1:W-:Y:S04]  /*93e0*/  @!P2 STG.E.128 [R4.64], R48 ;  /* 0x000000300400a986 */ /* 0x0023e8000c101d06 */
[----:B------:R1:W-:Y:S04]  /*93f0*/  @!P1 STG.E.128 [R4.64+0x40], R44 ;  /* 0x0000402c04009986 */ /* 0x0003e8000c101d06 */
[----:B------:R1:W-:Y:S02]  /*9400*/  @!P0 STG.E.128 [R4.64+0x80], R40 ;  /* 0x0000802804008986 */ /* 0x0003e4000c101d06 */
.L_x_437:
[----:B------:R-:W-:Y:S05]  /*9410*/  BSYNC B0 ;  /* 0x0000000000007941 */ /* 0x000fea0003800000 */
.L_x_436:
[----:B------:R-:W-:Y:S05]  /*9420*/  @P3 BRA `(.L_x_413) ;  /* 0x000000f000003947 */ /* 0x000fea0003800000 */
[----:B------:R-:W-:Y:S01]  /*9430*/  IADD3 R0, P0, R236, 0x40, RZ ;  /* 0x00000040ec007810 */ /* 0x000fe20007f1e0ff */
[----:B------:R-:W-:Y:S01]  /*9440*/  IMAD.MOV.U32 R7, RZ, RZ, R3 ;  /* 0x000000ffff077224 */ /* 0x000fe200078e0003 */
[----:B------:R-:W-:-:S02]  /*9450*/  ISETP.GE.AND P1, PT, R220, c[0x0][0x220], PT ;  /* 0x00008800dc007a0c */ /* 0x000fc40003f26270 */
[----:B------:R-:W-:Y:S01]  /*9460*/  ISETP.GE.AND P2, PT, R208, c[0x0][0x220], PT ;  /* 0x00008800d0007a0c */ /* 0x000fe20003f46270 */
[----:B-1-3--:R-:W-:Y:S01]  /*9470*/  IMAD.X R4, RZ, RZ, R37, P0 ;  /* 0x000000ffff047224 */ /* 0x00afe200000e0625 */
        /* <DEDUP_REMOVED lines=10> */
.L_x_413:
[----:B------:R-:W-:Y:S05]  /*9520*/  BSYNC B1 ;  /* 0x0000000000017941 */ /* 0x000fea0003800000 */
.L_x_399:
[----:B------:R-:W-:Y:S01]  /*9530*/  ULDC UR5, c[0x0][0x218] ;  /* 0x0000860000057ab9 */ /* 0x000fe20000000800 */
[----:B------:R-:W-:Y:S01]  /*9540*/  IADD3 R218, R218, c[0x0][0xc], RZ ;  /* 0x00000300dada7a10 */ /* 0x000fe20007ffe0ff */
[----:B------:R-:W-:-:S04]  /*9550*/  UIADD3 UR5, UR5, 0x7f, URZ ;  /* 0x0000007f05057890 */ /* 0x000fc8000fffe03f */
[----:B------:R-:W-:-:S04]  /*9560*/  USHF.R.S32.HI UR4, URZ, 0x1f, UR5 ;  /* 0x0000001f3f047899 */ /* 0x000fc80008011405 */
[----:B------:R-:W-:-:S04]  /*9570*/  ULEA.HI UR4, UR4, UR5, URZ, 0x7 ;  /* 0x0000000504047291 */ /* 0x000fc8000f8f383f */
[----:B------:R-:W-:-:S06]  /*9580*/  USHF.R.S32.HI UR4, URZ, 0x7, UR4 ;  /* 0x000000073f047899 */ /* 0x000fcc0008011404 */
[----:B------:R-:W-:-:S13]  /*9590*/  ISETP.GE.AND P0, PT, R218, UR4, PT ;  /* 0x00000004da007c0c */ /* 0x000fda000bf06270 */
[----:B------:R-:W-:Y:S01]  /*95a0*/  @P0 CALL.REL.NOINC `(.L_x_438) ;  /* 0x0000001000000944 */ /* 0x000fe20003c00000 */
[----:B------:R-:W-:Y:S05]  /*95b0*/  BRA `(.L_x_439) ;  /* 0xffff74d000007947 */ /* 0x000fea000383ffff */
.L_x_438:
[----:B------:R-:W-:Y:S05]  /*95c0*/  EXIT ;  /* 0x000000000000794d */ /* 0x000fea0003800000 */
.L_x_440:
        /* <DEDUP_REMOVED lines=11> */
.L_x_680:


//--------------------- .text._ZN5flash44flash_bwd_dq_dk_dv_loop_seqk_parallel_kernelI23Flash_bwd_kernel_traitsILi96ELi64ELi128ELi8ELi2ELi4ELi4ELb0ELb0EN7cutlass6half_tE19Flash_kernel_traitsILi96ELi64ELi128ELi8ES3_EELb0ELb1ELb0ELb0ELb0ELb0ELb1EEEvNS_16Flash_bwd_paramsE --------------------------
	.section	.text._ZN5flash44flash_bwd_dq_dk_dv_loop_seqk_parallel_kernelI23Flash_bwd_kernel_traitsILi96ELi64ELi128ELi8ELi2ELi4ELi4ELb0ELb0EN7cutlass6half_tE19Flash_kernel_traitsILi96ELi64ELi128ELi8ES3_EELb0ELb1ELb0ELb0ELb0ELb0ELb1EEEvNS_16Flash_bwd_paramsE,"ax",@progbits
	.sectioninfo	@"SHI_REGISTERS=255"
	.align	128
        .global         _ZN5flash44flash_bwd_dq_dk_dv_loop_seqk_parallel_kernelI23Flash_bwd_kernel_traitsILi96ELi64ELi128ELi8ELi2ELi4ELi4ELb0ELb0EN7cutlass6half_tE19Flash_kernel_traitsILi96ELi64ELi128ELi8ES3_EELb0ELb1ELb0ELb0ELb0ELb0ELb1EEEvNS_16Flash_bwd_paramsE
        .type           _ZN5flash44flash_bwd_dq_dk_dv_loop_seqk_parallel_kernelI23Flash_bwd_kernel_traitsILi96ELi64ELi128ELi8ELi2ELi4ELi4ELb0ELb0EN7cutlass6half_tE19Flash_kernel_traitsILi96ELi64ELi128ELi8ES3_EELb0ELb1ELb0ELb0ELb0ELb0ELb1EEEvNS_16Flash_bwd_paramsE,@function
        .size           _ZN5flash44flash_bwd_dq_dk_dv_loop_seqk_parallel_kernelI23Flash_bwd_kernel_traitsILi96ELi64ELi128ELi8ELi2ELi4ELi4ELb0ELb0EN7cutlass6half_tE19Flash_kernel_traitsILi96ELi64ELi128ELi8ES3_EELb0ELb1ELb0ELb0ELb0ELb0ELb1EEEvNS_16Flash_bwd_paramsE,(.L_x_681 - _ZN5flash44flash_bwd_dq_dk_dv_loop_seqk_parallel_kernelI23Flash_bwd_kernel_traitsILi96ELi64ELi128ELi8ELi2ELi4ELi4ELb0ELb0EN7cutlass6half_tE19Flash_kernel_traitsILi96ELi64ELi128ELi8ES3_EELb0ELb1ELb0ELb0ELb0ELb0ELb1EEEvNS_16Flash_bwd_paramsE)
        .other          _ZN5flash44flash_bwd_dq_dk_dv_loop_seqk_parallel_kernelI23Flash_bwd_kernel_traitsILi96ELi64ELi128ELi8ELi2ELi4ELi4ELb0ELb0EN7cutlass6half_tE19Flash_kernel_traitsILi96ELi64ELi128ELi8ES3_EELb0ELb1ELb0ELb0ELb0ELb0ELb1EEEvNS_16Flash_bwd_paramsE,@"STO_CUDA_ENTRY STV_DEFAULT"
_ZN5flash44flash_bwd_dq_dk_dv_loop_seqk_parallel_kernelI23Flash_bwd_kernel_traitsILi96ELi64ELi128ELi8ELi2ELi4ELi4ELb0ELb0EN7cutlass6half_tE19Flash_kernel_traitsILi96ELi64ELi128ELi8ES3_EELb0ELb1ELb0ELb0ELb0ELb0ELb1EEEvNS_16Flash_bwd_paramsE:
.text._ZN5flash44flash_bwd_dq_dk_dv_loop_seqk_parallel_kernelI23Flash_bwd_kernel_traitsILi96ELi64ELi128ELi8ELi2ELi4ELi4ELb0ELb0EN7cutlass6half_tE19Flash_kernel_traitsILi96ELi64ELi128ELi8ES3_EELb0ELb1ELb0ELb0ELb0ELb0ELb1EEEvNS_16Flash_bwd_paramsE:
        /* <DEDUP_REMOVED lines=38> */
[-C--:B------:R-:W-:Y:S01]  /*0260*/  LEA.HI R5, R20, R21.reuse, RZ, 0x2 ;  /* 0x0000001514057211 */ /* 0x080fe200078f10ff */
[----:B------:R-:W-:Y:S01]  /*0270*/  UIMAD UR46, UR46, UR10, URZ ;  /* 0x0000000a2e2e72a4 */ /* 0x000fe2000f8e023f */
[----:B------:R-:W-:Y:S01]  /*0280*/  LEA.HI R0, R10, R2, RZ, 0x1 ;  /* 0x000000020a007211 */ /* 0x000fe200078f08ff */
[----:B------:R-:W-:Y:S01]  /*0290*/  UIMAD UR55, UR6, UR4, UR55 ;  /* 0x00000004063772a4 */ /* 0x000fe2000f8e0237 */
[----:B------:R-:W-:Y:S01]  /*02a0*/  SHF.R.S32.HI R3, RZ, 0x3, R16 ;  /* 0x00000003ff037819 */ /* 0x000fe20000011410 */
[----:B------:R-:W-:Y:S01]  /*02b0*/  UIMAD UR52, UR5, UR32, URZ ;  /* 0x00000020053472a4 */ /* 0x000fe2000f8e023f */
[----:B------:R-:W-:Y:S01]  /*02c0*/  LOP3.LUT R0, R0, 0xfffffffe, RZ, 0xc0, !PT ;  /* 0xfffffffe00007812 */ /* 0x000fe200078ec0ff */
[----:B------:R-:W-:Y:S01]  /*02d0*/  UIMAD UR4, UR32, UR9, UR35 ;  /* 0x00000009200472a4 */ /* 0x000fe2000f8e0223 */
[----:B------:R-:W-:Y:S01]  /*02e0*/  LOP3.LUT R4, R5, 0xfffffffc, RZ, 0xc0, !PT ;  /* 0xfffffffc05047812 */ /* 0x000fe200078ec0ff */
[----:B------:R-:W-:Y:S01]  /*02f0*/  IMAD.SHL.U32 R6, R3, 0x40, RZ ;  /* 0x0000004003067824 */ /* 0x000fe200078e00ff */
[----:B------:R-:W-:Y:S01]  /*0300*/  LEA.HI R11, R20, R21, RZ, 0x5 ;  /* 0x00000015140b7211 */ /* 0x000fe200078f28ff */
[----:B------:R-:W-:Y:S01]  /*0310*/  IMAD.IADD R15, R2, 0x1, -R0 ;  /* 0x00000001020f7824 */ /* 0x000fe200078e0a00 */
[--C-:B------:R-:W-:Y:S01]  /*0320*/  SHF.R.S32.HI R0, RZ, 0x2, R5.reuse ;  /* 0x00000002ff007819 */ /* 0x100fe20000011405 */
[----:B------:R-:W-:Y:S01]  /*0330*/  IMAD.IADD R18, R21, 0x1, -R4 ;  /* 0x0000000115127824 */ /* 0x000fe200078e0a04 */
[----:B------:R-:W-:Y:S01]  /*0340*/  SHF.R.S32.HI R2, RZ, 0x1f, R5 ;  /* 0x0000001fff027819 */ /* 0x000fe20000011405 */
[----:B------:R-:W-:Y:S01]  /*0350*/  @!UP5 UIMAD UR5, UR32, UR11, UR35 ;  /* 0x0000000b2005d2a4 */ /* 0x000fe2000f8e0223 */
[-C--:B------:R-:W-:Y:S01]  /*0360*/  LEA.HI R3, R5, R0.reuse, RZ, 0x1 ;  /* 0x0000000005037211 */ /* 0x080fe200078f08ff */
[----:B------:R-:W-:Y:S01]  /*0370*/  IMAD.SHL.U32 R222, R18, 0x8, RZ ;  /* 0x0000000812de7824 */ /* 0x000fe200078e00ff */
        /* <DEDUP_REMOVED lines=8> */
[----:B------:R-:W-:Y:S01]  /*0400*/  LOP3.LUT R2, R6, 0xc0, RZ, 0xc0, !PT ;  /* 0x000000c006027812 */ /* 0x000fe200078ec0ff */
[C---:B------:R-:W-:Y:S01]  /*0410*/  IMAD.IADD R7, R0.reuse, 0x1, -R5 ;  /* 0x0000000100077824 */ /* 0x040fe200078e0a05 */
[----:B------:R-:W-:Y:S01]  /*0420*/  ULDC.U8 UR8, c[0x0][0x3d0] ;  /* 0x0000f40000087ab9 */ /* 0x000fe20000000000 */
[----:B------:R-:W-:Y:S01]  /*0430*/  IMAD.IADD R8, R0, 0x1, -R3 ;  /* 0x0000000100087824 */ /* 0x000fe200078e0a03 */
[----:B------:R-:W-:Y:S01]  /*0440*/  SHF.R.U32.HI R5, RZ, 0x3, R2 ;  /* 0x00000003ff057819 */ /* 0x000fe20000011602 */
[----:B------:R-:W-:Y:S01]  /*0450*/  ULDC UR50, c[0x0][0x224] ;  /* 0x0000890000327ab9 */ /* 0x000fe20000000800 */
[----:B------:R-:W-:Y:S01]  /*0460*/  LOP3.LUT R3, R2, 0x18, R222, 0xf8, !PT ;  /* 0x0000001802037812 */ /* 0x000fe200078ef8de */
[----:B------:R-:W-:Y:S01]  /*0470*/  @UP5 UIMAD UR54, UR32, UR49, URZ ;  /* 0x00000031203652a4 */ /* 0x000fe2000f8e023f */
[----:B------:R-:W-:Y:S01]  /*0480*/  SHF.R.S32.HI R6, RZ, 0x1f, R4 ;  /* 0x0000001fff067819 */ /* 0x000fe20000011404 */
[----:B------:R-:W-:Y:S01]  /*0490*/  ULDC.64 UR12, c[0x0][0x118] ;  /* 0x00004600000c7ab9 */ /* 0x000fe20000000a00 */
[--C-:B------:R-:W-:Y:S01]  /*04a0*/  SHF.R.S32.HI R2, RZ, 0x5, R11.reuse ;  /* 0x00000005ff027819 */ /* 0x100fe2000001140b */
[----:B------:R-:W-:Y:S01]  /*04b0*/  UMOV UR61, 0x4 ;  /* 0x00000004003d7882 */ /* 0x000fe20000000000 */
[----:B------:R-:W-:Y:S01]  /*04c0*/  SHF.R.S32.HI R0, RZ, 0x1f, R11 ;  /* 0x0000001fff007819 */ /* 0x000fe2000001140b */
[----:B------:R-:W-:Y:S01]  /*04d0*/  ULOP3.LUT UR56, UR35, UR56, URZ, 0x3c, !UPT ;  /* 0x0000003823387292 */ /* 0x000fe2000f8e3c3f */
[----:B------:R-:W-:Y:S01]  /*04e0*/  LOP3.LUT R9, R3, R5, RZ, 0x3c, !PT ;  /* 0x0000000503097212 */ /* 0x000fe200078e3cff */
[----:B------:R-:W-:Y:S01]  /*04f0*/  IMAD R7, R2, 0x8, R7 ;  /* 0x0000000802077824 */ /* 0x000fe200078e0207 */
[----:B------:R-:W-:Y:S01]  /*0500*/  LEA.HI R22, R6, R4, RZ, 0x2 ;  /* 0x0000000406167211 */ /* 0x000fe200078f10ff */
[----:B------:R-:W-:Y:S01]  /*0510*/  USHF.R.S32.HI UR57, URZ, 0x1f, UR35 ;  /* 0x0000001f3f397899 */ /* 0x000fe20008011423 */
[-C--:B------:R-:W-:Y:S01]  /*0520*/  LEA.HI R3, R11, R2.reuse, RZ, 0x1 ;  /* 0x000000020b037211 */ /* 0x080fe200078f08ff */
[----:B------:R-:W-:Y:S01]  /*0530*/  UISETP.NE.AND UP6, UPT, UR8, URZ, UPT ;  /* 0x0000003f0800728c */ /* 0x000fe2000bfc5270 */
[----:B------:R-:W-:Y:S01]  /*0540*/  LEA.HI R0, R0, R2, RZ, 0x2 ;  /* 0x0000000200007211 */ /* 0x000fe200078f10ff */
[----:B------:R-:W-:Y:S01]  /*0550*/  USHF.R.S32.HI UR59, URZ, 0x1f, UR32 ;  /* 0x0000001f3f3b7899 */ /* 0x000fe20008011420 */
[----:B------:R-:W-:Y:S01]  /*0560*/  LOP3.LUT R4, R10, 0xfffffff0, RZ, 0xc0, !PT ;  /* 0xfffffff00a047812 */ /* 0x000fe200078ec0ff */
[----:B------:R-:W-:Y:S01]  /*0570*/  USHF.R.S32.HI UR58, URZ, 0x1f, UR35 ;  /* 0x0000001f3f3a7899 */ /* 0x000fe20008011423 */
[----:B------:R-:W-:Y:S01]  /*0580*/  LOP3.LUT R5, R3, 0xfffffffe, RZ, 0xc0, !PT ;  /* 0xfffffffe03057812 */ /* 0x000fe200078ec0ff */
[----:B------:R-:W-:Y:S01]  /*0590*/  UIMAD.WIDE.U32 UR42, UR36, UR44, URZ ;  /* 0x0000002c242a72a5 */ /* 0x000fe2000f8e003f */
[----:B------:R-:W-:Y:S01]  /*05a0*/  LOP3.LUT R3, R0, 0xfffffffc, RZ, 0xc0, !PT ;  /* 0xfffffffc00037812 */ /* 0x000fe200078ec0ff */
[C---:B------:R-:W-:Y:S01]  /*05b0*/  IMAD.IADD R0, R21.reuse, 0x1, -R4 ;  /* 0x0000000115007824 */ /* 0x040fe200078e0a04 */
[----:B------:R-:W-:Y:S01]  /*05c0*/  LEA.HI R10, R20, R21, RZ, 0x6 ;  /* 0x00000015140a7211 */ /* 0x000fe200078f30ff */
[----:B------:R-:W-:Y:S01]  /*05d0*/  IMAD.IADD R183, R2, 0x1, -R5 ;  /* 0x0000000102b77824 */ /* 0x000fe200078e0a05 */
[----:B------:R-:W-:Y:S01]  /*05e0*/  LOP3.LUT P2, RZ, R8, 0x2, RZ, 0xc0, !PT ;  /* 0x0000000208ff7812 */ /* 0x000fe2000784c0ff */
[----:B------:R-:W-:Y:S01]  /*05f0*/  IMAD.IADD R11, R2, 0x1, -R3 ;  /* 0x00000001020b7824 */ /* 0x000fe200078e0a03 */
[----:B------:R-:W-:Y:S01]  /*0600*/  SHF.R.S32.HI R4, RZ, 0x1f, R0 ;  /* 0x0000001fff047819 */ /* 0x000fe20000011400 */
[----:B------:R-:W-:Y:S01]  /*0610*/  UIMAD UR51, UR37, UR44, URZ ;  /* 0x0000002c253372a4 */ /* 0x000fe2000f8e023f */
[----:B------:R-:W-:Y:S01]  /*0620*/  LOP3.LUT R3, R16, 0xfffffff8, RZ, 0xc0, !PT ;  /* 0xfffffff810037812 */ /* 0x000fe200078ec0ff */
[----:B------:R-:W-:Y:S01]  /*0630*/  USHF.R.S32.HI UR53, URZ, 0x1f, UR47 ;  /* 0x0000001f3f357899 */ /* 0x000fe2000801142f */
[-C--:B------:R-:W-:Y:S01]  /*0640*/  LEA.HI R2, R0, R0.reuse, RZ, 0x1 ;  /* 0x0000000000027211 */ /* 0x080fe200078f08ff */
[----:B------:R-:W-:Y:S01]  /*0650*/  UIMAD UR50, UR4, UR50, URZ ;  /* 0x00000032043272a4 */ /* 0x000fe2000f8e023f */
[----:B------:R-:W-:Y:S01]  /*0660*/  LEA.HI R12, R4, R0, RZ, 0x3 ;  /* 0x00000000040c7211 */ /* 0x000fe200078f18ff */
[----:B------:R-:W-:Y:S01]  /*0670*/  IMAD.IADD R3, R21, 0x1, -R3 ;  /* 0x0000000115037824 */ /* 0x000fe200078e0a03 */
[----:B------:R-:W-:Y:S01]  /*0680*/  LOP3.LUT R5, R2, 0x7fffffe, RZ, 0xc0, !PT ;  /* 0x07fffffe02057812 */ /* 0x000fe200078ec0ff */
[----:B------:R-:W-:Y:S01]  /*0690*/  @!UP5 UIMAD UR49, UR5, UR49, URZ ;  /* 0x000000310531d2a4 */ /* 0x000fe2000f8e023f */
[----:B------:R-:W-:Y:S01]  /*06a0*/  LOP3.LUT R4, R12, 0xfffffff8, RZ, 0xc0, !PT ;  /* 0xfffffff80c047812 */ /* 0x000fe200078ec0ff */
[----:B------:R-:W-:Y:S01]  /*06b0*/  USHF.R.S32.HI UR48, URZ, 0x1f, UR41 ;  /* 0x0000001f3f307899 */ /* 0x000fe20008011429 */
[----:B------:R-:W-:Y:S01]  /*06c0*/  LEA.HI R6, R3, R3, RZ, 0x1 ;  /* 0x0000000303067211 */ /* 0x000fe200078f08ff */
[C---:B------:R-:W-:Y:S01]  /*06d0*/  IMAD.IADD R19, R0.reuse, 0x1, -R5 ;  /* 0x0000000100137824 */ /* 0x040fe200078e0a05 */
[----:B------:R-:W-:Y:S01]  /*06e0*/  SHF.R.S32.HI R10, RZ, 0x6, R10 ;  /* 0x00000006ff0a7819 */ /* 0x000fe2000001140a */
[----:B------:R-:W-:Y:S01]  /*06f0*/  IMAD.IADD R14, R0, 0x1, -R4 ;  /* 0x00000001000e7824 */ /* 0x000fe200078e0a04 */
[----:B------:R-:W-:Y:S01]  /*0700*/  LOP3.LUT R0, R6, 0x3fffffe, RZ, 0xc0, !PT ;  /* 0x03fffffe06007812 */ /* 0x000fe200078ec0ff */
[----:B------:R-:W-:Y:S01]  /*0710*/  IMAD.U32 R4, R7, 0x20, R9 ;  /* 0x0000002007047824 */ /* 0x000fe200078e0009 */
[----:B------:R-:W-:Y:S01]  /*0720*/  LEA.HI R9, R20, R21, RZ, 0x7 ;  /* 0x0000001514097211 */ /* 0x000fe200078f38ff */
[----:B------:R-:W-:Y:S01]  /*0730*/  IMAD.SHL.U32 R21, R21, 0x2, RZ ;  /* 0x0000000215157824 */ /* 0x000fe200078e00ff */
[----:B------:R-:W-:Y:S01]  /*0740*/  LOP3.LUT P5, RZ, R14, 0x2, RZ, 0xc0, !PT ;  /* 0x000000020eff7812 */ /* 0x000fe200078ac0ff */
[C---:B------:R-:W-:Y:S01]  /*0750*/  IMAD.IADD R5, R3.reuse, 0x1, -R0 ;  /* 0x0000000103057824 */ /* 0x040fe200078e0a00 */
[----:B------:R1:W-:Y:S01]  /*0760*/  STL [R1+0x8], R4 ;  /* 0x0000080401007387 */ /* 0x0003e20000100800 */
[----:B------:R-:W-:Y:S01]  /*0770*/  IMAD R0, R10, 0x4, R15 ;  /* 0x000000040a007824 */ /* 0x000fe200078e020f */
[----:B------:R-:W-:Y:S01]  /*0780*/  LOP3.LUT P6, RZ, R14, 0x4, RZ, 0xc0, !PT ;  /* 0x000000040eff7812 */ /* 0x000fe200078cc0ff */
[----:B------:R-:W-:Y:S01]  /*0790*/  IMAD.SHL.U32 R3, R3, 0x40, RZ ;  /* 0x0000004003037824 */ /* 0x000fe200078e00ff */
[----:B------:R-:W-:Y:S01]  /*07a0*/  SEL R178, R182, 0xffffffe0, !P5 ;  /* 0xffffffe0b6b27807 */ /* 0x000fe20006800000 */
[----:B------:R-:W-:Y:S01]  /*07b0*/  IMAD R17, R0, 0x8, R5 ;  /* 0x0000000800117824 */ /* 0x000fe200078e0205 */
[--C-:B------:R-:W-:Y:S01]  /*07c0*/  SHF.R.S32.HI R5, RZ, 0x1, R2.reuse ;  /* 0x00000001ff057819 */ /* 0x100fe20000011402 */
[----:B------:R-:W-:Y:S01]  /*07d0*/  UMOV UR40, 0xffffd000 ;  /* 0xffffd00000287882 */ /* 0x000fe20000000000 */
[----:B------:R-:W-:-:S02]  /*07e0*/  SHF.R.S32.HI R2, RZ, 0x1f, R2 ;  /* 0x0000001fff027819 */ /* 0x000fc40000011402 */
[----:B------:R-:W-:Y:S01]  /*07f0*/  SHF.R.S32.HI R0, RZ, 0x1, R6 ;  /* 0x00000001ff007819 */ /* 0x000fe20000011406 */
[----:B------:R-:W-:Y:S01]  /*0800*/  IMAD.SHL.U32 R6, R18, 0x2, RZ ;  /* 0x0000000212067824 */ /* 0x000fe200078e00ff */
[----:B------:R-:W-:Y:S02]  /*0810*/  SEL R179, R179, 0x40, P6 ;  /* 0x00000040b3b37807 */ /* 0x000fe40003000000 */
[----:B------:R-:W-:-:S04]  /*0820*/  LOP3.LUT P4, RZ, R0, 0x2, RZ, 0xc0, !PT ;  /* 0x0000000200ff7812 */ /* 0x000fc8000788c0ff */
[----:B------:R-:W-:Y:S02]  /*0830*/  SEL R172, R182, 0xffffffe0, !P4 ;  /* 0xffffffe0b6ac7807 */ /* 0x000fe40006000000 */
[----:B-1----:R-:W-:-:S04]  /*0840*/  LOP3.LUT R4, R8, 0x1, RZ, 0xc0, !PT ;  /* 0x0000000108047812 */ /* 0x002fc800078ec0ff */
[----:B------:R-:W-:Y:S02]  /*0850*/  ISETP.NE.U32.AND P3, PT, R4, 0x1, PT ;  /* 0x000000010400780c */ /* 0x000fe40003f65070 */
[----:B------:R-:W-:Y:S01]  /*0860*/  LEA.HI R4, R2, R5, RZ, 0x2 ;  /* 0x0000000502047211 */ /* 0x000fe200078f10ff */
[----:B------:R-:W-:Y:S01]  /*0870*/  IMAD.SHL.U32 R2, R0, 0x40, RZ ;  /* 0x0000004000027824 */ /* 0x000fe200078e00ff */
[----:B------:R-:W-:Y:S01]  /*0880*/  LOP3.LUT R0, R3, 0x1c0, RZ, 0xc0, !PT ;  /* 0x000001c003007812 */ /* 0x000fe200078ec0ff */
[----:B------:R-:W-:Y:S01]  /*0890*/  IMAD.SHL.U32 R3, R11, 0x10, RZ ;  /* 0x000000100b037824 */ /* 0x000fe200078e00ff */
[----:B------:R-:W-:Y:S02]  /*08a0*/  LOP3.LUT R4, R4, 0xfffffffc, RZ, 0xc0, !PT ;  /* 0xfffffffc04047812 */ /* 0x000fe400078ec0ff */
[----:B------:R-:W-:Y:S02]  /*08b0*/  LOP3.LUT R2, R2, 0xc0, RZ, 0xc0, !PT ;  /* 0x000000c002027812 */ /* 0x000fe400078ec0ff */
[----:B------:R-:W-:Y:S01]  /*08c0*/  LOP3.LUT R3, R0, 0x30, R3, 0xf8, !PT ;  /* 0x0000003000037812 */ /* 0x000fe200078ef803 */
[----:B------:R-:W-:Y:S01]  /*08d0*/  IMAD.IADD R13, R5, 0x1, -R4 ;  /* 0x00000001050d7824 */ /* 0x000fe200078e0a04 */
[----:B------:R-:W-:-:S02]  /*08e0*/  LOP3.LUT R5, R2, 0x8, R16, 0xf8, !PT ;  /* 0x0000000802057812 */ /* 0x000fc400078ef810 */
[----:B------:R-:W-:Y:S02]  /*08f0*/  SHF.R.U32.HI R4, RZ, 0x3, R2 ;  /* 0x00000003ff047819 */ /* 0x000fe40000011602 */
[----:B------:R-:W-:Y:S02]  /*0900*/  LOP3.LUT R2, R3, 0x8, R16, 0xf8, !PT ;  /* 0x0000000803027812 */ /* 0x000fe400078ef810 */
[----:B------:R-:W-:Y:S02]  /*0910*/  LOP3.LUT R173, R5, R4, RZ, 0x3c, !PT ;  /* 0x0000000405ad7212 */ /* 0x000fe400078e3cff */
        /* <DEDUP_REMOVED lines=10> */
[----:B------:R-:W-:Y:S01]  /*09c0*/  IMAD.IADD R7, R8, 0x1, -R0 ;  /* 0x0000000108077824 */ /* 0x000fe200078e0a00 */
[----:B------:R-:W-:Y:S01]  /*09d0*/  SEL R185, R185, 0x10, !P3 ;  /* 0x00000010b9b97807 */ /* 0x000fe20005800000 */
[----:B------:R-:W-:Y:S01]  /*09e0*/  IMAD.SHL.U32 R0, R10, 0x20, RZ ;  /* 0x000000200a007824 */ /* 0x000fe200078e00ff */
[----:B------:R-:W-:Y:S01]  /*09f0*/  LOP3.LUT P0, RZ, R13, 0x2, RZ, 0xc0, !PT ;  /* 0x000000020dff7812 */ /* 0x000fe2000780c0ff */
[----:B------:R-:W-:-:S02]  /*0a00*/  IMAD R12, R3, 0x8, R19 ;  /* 0x00000008030c7824 */ /* 0x000fc400078e0213 */
[C---:B------:R-:W-:Y:S01]  /*0a10*/  IMAD R177, R11.reuse, 0x2, R3 ;  /* 0x000000020bb17824 */ /* 0x040fe200078e0203 */
[----:B------:R-:W-:Y:S02]  /*0a20*/  LOP3.LUT R8, R0, 0x6, R21, 0xf8, !PT ;  /* 0x0000000600087812 */ /* 0x000fe400078ef815 */
[----:B------:R-:W-:Y:S01]  /*0a30*/  LOP3.LUT R5, R2, 0x20, R0, 0xf8, !PT ;  /* 0x0000002002057812 */ /* 0x000fe200078ef800 */
[----:B------:R-:W-:Y:S01]  /*0a40*/  IMAD R0, R11, 0x200, R6 ;  /* 0x000002000b007824 */ /* 0x000fe200078e0206 */
[----:B------:R-:W-:Y:S01]  /*0a50*/  SHF.R.U32.HI R2, RZ, 0x3, R2 ;  /* 0x00000003ff027819 */ /* 0x000fe20000011602 */
[----:B------:R1:W-:Y:S01]  /*0a60*/  STL [R1+0x14], R8 ;  /* 0x0000140801007387 */ /* 0x0003e20000100800 */
[----:B------:R-:W-:Y:S01]  /*0a70*/  SEL R182, R182, 0xffffffe0, !P0 ;  /* 0xffffffe0b6b67807 */ /* 0x000fe20004000000 */
        /* <DEDUP_REMOVED lines=21> */
[----:B------:R-:W-:Y:S01]  /*0bd0*/  IMAD.SHL.U32 R188, R188, 0x2, RZ ;  /* 0x00000002bcbc7824 */ /* 0x000fe200078e00ff */
[----:B------:R-:W-:Y:S01]  /*0be0*/  LOP3.LUT R0, R0, 0x1c0, RZ, 0xc0, !PT ;  /* 0x000001c000007812 */ /* 0x000fe200078ec0ff */
[----:B------:R-:W-:Y:S01]  /*0bf0*/  IMAD.IADD R8, R8, 0x1, R10 ;  /* 0x0000000108087824 */ /* 0x000fe200078e020a */
        /* <DEDUP_REMOVED lines=21> */
[C---:B------:R-:W-:Y:S01]  /*0d50*/  IADD3 R251, R250.reuse, 0x20, RZ ;  /* 0x00000020fafb7810 */ /* 0x040fe20007ffe0ff */
[----:B------:R-:W-:Y:S01]  /*0d60*/  IMAD.IADD R180, R177, 0x1, R179 ;  /* 0x00000001b1b47824 */ /* 0x000fe200078e02b3 */
[----:B------:R-:W-:Y:S01]  /*0d70*/  SHF.R.S32.HI R2, RZ, 0x1f, R0 ;  /* 0x0000001fff027819 */ /* 0x000fe20000011400 */
[----:B------:R-:W-:Y:S01]  /*0d80*/  IMAD.IADD R183, R183, 0x1, R5 ;  /* 0x00000001b7b77824 */ /* 0x000fe200078e0205 */
[----:B------:R-:W-:Y:S01]  /*0d90*/  @P1 IADD3 R251, R250, -0x20, RZ ;  /* 0xffffffe0fafb1810 */ /* 0x000fe20007ffe0ff */
[----:B------:R-:W-:Y:S01]  /*0da0*/  IMAD.IADD R185, R185, 0x1, R186 ;  /* 0x00000001b9b97824 */ /* 0x000fe200078e02ba */
[C---:B------:R-:W-:Y:S01]  /*0db0*/  SHF.L.U64.HI R2, R0.reuse, 0x2, R2 ;  /* 0x0000000200027819 */ /* 0x040fe20000010202 */
[----:B------:R-:W-:-:S02]  /*0dc0*/  IMAD.SHL.U32 R0, R0, 0x4, RZ ;  /* 0x0000000400007824 */ /* 0x000fc400078e00ff */
[----:B------:R-:W-:Y:S02]  /*0dd0*/  IMAD.IADD R179, R178, 0x1, R179 ;  /* 0x00000001b2b37824 */ /* 0x000fe400078e02b3 */
[----:B------:R1:W-:Y:S04]  /*0de0*/  STL [R1+0x10], R2 ;  /* 0x0000100201007387 */ /* 0x0003e80000100800 */
[----:B------:R2:W-:Y:S01]  /*0df0*/  STL [R1+0xc], R0 ;  /* 0x00000c0001007387 */ /* 0x0005e20000100800 */
[----:B-1--4-:R-:W-:-:S03]  /*0e00*/  IMAD.SHL.U32 R2, R3, 0x2, RZ ;  /* 0x0000000203027824 */ /* 0x012fc600078e00ff */
.L_x_482:
[----:B------:R-:W-:Y:S02]  /*0e10*/  ULDC.64 UR4, c[0x0][0x240] ;  /* 0x0000900000047ab9 */ /* 0x000fe40000000a00 */
[----:B------:R-:W-:Y:S02]  /*0e20*/  UISETP.NE.U32.AND UP1, UPT, URZ, UR4, UPT ;  /* 0x000000043f00728c */ /* 0x000fe4000bf25070 */
[----:B------:R-:W-:-:S02]  /*0e30*/  USHF.L.U32 UR11, UR32, 0x2, URZ ;  /* 0x00000002200b7899 */ /* 0x000fc4000800063f */
[----:B------:R-:W-:Y:S02]  /*0e40*/  USHF.R.S32.HI UR39, URZ, 0x1f, UR32 ;  /* 0x0000001f3f277899 */ /* 0x000fe40008011420 */
[----:B------:R-:W-:Y:S02]  /*0e50*/  UISETP.NE.AND.EX UP1, UPT, URZ, UR5, UPT, UP1 ;  /* 0x000000053f00728c */ /* 0x000fe4000bf25310 */
[----:B------:R-:W-:Y:S02]  /*0e60*/  ULDC.64 UR8, c[0x0][0x250] ;  /* 0x0000940000087ab9 */ /* 0x000fe40000000a00 */
[----:B------:R-:W-:Y:S02]  /*0e70*/  UISETP.NE.U32.AND UP3, UPT, URZ, UR8, UPT ;  /* 0x000000083f00728c */ /* 0x000fe4000bf65070 */
[----:B------:R-:W-:Y:S01]  /*0e80*/  USHF.L.U64.HI UR10, UR32, 0x2, UR39 ;  /* 0x00000002200a7899 */ /* 0x000fe20008010227 */
[----:B------:R-:W-:Y:S01]  /*0e90*/  PLOP3.LUT P2, PT, PT, PT, UP1, 0x80, 0x0 ;  /* 0x000000000000781c */ /* 0x000fe20003f4f018 */
[----:B------:R-:W-:-:S02]  /*0ea0*/  UIADD3 UR4, UP0, UR11, UR4, URZ ;  /* 0x000000040b047290 */ /* 0x000fc4000ff1e03f */
[----:B------:R-:W-:Y:S02]  /*0eb0*/  UISETP.NE.AND.EX UP3, UPT, URZ, UR9, UPT, UP3 ;  /* 0x000000093f00728c */ /* 0x000fe4000bf65330 */
[----:B------:R-:W-:Y:S02]  /*0ec0*/  UIADD3.X UR5, UR10, UR5, URZ, UP0, !UPT ;  /* 0x000000050a057290 */ /* 0x000fe400087fe43f */
[----:B-123--:R-:W-:Y:S01]  /*0ed0*/  IMAD.U32 R4, RZ, RZ, UR4 ;  /* 0x00000004ff047e24 */ /* 0x00efe2000f8e00ff */
[----:B------:R-:W-:Y:S01]  /*0ee0*/  ULDC.U8 UR14, c[0x0][0x312] ;  /* 0x0000c480000e7ab9 */ /* 0x000fe20000000000 */
[----:B------:R-:W-:Y:S01]  /*0ef0*/  PLOP3.LUT P0, PT, PT, PT, UP3, 0x80, 0x0 ;  /* 0x000000000000781c */ /* 0x000fe20003f0f038 */
[----:B------:R-:W-:Y:S01]  /*0f00*/  ULDC.64 UR6, c[0x0][0x248] ;  /* 0x0000920000067ab9 */ /* 0x000fe20000000a00 */
[----:B------:R-:W-:Y:S01]  /*0f10*/  IMAD.U32 R5, RZ, RZ, UR5 ;  /* 0x00000005ff057e24 */ /* 0x000fe2000f8e00ff */
[----:B------:R-:W-:Y:S02]  /*0f20*/  UISETP.NE.AND UP4, UPT, UR14, URZ, UPT ;  /* 0x0000003f0e00728c */ /* 0x000fe4000bf85270 */
[----:B------:R-:W-:-:S02]  /*0f30*/  @UP3 UIADD3 UR4, UP0, UR11, UR8, URZ ;  /* 0x000000080b043290 */ /* 0x000fc4000ff1e03f */
[----:B------:R1:W3:Y:S01]  /*0f40*/  @P2 LDG.E R8, [R4.64] ;  /* 0x0000000c04082981 */ /* 0x0002e2000c1e1900 */
[----:B------:R-:W-:Y:S02]  /*0f50*/  UISETP.EQ.U32.AND UP2, UPT, URZ, UR6, UPT ;  /* 0x000000063f00728c */ /* 0x000fe4000bf42070 */
[----:B------:R-:W-:Y:S01]  /*0f60*/  @UP3 UIADD3.X UR5, UR10, UR9, URZ, UP0, !UPT ;  /* 0x000000090a053290 */ /* 0x000fe200087fe43f */
[----:B----4-:R1:W4:Y:S01]  /*0f70*/  @P2 LDG.E R3, [R4.64+0x4] ;  /* 0x0000040c04032981 */ /* 0x010322000c1e1900 */
[----:B------:R-:W-:Y:S01]  /*0f80*/  MOV R6, UR4 ;  /* 0x0000000400067c02 */ /* 0x000fe20008000f00 */
[----:B------:R-:W-:-:S03]  /*0f90*/  UISETP.EQ.OR.EX UP2, UPT, URZ, UR7, !UP4, UP2 ;  /* 0x000000073f00728c */ /* 0x000fc6000e742720 */
[----:B------:R-:W-:Y:S01]  /*0fa0*/  IMAD.U32 R7, RZ, RZ, UR5 ;  /* 0x00000005ff077e24 */ /* 0x000fe2000f8e00ff */
[----:B------:R-:W-:-:S04]  /*0fb0*/  UIADD3 UR6, UP0, UR11, UR6, URZ ;  /* 0x000000060b067290 */ /* 0x000fc8000ff1e03f */
[----:B-----5:R-:W5:Y:S01]  /*0fc0*/  @P0 LDG.E R6, [R6.64] ;  /* 0x0000000c06060981 */ /* 0x020f62000c1e1900 */
[----:B------:R-:W-:Y:S01]  /*0fd0*/  PLOP3.LUT P1, PT, PT, PT, UP2, 0x80, 0x0 ;  /* 0x000000000000781c */ /* 0x000fe20003f2f028 */
[----:B------:R-:W-:Y:S01]  /*0fe0*/  UIADD3.X UR7, UR10, UR7, URZ, UP0, !UPT ;  /* 0x000000070a077290 */ /* 0x000fe200087fe43f */
[----:B-1----:R-:W-:-:S05]  /*0ff0*/  IMAD.U32 R4, RZ, RZ, UR6 ;  /* 0x00000006ff047e24 */ /* 0x002fca000f8e00ff */
[----:B------:R-:W-:-:S06]  /*1000*/  MOV R5, UR7 ;  /* 0x0000000700057c02 */ /* 0x000fcc0008000f00 */
[----:B--2---:R-:W2:Y:S01]  /*1010*/  @!P1 LDG.E R0, [R4.64] ;  /* 0x0000000c04009981 */ /* 0x004ea2000c1e1900 */
[----:B------:R-:W-:Y:S02]  /*1020*/  UMOV UR15, 0xffffffff ;  /* 0xffffffff000f7882 */ /* 0x000fe40000000000 */
[----:B------:R-:W-:Y:S02]  /*1030*/  UMOV UR19, URZ ;  /* 0x0000003f00137c82 */ /* 0x000fe40008000000 */
[----:B------:R-:W-:Y:S02]  /*1040*/  UMOV UR26, 0xffffffff ;  /* 0xffffffff001a7882 */ /* 0x000fe40000000000 */
[----:B------:R-:W-:Y:S01]  /*1050*/  ULDC UR6, c[0x0][0x218] ;  /* 0x0000860000067ab9 */ /* 0x000fe20000000800 */
[----:B---3--:R-:W1:Y:S08]  /*1060*/  @P2 R2UR UR15, R8 ;  /* 0x00000000080f23c2 */ /* 0x008e7000000e0000 */
[----:B----4-:R-:W1:Y:S08]  /*1070*/  @P2 R2UR UR4, R3 ;  /* 0x00000000030423c2 */ /* 0x010e7000000e0000 */
[----:B-----5:R3:W4:Y:S01]  /*1080*/  @P0 R2UR UR19, R6 ;  /* 0x00000000061303c2 */ /* 0x02072200000e0000 */
[----:B------:R-:W-:-:S04]  /*1090*/  ISETP.NE.U32.AND P0, PT, RZ, c[0x0][0x248], PT ;  /* 0x00009200ff007a0c */ /* 0x000fc80003f05070 */
[----:B------:R-:W-:Y:S01]  /*10a0*/  ISETP.NE.AND.EX P0, PT, RZ, c[0x0][0x24c], PT, P0 ;  /* 0x00009300ff007a0c */ /* 0x000fe20003f05300 */
[----:B-1----:R-:W-:Y:S02]  /*10b0*/  @UP1 UIADD3 UR25, UR4, -UR15, URZ ;  /* 0x8000000f04191290 */ /* 0x002fe4000fffe03f */
[----:B--2---:R3:W1:Y:S05]  /*10c0*/  @!P1 R2UR UR26, R0 ;  /* 0x00000000001a93c2 */ /* 0x00466a00000e0000 */
[----:B------:R-:W-:-:S05]  /*10d0*/  @!UP1 ULDC UR25, c[0x0][0x214] ;  /* 0x0000850000199ab9 */ /* 0x000fca0000000800 */
[----:B------:R-:W-:Y:S05]  /*10e0*/  @!P0 BRA `(.L_x_441) ;  /* 0x0000007000008947 */ /* 0x000fea0003800000 */
[----:B----4-:R-:W-:-:S13]  /*10f0*/  PLOP3.LUT P0, PT, PT, PT, UP4, 0x80, 0x0 ;  /* 0x000000000000781c */ /* 0x010fda0003f0f048 */
[----:B---3--:R-:W2:Y:S04]  /*1100*/  @P0 LDG.E R0, [R4.64+0x4] ;  /* 0x0000040c04000981 */ /* 0x008ea8000c1e1900 */
[----:B------:R-:W3:Y:S01]  /*1110*/  @!P0 LDG.E R4, [R4.64] ;  /* 0x0000000c04048981 */ /* 0x000ee2000c1e1900 */
[----:B--2---:R-:W2:Y:S02]  /*1120*/  @P0 R2UR UR4, R0 ;  /* 0x00000000000403c2 */ /* 0x004ea400000e0000 */
[----:B-12---:R-:W-:-:S11]  /*1130*/  @UP4 UIADD3 UR6, UR4, -UR26, URZ ;  /* 0x8000001a04064290 */ /* 0x006fd6000fffe03f */
[----:B---3--:R1:W2:Y:S01]  /*1140*/  @!P0 R2UR UR6, R4 ;  /* 0x00000000040683c2 */ /* 0x0082a200000e0000 */
[----:B------:R-:W-:-:S07]  /*1150*/  DEPBAR.LE SB1, 0x0, {2} ;  /* 0x000090040000791a */ /* 0x000fce0000000000 */
.L_x_441:
[----:B----4-:R-:W-:Y:S02]  /*1160*/  ULDC.64 UR4, c[0x0][0x258] ;  /* 0x0000960000047ab9 */ /* 0x010fe40000000a00 */
        /* <DEDUP_REMOVED lines=8> */
[----:B---3--:R-:W2:Y:S01]  /*11f0*/  @P0 LDG.E R0, [R4.64] ;  /* 0x0000000c04000981 */ /* 0x008ea2000c1e1900 */
        /* <DEDUP_REMOVED lines=49> */
.L_x_443:
        /* <DEDUP_REMOVED lines=18> */
.L_x_444:
        /* <DEDUP_REMOVED lines=70> */
.L_x_445:
[----:B------:R-:W-:Y:S02]  /*1a90*/  UMOV UR9, UR50 ;  /* 0x0000003200097c82 */ /* 0x000fe40008000000 */
.L_x_446:
[----:B------:R-:W1:Y:S01]  /*1aa0*/  S2R R10, SR_TID.X ;  /* 0x00000000000a7919 */ /* 0x000e620000002100 */
[----:B------:R-:W-:Y:S01]  /*1ab0*/  UIADD3 UR4, UP4, UP3, UR4, UR41, UR47 ;  /* 0x0000002904047290 */ /* 0x000fe2000fb9e02f */
[----:B------:R-:W-:Y:S01]  /*1ac0*/  SHF.R.S32.HI R223, RZ, 0x1f, R222 ;  /* 0x0000001fffdf7819 */ /* 0x000fe200000114de */
[----:B------:R-:W-:Y:S01]  /*1ad0*/  ULDC UR15, c[0x0][0x2e8] ;  /* 0x0000ba00000f7ab9 */ /* 0x000fe20000000800 */
[C---:B------:R-:W-:Y:S01]  /*1ae0*/  IADD3 R4, P1, R222.reuse, UR27, RZ ;  /* 0x0000001bde047c10 */ /* 0x040fe2000ff3e0ff */
[----:B------:R-:W-:Y:S01]  /*1af0*/  UIADD3 UR21, UP2, UP1, UR11, UR4, UR21 ;  /* 0x000000040b157290 */ /* 0x000fe2000f95e015 */
[----:B------:R-:W-:Y:S01]  /*1b00*/  IMAD.U32 R12, RZ, RZ, UR35 ;  /* 0x00000023ff0c7e24 */ /* 0x000fe2000f8e00ff */
[----:B------:R-:W-:Y:S01]  /*1b10*/  UIADD3.X UR4, UR7, UR48, UR53, UP4, UP3 ;  /* 0x0000003007047290 */ /* 0x000fe2000a7e6435 */
[----:B------:R-:W-:Y:S01]  /*1b20*/  BSSY B1, `(.L_x_442) ;  /* 0x00007ba000017945 */ /* 0x000fe20003800000 */
[----:B------:R-:W-:-:S02]  /*1b30*/  IADD3 R14, R222, 0x20, RZ ;  /* 0x00000020de0e7810 */ /* 0x000fc40007ffe0ff */
[----:B------:R-:W-:Y:S01]  /*1b40*/  UIADD3.X UR10, UR8, UR4, UR10, UP2, UP1 ;  /* 0x00000004080a7290 */ /* 0x000fe200097e240a */
[----:B------:R-:W-:Y:S02]  /*1b50*/  IADD3 R16, R222, 0x40, RZ ;  /* 0x00000040de107810 */ /* 0x000fe40007ffe0ff */
        /* <DEDUP_REMOVED lines=33> */
[----:B------:R-:W-:Y:S02]  /*1d70*/  ULDC.64 UR4, c[0x0][0x3c8] ;  /* 0x0000f20000047ab9 */ /* 0x000fe40000000a00 */
[----:B------:R-:W-:Y:S01]  /*1d80*/  IMAD.WIDE.U32 R4, R0, c[0x0][0x378], R4 ;  /* 0x0000de0000047a25 */ /* 0x000fe200078e0004 */
[----:B------:R-:W-:Y:S01]  /*1d90*/  LEA.HI R0, R11, R10, RZ, 0x5 ;  /* 0x0000000a0b007211 */ /* 0x000fe200078f28ff */
[----:B------:R-:W-:-:S03]  /*1da0*/  UISETP.GT.AND UP1, UPT, UR34, UR11, UPT ;  /* 0x0000000b2200728c */ /* 0x000fc6000bf24270 */
[----:B------:R-:W-:Y:S02]  /*1db0*/  LOP3.LUT R6, R0, 0xffffffe0, RZ, 0xc0, !PT ;  /* 0xffffffe000067812 */ /* 0x000fe400078ec0ff */
[----:B------:R-:W-:Y:S01]  /*1dc0*/  IADD3 R5, R5, UR6, RZ ;  /* 0x0000000605057c10 */ /* 0x000fe2000fffe0ff */
[----:B------:R-:W-:Y:S02]  /*1dd0*/  UIADD3 UR6, UR16, UR9, URZ ;  /* 0x0000000910067290 */ /* 0x000fe4000fffe03f */
[----:B------:R-:W-:Y:S01]  /*1de0*/  IMAD.IADD R6, R10, 0x1, -R6 ;  /* 0x000000010a067824 */ /* 0x000fe200078e0a06 */
[----:B------:R-:W-:Y:S01]  /*1df0*/  SHF.R.S32.HI R10, RZ, 0x5, R0 ;  /* 0x00000005ff0a7819 */ /* 0x000fe20000011400 */
[----:B------:R-:W-:Y:S01]  /*1e00*/  IMAD R0, R20, c[0x0][0x370], RZ ;  /* 0x0000dc0014007a24 */ /* 0x000fe200078e02ff */
[----:B------:R-:W-:Y:S02]  /*1e10*/  UIADD3 UR16, UR16, UR17, URZ ;  /* 0x0000001110107290 */ /* 0x000fe4000fffe03f */
[----:B------:R-:W-:Y:S01]  /*1e20*/  UIMAD.WIDE UR6, UR6, UR61, UR4 ;  /* 0x0000003d060672a5 */ /* 0x000fe2000f8e0204 */
[----:B------:R-:W-:Y:S01]  /*1e30*/  IMAD R10, R10, UR46, R6 ;  /* 0x0000002e0a0a7c24 */ /* 0x000fe2000f8e0206 */
[----:B------:R-:W-:Y:S01]  /*1e40*/  UIMAD.WIDE UR16, UR16, UR61, UR30 ;  /* 0x0000003d101072a5 */ /* 0x000fe2000f8e021e */
[C---:B------:R-:W-:Y:S01]  /*1e50*/  IMAD R11, R3.reuse, c[0x0][0x374], R0 ;  /* 0x0000dd00030b7a24 */ /* 0x040fe200078e0200 */
[----:B------:R-:W-:Y:S01]  /*1e60*/  UIADD3 UR5, UR34, -0x1, URZ ;  /* 0xffffffff22057890 */ /* 0x000fe2000fffe03f */
[----:B------:R-:W-:Y:S01]  /*1e70*/  IMAD.WIDE.U32 R6, R3, c[0x0][0x370], R4 ;  /* 0x0000dc0003067a25 */ /* 0x000fe200078e0004 */
[----:B------:R-:W-:Y:S01]  /*1e80*/  IADD3 R0, P1, R10, UR21, RZ ;  /* 0x000000150a007c10 */ /* 0x000fe2000ff3e0ff */
[----:B------:R-:W-:-:S02]  /*1e90*/  UMOV UR9, UR7 ;  /* 0x0000000700097c82 */ /* 0x000fc40008000000 */
[----:B------:R-:W-:Y:S01]  /*1ea0*/  IMAD.IADD R7, R7, 0x1, R11 ;  /* 0x0000000107077824 */ /* 0x000fe200078e020b */
[----:B------:R-:W-:Y:S01]  /*1eb0*/  LEA.HI.X.SX32 R10, R10, UR10, 0x1, P1 ;  /* 0x0000000a0a0a7c11 */ /* 0x000fe200088f0eff */
[----:B------:R-:W-:Y:S01]  /*1ec0*/  IMAD.WIDE.U32 R4, R12, c[0x0][0x1a8], R8 ;  /* 0x00006a000c047a25 */ /* 0x000fe200078e0008 */
[----:B------:R-:W-:Y:S01]  /*1ed0*/  LEA R190, P1, R0, c[0x0][0x350], 0x2 ;  /* 0x0000d40000be7a11 */ /* 0x000fe200078210ff */
[----:B------:R-:W-:Y:S01]  /*1ee0*/  UMOV UR10, UR6 ;  /* 0x00000006000a7c82 */ /* 0x000fe20008000000 */
[----:B------:R-:W-:Y:S01]  /*1ef0*/  LEA R194, P2, R6, c[0x0][0x330], 0x1 ;  /* 0x0000cc0006c27a11 */ /* 0x000fe200078408ff */
[----:B------:R-:W-:Y:S01]  /*1f00*/  UMOV UR7, UR17 ;  /* 0x0000001100077c82 */ /* 0x000fe20008000000 */
[----:B------:R-:W-:Y:S02]  /*1f10*/  LEA.HI.X R189, R0, c[0x0][0x354], R10, 0x2, P1 ;  /* 0x0000d50000bd7a11 */ /* 0x000fe400008f140a */
[----:B------:R-:W-:Y:S02]  /*1f20*/  PLOP3.LUT P1, PT, PT, PT, UP1, 0x80, 0x0 ;  /* 0x000000000000781c */ /* 0x000fe40003f2f018 */
[----:B------:R-:W-:-:S02]  /*1f30*/  LEA.HI.X R193, R6, c[0x0][0x334], R7, 0x1, P2 ;  /* 0x0000cd0006c17a11 */ /* 0x000fc400010f0c07 */
[----:B------:R-:W-:Y:S01]  /*1f40*/  IADD3 R0, R5, UR8, RZ ;  /* 0x0000000805007c10 */ /* 0x000fe2000fffe0ff */
[----:B------:R-:W-:Y:S01]  /*1f50*/  UMOV UR8, UR16 ;  /* 0x0000001000087c82 */ /* 0x000fe20008000000 */
[----:B------:R-:W-:-:S04]  /*1f60*/  LEA R192, P2, R4, c[0x0][0x160], 0x1 ;  /* 0x0000580004c07a11 */ /* 0x000fc800078408ff */
        /* <DEDUP_REMOVED lines=20> */
.L_x_448:
        /* <DEDUP_REMOVED lines=18> */
.L_x_449:
        /* <DEDUP_REMOVED lines=32> */
.L_x_451:
[----:B------:R-:W-:Y:S05]  /*23d0*/  BSYNC B0 ;  /* 0x0000000000007941 */ /* 0x000fea0003800000 */
.L_x_450:
[----:B------:R-:W-:Y:S01]  /*23e0*/  IADD3 R0, R3, 0x40, RZ ;  /* 0x0000004003007810 */ /* 0x000fe20007ffe0ff */
[----:B------:R-:W-:Y:S03]  /*23f0*/  BSSY B0, `(.L_x_452) ;  /* 0x0000012000007945 */ /* 0x000fe60003800000 */
[----:B------:R-:W-:-:S13]  /*2400*/  ISETP.GE.AND P3, PT, R0, UR4, PT ;  /* 0x0000000400007c0c */ /* 0x000fda000bf66270 */
        /* <DEDUP_REMOVED lines=16> */
.L_x_453:
[----:B------:R-:W-:Y:S05]  /*2510*/  BSYNC B0 ;  /* 0x0000000000007941 */ /* 0x000fea0003800000 */
.L_x_452:
        /* <DEDUP_REMOVED lines=29> */
.L_x_455:
[----:B------:R-:W-:Y:S05]  /*26f0*/  BSYNC B0 ;  /* 0x0000000000007941 */ /* 0x000fea0003800000 */
.L_x_454:
        /* <DEDUP_REMOVED lines=18> */
.L_x_447:
[----:B------:R-:W2:Y:S01]  /*2820*/  LDL R8, [R1+0x8] ;  /* 0x0000080001087983 */ /* 0x000ea20000100800 */
[----:B------:R-:W-:Y:S01]  /*2830*/  PLOP3.LUT P0, PT, PT, PT, UP6, 0x80, 0x0 ;  /* 0x000000000000781c */ /* 0x000fe20003f0f068 */
[----:B------:R-:W-:Y:S01]  /*2840*/  UIMAD UR4, UR5, -0x40, UR25 ;  /* 0xffffffc0050478a4 */ /* 0x000fe2000f8e0219 */
[----:B------:R-:W-:Y:S01]  /*2850*/  BSSY B0, `(.L_x_457) ;  /* 0x0000029000007945 */ /* 0x000fe20003800000 */
[----:B------:R-:W-:-:S10]  /*2860*/  ULEA.HI UR6, UR5, UR5, URZ, 0x1 ;  /* 0x0000000505067291 */ /* 0x000fd4000f8f083f */
[----:B------:R-:W-:Y:S01]  /*2870*/  @P0 BAR.SYNC.DEFER_BLOCKING 0x0 ;  /* 0x0000000000000b1d */ /* 0x000fe20000010000 */
[----:B------:R-:W-:Y:S01]  /*2880*/  ISETP.GE.AND P1, PT, R3, UR4, PT ;  /* 0x0000000403007c0c */ /* 0x000fe2000bf26270 */
[----:B------:R-:W-:-:S04]  /*2890*/  ULOP3.LUT UR6, UR6, 0xfffffffe, URZ, 0xc0, !UPT ;  /* 0xfffffffe06067892 */ /* 0x000fc8000f8ec03f */
[----:B------:R-:W-:-:S04]  /*28a0*/  UIADD3 UR6, UR5, -UR6, URZ ;  /* 0x8000000605067290 */ /* 0x000fc8000fffe03f */
[----:B------:R-:W-:Y:S01]  /*28b0*/  UISETP.NE.AND UP0, UPT, UR6, 0x1, UPT ;  /* 0x000000010600788c */ /* 0x000fe2000bf05270 */
[----:B--2---:R-:W-:-:S05]  /*28c0*/  IMAD.SHL.U32 R0, R8, 0x2, RZ ;  /* 0x0000000208007824 */ /* 0x004fca00078e00ff */
        /* <DEDUP_REMOVED lines=33> */
.L_x_458:
[----:B------:R-:W-:Y:S05]  /*2ae0*/  BSYNC B0 ;  /* 0x0000000000007941 */ /* 0x000fea0003800000 */
.L_x_457:
[----:B------:R-:W-:Y:S01]  /*2af0*/  PLOP3.LUT P0, PT, PT, PT, UP0, 0x80, 0x0 ;  /* 0x000000000000781c */ /* 0x000fe20003f0f008 */
[----:B------:R-:W-:Y:S01]  /*2b00*/  BSSY B0, `(.L_x_459) ;  /* 0x0000034000007945 */ /* 0x000fe20003800000 */
[----:B--2---:R-:W-:-:S04]  /*2b10*/  IADD3 R4, R8, 0x1800, RZ ;  /* 0x0000180008047810 */ /* 0x004fc80007ffe0ff */
        /* <DEDUP_REMOVED lines=16> */
.L_x_460:
        /* <DEDUP_REMOVED lines=34> */
.L_x_461:
[----:B------:R-:W-:Y:S05]  /*2e40*/  BSYNC B0 ;  /* 0x0000000000007941 */ /* 0x000fea0003800000 */
.L_x_459:
[----:B------:R-:W3:Y:S01]  /*2e50*/  LDL R21, [R1+0x18] ;  /* 0x0000180001157983 */ /* 0x000ee20000100800 */
[----:B------:R-:W-:Y:S01]  /*2e60*/  IMAD.MOV.U32 R239, RZ, RZ, 0x7f800000 ;  /* 0x7f800000ffef7424 */ /* 0x000fe200078e00ff */
[----:B------:R-:W-:Y:S01]  /*2e70*/  ULDC.64 UR16, c[0x0][0x198] ;  /* 0x0000660000107ab9 */ /* 0x000fe20000000a00 */
[----:B------:R-:W-:Y:S02]  /*2e80*/  IMAD.MOV.U32 R240, RZ, RZ, 0x7f800000 ;  /* 0x7f800000fff07424 */ /* 0x000fe400078e00ff */
[----:B------:R-:W-:Y:S01]  /*2e90*/  IMAD.MOV.U32 R237, RZ, RZ, 0x7f800000 ;  /* 0x7f800000ffed7424 */ /* 0x000fe200078e00ff */
[----:B------:R-:W-:Y:S01]  /*2ea0*/  UIMAD UR6, UR20, UR16, URZ ;  /* 0x00000010140672a4 */ /* 0x000fe2000f8e023f */
[----:B------:R-:W-:Y:S02]  /*2eb0*/  IMAD.U32 R17, RZ, RZ, UR24 ;  /* 0x00000018ff117e24 */ /* 0x000fe4000f8e00ff */
[----:B------:R-:W-:Y:S01]  /*2ec0*/  IMAD.MOV.U32 R238, RZ, RZ, 0x7f800000 ;  /* 0x7f800000ffee7424 */ /* 0x000fe200078e00ff */
[----:B------:R-:W-:Y:S01]  /*2ed0*/  UIMAD UR6, UR24, UR17, UR6 ;  /* 0x00000011180672a4 */ /* 0x000fe2000f8e0206 */
[----:B------:R-:W-:Y:S01]  /*2ee0*/  BSSY B0, `(.L_x_462) ;  /* 0x0000045000007945 */ /* 0x000fe20003800000 */
[----:B--23--:R-:W-:-:S02]  /*2ef0*/  IADD3 R5, R21, 0x28, RZ ;  /* 0x0000002815057810 */ /* 0x00cfc40007ffe0ff */
[----:B------:R-:W-:Y:S02]  /*2f00*/  IADD3 R4, R21, 0x8, RZ ;  /* 0x0000000815047810 */ /* 0x000fe40007ffe0ff */
[----:B------:R-:W-:Y:S02]  /*2f10*/  ISETP.GE.AND P3, PT, R5, UR4, PT ;  /* 0x0000000405007c0c */ /* 0x000fe4000bf66270 */
[C---:B------:R-:W-:Y:S02]  /*2f20*/  IADD3 R6, R21.reuse, 0x20, RZ ;  /* 0x0000002015067810 */ /* 0x040fe40007ffe0ff */
[----:B------:R-:W-:Y:S01]  /*2f30*/  ISETP.GE.AND P5, PT, R4, UR4, PT ;  /* 0x0000000404007c0c */ /* 0x000fe2000bfa6270 */
[C---:B------:R-:W-:Y:S01]  /*2f40*/  IMAD.SHL.U32 R4, R21.reuse, 0x4, RZ ;  /* 0x0000000415047824 */ /* 0x040fe200078e00ff */
[----:B------:R-:W-:Y:S02]  /*2f50*/  ISETP.GE.AND P6, PT, R21, UR4, PT ;  /* 0x0000000415007c0c */ /* 0x000fe4000bfc6270 */
[----:B------:R-:W-:-:S02]  /*2f60*/  SHF.R.S32.HI R19, RZ, 0x1f, R21 ;  /* 0x0000001fff137819 */ /* 0x000fc40000011415 */
[----:B------:R-:W-:Y:S02]  /*2f70*/  ISETP.GE.AND P4, PT, R6, UR4, PT ;  /* 0x0000000406007c0c */ /* 0x000fe4000bf86270 */
[----:B------:R-:W-:Y:S02]  /*2f80*/  SHF.R.S32.HI R7, RZ, 0x1f, R5 ;  /* 0x0000001fff077819 */ /* 0x000fe40000011405 */
[----:B------:R-:W-:Y:S02]  /*2f90*/  @!P3 LEA R6, P1, R5, UR8, 0x2 ;  /* 0x000000080506bc11 */ /* 0x000fe4000f8210ff */
[----:B------:R-:W-:Y:S02]  /*2fa0*/  IADD3 R4, P2, R4, UR8, RZ ;  /* 0x0000000804047c10 */ /* 0x000fe4000ff5e0ff */
[----:B------:R-:W-:Y:S01]  /*2fb0*/  SHF.L.U64.HI R8, R21, 0x2, R19 ;  /* 0x0000000215087819 */ /* 0x000fe20000010213 */
[----:B------:R-:W-:Y:S01]  /*2fc0*/  UIMAD UR4, UR18, -0x80, UR14 ;  /* 0xffffff80120478a4 */ /* 0x000fe2000f8e020e */
[----:B------:R-:W-:-:S02]  /*2fd0*/  @!P3 LEA.HI.X R7, R5, UR7, R7, 0x2, P1 ;  /* 0x000000070507bc11 */ /* 0x000fc400088f1407 */
[----:B------:R-:W-:-:S03]  /*2fe0*/  IADD3.X R5, R8, UR7, RZ, P2, !PT ;  /* 0x0000000708057c10 */ /* 0x000fc600097fe4ff */
[----:B------:R2:W5:Y:S04]  /*2ff0*/  @!P3 LDG.E R238, [R6.64] ;  /* 0x0000000c06eeb981 */ /* 0x000568000c1e1900 */
[----:B------:R3:W5:Y:S01]  /*3000*/  @!P6 LDG.E R239, [R4.64] ;  /* 0x0000000c04efe981 */ /* 0x000762000c1e1900 */
[----:B------:R-:W-:-:S03]  /*3010*/  ISETP.GE.AND P6, PT, R3, UR4, PT ;  /* 0x0000000403007c0c */ /* 0x000fc6000bfc6270 */
[----:B------:R3:W5:Y:S04]  /*3020*/  @!P5 LDG.E R240, [R4.64+0x20] ;  /* 0x0000200c04f0d981 */ /* 0x000768000c1e1900 */
[----:B------:R3:W5:Y:S06]  /*3030*/  @!P4 LDG.E R237, [R4.64+0x80] ;  /* 0x0000800c04edc981 */ /* 0x00076c000c1e1900 */
[----:B------:R4:W-:Y:S04]  /*3040*/  @P6 STS [R0+0x9000], RZ ;  /* 0x009000ff00006388 */ /* 0x0009e80000000800 */
[----:B------:R4:W-:Y:S04]  /*3050*/  @P6 STS [R0+0x9004], RZ ;  /* 0x009004ff00006388 */ /* 0x0009e80000000800 */
[----:B------:R4:W-:Y:S04]  /*3060*/  @P6 STS.64 [R0+0x9008], RZ ;  /* 0x009008ff00006388 */ /* 0x0009e80000000a00 */
[----:B------:R4:W-:Y:S04]  /*3070*/  @P6 STS.128 [R0+0xb000], RZ ;  /* 0x00b000ff00006388 */ /* 0x0009e80000000c00 */
[----:B------:R4:W-:Y:S01]  /*3080*/  @P6 STS.128 [R0+0xd000], RZ ;  /* 0x00d000ff00006388 */ /* 0x0009e20000000c00 */
[----:B---3--:R-:W-:-:S05]  /*3090*/  IMAD.WIDE.U32 R4, R17, c[0x0][0x198], R222 ;  /* 0x0000660011047a25 */ /* 0x008fca00078e00de */
[----:B--2---:R-:W-:Y:S01]  /*30a0*/  IADD3 R6, P1, R4, UR22, RZ ;  /* 0x0000001604067c10 */ /* 0x004fe2000ff3e0ff */
[----:B------:R-:W-:-:S05]  /*30b0*/  IMAD.U32 R4, RZ, RZ, UR6 ;  /* 0x00000006ff047e24 */ /* 0x000fca000f8e00ff */
[----:B------:R-:W-:Y:S01]  /*30c0*/  IADD3.X R7, R5, UR29, R4, P1, !PT ;  /* 0x0000001d05077c10 */ /* 0x000fe20008ffe404 */
[----:B------:R-:W-:-:S04]  /*30d0*/  IMAD R4, R18, c[0x0][0x1b0], RZ ;  /* 0x00006c0012047a24 */ /* 0x000fc800078e02ff */
[C---:B------:R-:W-:Y:S02]  /*30e0*/  IMAD R4, R15.reuse, c[0x0][0x1b4], R4 ;  /* 0x00006d000f047a24 */ /* 0x040fe400078e0204 */
[----:B------:R-:W-:-:S04]  /*30f0*/  IMAD.WIDE.U32 R6, R15, c[0x0][0x1b0], R6 ;  /* 0x00006c000f067a25 */ /* 0x000fc800078e0006 */
[----:B------:R-:W-:Y:S01]  /*3100*/  IMAD.IADD R13, R7, 0x1, R4 ;  /* 0x00000001070d7824 */ /* 0x000fe200078e0204 */
[----:B------:R-:W-:Y:S05]  /*3110*/  @P6 BRA `(.L_x_463) ;  /* 0x0000021000006947 */ /* 0x000fea0003800000 */
[----:B----4-:R-:W-:Y:S01]  /*3120*/  ISETP.GE.AND P4, PT, R222, c[0x0][0x220], PT ;  /* 0x00008800de007a0c */ /* 0x010fe20003f86270 */
        /* <DEDUP_REMOVED lines=32> */
.L_x_463:
[----:B----4-:R-:W-:Y:S05]  /*3330*/  BSYNC B0 ;  /* 0x0000000000007941 */ /* 0x010fea0003800000 */
.L_x_462:
[----:B------:R-:W-:Y:S01]  /*3340*/  IADD3 R4, R3, 0x40, RZ ;  /* 0x0000004003047810 */ /* 0x000fe20007ffe0ff */
[----:B------:R-:W-:Y:S03]  /*3350*/  BSSY B0, `(.L_x_464) ;  /* 0x0000026000007945 */ /* 0x000fe60003800000 */
[----:B------:R-:W-:-:S13]  /*3360*/  ISETP.GE.AND P5, PT, R4, UR4, PT ;  /* 0x0000000404007c0c */ /* 0x000fda000bfa6270 */
        /* <DEDUP_REMOVED lines=10> */
[----:B--2---:R-:W-:-:S04]  /*3410*/  IMAD.WIDE.U32 R10, R4, c[0x0][0x198], R6 ;  /* 0x00006600040a7a25 */ /* 0x004fc800078e0006 */
        /* <DEDUP_REMOVED lines=25> */
.L_x_465:
[----:B------:R-:W-:Y:S05]  /*35b0*/  BSYNC B0 ;  /* 0x0000000000007941 */ /* 0x000fea0003800000 */
.L_x_464:
[----:B------:R-:W-:Y:S01]  /*35c0*/  ULDC.64 UR16, c[0x0][0x1a0] ;  /* 0x0000680000107ab9 */ /* 0x000fe20000000a00 */
[----:B------:R-:W-:Y:S01]  /*35d0*/  IMAD.WIDE.U32 R4, R17, c[0x0][0x1a0], R222 ;  /* 0x0000680011047a25 */ /* 0x000fe200078e00de */
[----:B------:R-:W-:Y:S01]  /*35e0*/  UIMAD UR4, UR20, UR16, URZ ;  /* 0x00000010140472a4 */ /* 0x000fe2000f8e023f */
[----:B------:R4:W-:Y:S01]  /*35f0*/  @P6 STS [R0+0xf000], RZ ;  /* 0x00f000ff00006388 */ /* 0x0009e20000000800 */
[----:B------:R-:W-:Y:S02]  /*3600*/  BSSY B0, `(.L_x_466) ;  /* 0x000002f000007945 */ /* 0x000fe40003800000 */
[----:B------:R-:W-:Y:S01]  /*3610*/  UIMAD UR4, UR24, UR17, UR4 ;  /* 0x00000011180472a4 */ /* 0x000fe2000f8e0204 */
[----:B------:R4:W-:Y:S01]  /*3620*/  @P6 STS [R0+0xf004], RZ ;  /* 0x00f004ff00006388 */ /* 0x0009e20000000800 */
[----:B--2---:R-:W-:-:S03]  /*3630*/  IADD3 R6, P1, R4, UR23, RZ ;  /* 0x0000001704067c10 */ /* 0x004fc6000ff3e0ff */
[----:B------:R4:W-:Y:S01]  /*3640*/  @P6 STS.64 [R0+0xf008], RZ ;  /* 0x00f008ff00006388 */ /* 0x0009e20000000a00 */
[----:B------:R-:W-:-:S03]  /*3650*/  MOV R4, UR4 ;  /* 0x0000000400047c02 */ /* 0x000fc60008000f00 */
[----:B------:R4:W-:Y:S01]  /*3660*/  @P6 STS.128 [R0+0x11000], RZ ;  /* 0x011000ff00006388 */ /* 0x0009e20000000c00 */
[----:B------:R-:W-:Y:S01]  /*3670*/  IADD3.X R7, R5, UR28, R4, P1, !PT ;  /* 0x0000001c05077c10 */ /* 0x000fe20008ffe404 */
[----:B------:R-:W-:Y:S02]  /*3680*/  IMAD R4, R18, c[0x0][0x1b8], RZ ;  /* 0x00006e0012047a24 */ /* 0x000fe400078e02ff */
[----:B------:R4:W-:Y:S02]  /*3690*/  @P6 STS.128 [R0+0x13000], RZ ;  /* 0x013000ff00006388 */ /* 0x0009e40000000c00 */
        /* <DEDUP_REMOVED lines=37> */
.L_x_467:
[----:B------:R-:W-:Y:S05]  /*38f0*/  BSYNC B0 ;  /* 0x0000000000007941 */ /* 0x000fea0003800000 */
.L_x_466:
        /* <DEDUP_REMOVED lines=14> */
[C---:B------:R-:W-:Y:S01]  /*39e0*/  @!P4 LEA R6, P5, R8.reuse, c[0x0][0x170], 0x1 ;  /* 0x00005c000806ca11 */ /* 0x040fe200078a08ff */
[----:B------:R2:W-:Y:S01]  /*39f0*/  @P4 STS.128 [R0+0x10000], RZ ;  /* 0x010000ff00004388 */ /* 0x0005e20000000c00 */
[----:B------:R-:W-:Y:S01]  /*3a00*/  @!P3 LEA R4, P2, R8, c[0x0][0x170], 0x1 ;  /* 0x00005c000804ba11 */ /* 0x000fe200078408ff */
[----:B------:R-:W-:-:S05]  /*3a10*/  IMAD.IADD R3, R9, 0x1, R3 ;  /* 0x0000000109037824 */ /* 0x000fca00078e0203 */
        /* <DEDUP_REMOVED lines=19> */
.L_x_469:
[----:B------:R-:W-:Y:S05]  /*3b50*/  BSYNC B0 ;  /* 0x0000000000007941 */ /* 0x000fea0003800000 */
.L_x_468:
[----:B-1234-:R-:W-:Y:S01]  /*3b60*/  IMAD.U32 R0, RZ, RZ, UR25 ;  /* 0x00000019ff007e24 */ /* 0x01efe2000f8e00ff */
[----:B------:R-:W-:Y:S01]  /*3b70*/  IADD3 R3, R21, 0x1, RZ ;  /* 0x0000000115037810 */ /* 0x000fe20007ffe0ff */
[----:B------:R-:W0:Y:S01]  /*3b80*/  LDGDEPBAR ;  /* 0x00000000000079af */ /* 0x000e220000000000 */
[----:B------:R-:W-:Y:S01]  /*3b90*/  IMAD.SHL.U32 R175, R183, 0x2, RZ ;  /* 0x00000002b7af7824 */ /* 0x000fe200078e00ff */
[----:B------:R-:W-:Y:S01]  /*3ba0*/  UIADD3 UR15, UR25, 0x80, UR24 ;  /* 0x00000080190f7890 */ /* 0x000fe2000fffe018 */
[----:B------:R-:W-:Y:S01]  /*3bb0*/  IADD3 R4, R3, UR14, -R0 ;  /* 0x0000000e03047c10 */ /* 0x000fe2000fffe800 */
        /* <DEDUP_REMOVED lines=8> */
[----:B------:R-:W-:Y:S01]  /*3c40*/  CS2R R130, SRZ ;  /* 0x0000000000827805 */ /* 0x000fe2000001ff00 */
        /* <DEDUP_REMOVED lines=12> */
[----:B------:R-:W-:Y:S01]  /*3d10*/  CS2R R114, SRZ ;  /* 0x0000000000727805 */ /* 0x000fe2000001ff00 */
[----:B------:R-:W-:Y:S01]  /*3d20*/  IMAD.SHL.U32 R241, R0, 0x8, RZ ;  /* 0x0000000800f17824 */ /* 0x000fe200078e00ff */
[----:B------:R-:W-:Y:S01]  /*3d30*/  CS2R R112, SRZ ;  /* 0x0000000000707805 */ /* 0x000fe2000001ff00 */
[----:B------:R-:W-:Y:S01]  /*3d40*/  CS2R R106, SRZ ;  /* 0x00000000006a7805 */ /* 0x000fe2000001ff00 */
[----:B------:R-:W-:Y:S01]  /*3d50*/  IADD3 R0, R5, 0x40, RZ ;  /* 0x0000004005007810 */ /* 0x000fe20007ffe0ff */
[----:B------:R-:W-:Y:S01]  /*3d60*/  CS2R R104, SRZ ;  /* 0x0000000000687805 */ /* 0x000fe2000001ff00 */
[----:B------:R-:W-:Y:S01]  /*3d70*/  CS2R R102, SRZ ;  /* 0x0000000000667805 */ /* 0x000fe2000001ff00 */
[----:B------:R-:W-:Y:S01]  /*3d80*/  CS2R R100, SRZ ;  /* 0x0000000000647805 */ /* 0x000fe2000001ff00 */
[----:B-1----:R-:W-:Y:S01]  /*3d90*/  SHF.L.U64.HI R4, R21, 0x2, R19 ;  /* 0x0000000215047819 */ /* 0x002fe20000010213 */
[----:B------:R-:W-:Y:S01]  /*3da0*/  IMAD.IADD R0, R241, 0x1, R0 ;  /* 0x00000001f1007824 */ /* 0x000fe200078e0200 */
[----:B------:R-:W-:Y:S01]  /*3db0*/  CS2R R94, SRZ ;  /* 0x00000000005e7805 */ /* 0x000fe2000001ff00 */
[----:B------:R-:W-:Y:S01]  /*3dc0*/  CS2R R92, SRZ ;  /* 0x00000000005c7805 */ /* 0x000fe2000001ff00 */
[----:B------:R-:W-:Y:S01]  /*3dd0*/  CS2R R98, SRZ ;  /* 0x0000000000627805 */ /* 0x000fe2000001ff00 */
[----:B------:R1:W-:Y:S01]  /*3de0*/  STL [R1], R4 ;  /* 0x0000000401007387 */ /* 0x0003e20000100800 */
        /* <DEDUP_REMOVED lines=24> */
[----:B-1----:R-:W-:Y:S01]  /*3f70*/  IADD3 R4, R5, 0x20, RZ ;  /* 0x0000002005047810 */ /* 0x002fe20007ffe0ff */
[----:B------:R-:W-:Y:S01]  /*3f80*/  CS2R R48, SRZ ;  /* 0x0000000000307805 */ /* 0x000fe2000001ff00 */
[----:B------:R-:W-:Y:S01]  /*3f90*/  CS2R R42, SRZ ;  /* 0x00000000002a7805 */ /* 0x000fe2000001ff00 */
[----:B------:R-:W-:Y:S01]  /*3fa0*/  CS2R R40, SRZ ;  /* 0x0000000000287805 */ /* 0x000fe2000001ff00 */
[----:B------:R-:W-:Y:S01]  /*3fb0*/  IADD3 R4, R241, R4, RZ ;  /* 0x00000004f1047210 */ /* 0x000fe20007ffe0ff */
[----:B------:R-:W-:Y:S01]  /*3fc0*/  CS2R R38, SRZ ;  /* 0x0000000000267805 */ /* 0x000fe2000001ff00 */
[----:B------:R-:W-:Y:S01]  /*3fd0*/  CS2R R36, SRZ ;  /* 0x0000000000247805 */ /* 0x000fe2000001ff00 */
[----:B------:R-:W-:Y:S01]  /*3fe0*/  SHF.L.U32 R252, R21, 0x2, RZ ;  /* 0x0000000215fc7819 */ /* 0x000fe200000006ff */
[----:B------:R-:W-:Y:S01]  /*3ff0*/  IMAD.IADD R176, R175, 0x1, R182 ;  /* 0x00000001afb07824 */ /* 0x000fe200078e02b6 */
[C---:B------:R-:W-:Y:S01]  /*4000*/  IADD3 R5, R241.reuse, R4, RZ ;  /* 0x00000004f1057210 */ /* 0x040fe20007ffe0ff */
[C---:B------:R-:W-:Y:S01]  /*4010*/  IMAD.IADD R4, R241.reuse, 0x1, R0 ;  /* 0x00000001f1047824 */ /* 0x040fe200078e0200 */
[C---:B------:R-:W-:Y:S01]  /*4020*/  IADD3 R243, R222.reuse, 0x40, RZ ;  /* 0x00000040def37810 */ /* 0x040fe20007ffe0ff */
[----:B------:R-:W-:Y:S01]  /*4030*/  UIADD3 UR15, UR15, -UR14, URZ ;  /* 0x8000000e0f0f7290 */ /* 0x000fe2000fffe03f */
[----:B------:R-:W-:Y:S01]  /*4040*/  IADD3 R242, R222, 0x20, RZ ;  /* 0x00000020def27810 */ /* 0x000fe20007ffe0ff */
[C---:B------:R-:W-:Y:S01]  /*4050*/  IMAD.IADD R247, R241.reuse, 0x1, R5 ;  /* 0x00000001f1f77824 */ /* 0x040fe200078e0205 */
[----:B------:R-:W-:-:S03]  /*4060*/  IADD3 R245, R241, R4, RZ ;  /* 0x00000004f1f57210 */ /* 0x000fc60007ffe0ff */
[C---:B------:R-:W-:Y:S02]  /*4070*/  IMAD.IADD R246, R241.reuse, 0x1, R247 ;  /* 0x00000001f1f67824 */ /* 0x040fe400078e02f7 */
[----:B------:R-:W-:-:S03]  /*4080*/  IMAD.IADD R244, R241, 0x1, R245 ;  /* 0x00000001f1f47824 */ /* 0x000fc600078e02f5 */
[C---:B------:R-:W-:Y:S01]  /*4090*/  IADD3 R249, R241.reuse, R246, RZ ;  /* 0x000000f6f1f97210 */ /* 0x040fe20007ffe0ff */
[----:B------:R-:W-:Y:S02]  /*40a0*/  IMAD.IADD R248, R241, 0x1, R244 ;  /* 0x00000001f1f87824 */ /* 0x000fe400078e02f4 */
.L_x_472:
[----:B------:R-:W0:Y:S01]  /*40b0*/  LDGDEPBAR ;  /* 0x00000000000079af */ /* 0x000e220000000000 */
[----:B------:R-:W-:Y:S01]  /*40c0*/  IADD3 R0, R182, R174, RZ ;  /* 0x000000aeb6007210 */ /* 0x000fe20007ffe0ff */
[----:B------:R-:W-:Y:S01]  /*40d0*/  USHF.L.U32 UR6, UR5, 0x6, URZ ;  /* 0x0000000605067899 */ /* 0x000fe2000800063f */
[----:B-----5:R-:W-:Y:S01]  /*40e0*/  FSETP.NEU.FTZ.AND P1, PT, R239, -INF , PT ;  /* 0xff800000ef00780b */ /* 0x020fe20003f3d000 */
[----:B------:R-:W-:Y:S02]  /*40f0*/  USHF.L.U32 UR4, UR18, 0x7, URZ ;  /* 0x0000000712047899 */ /* 0x000fe4000800063f */
[----:B------:R-:W-:Y:S02]  /*4100*/  UISETP.GE.AND UP0, UPT, UR6, UR15, UPT ;  /* 0x0000000f0600728c */ /* 0x000fe4000bf06270 */
[----:B------:R-:W2:Y:S01]  /*4110*/  LDL R196, [R1+0x4] ;  /* 0x0000040001c47983 */ /* 0x000ea20000100800 */
[----:B------:R-:W-:Y:S02]  /*4120*/  UIADD3 UR4, UR4, 0x80, URZ ;  /* 0x0000008004047890 */ /* 0x000fe4000fffe03f */
[----:B------:R-:W-:Y:S01]  /*4130*/  UISETP.GT.AND UP3, UPT, UR5, UR11, UPT ;  /* 0x0000000b0500728c */ /* 0x000fe2000bf64270 */
[----:B------:R-:W3:Y:S01]  /*4140*/  LDL R195, [R1+0x14] ;  /* 0x0000140001c37983 */ /* 0x000ee20000100800 */
[----:B------:R-:W-:Y:S06]  /*4150*/  UISETP.LT.AND UP0, UPT, UR4, UR14, UP0 ;  /* 0x0000000e0400728c */ /* 0x000fec0008701270 */
[----:B------:R-:W-:Y:S01]  /*4160*/  PLOP3.LUT P0, PT, PT, PT, UP0, 0x80, 0x0 ;  /* 0x000000000000781c */ /* 0x000fe20003f0f008 */
[----:B------:R-:W-:Y:S04]  /*4170*/  DEPBAR.LE SB0, 0x0 ;  /* 0x000080000000791a */ /* 0x000fe80000000000 */
[----:B------:R-:W-:Y:S08]  /*4180*/  BAR.SYNC.DEFER_BLOCKING 0x0 ;  /* 0x0000000000007b1d */ /* 0x000ff00000010000 */
[----:B------:R-:W-:Y:S08]  /*4190*/  LDSM.16.M88.4 R32, [R174] ;  /* 0x00000000ae20783b */ /* 0x000ff00000000200 */
[----:B------:R-:W1:Y:S08]  /*41a0*/  LDSM.16.M88.4 R16, [R173+0x9000] ;  /* 0x00900000ad10783b */ /* 0x000e700000000200 */
[----:B------:R-:W4:Y:S08]  /*41b0*/  LDSM.16.M88.4 R28, [R174+0x800] ;  /* 0x00080000ae1c783b */ /* 0x000f300000000200 */
[----:B------:R-:W4:Y:S08]  /*41c0*/  LDSM.16.M88.4 R132, [R173+0x9400] ;  /* 0x00940000ad84783b */ /* 0x000f300000000200 */
[----:B------:R-:W-:Y:S08]  /*41d0*/  LDSM.16.M88.4 R136, [R0] ;  /* 0x000000000088783b */ /* 0x000ff00000000200 */
[----:B------:R-:W4:Y:S01]  /*41e0*/  LDSM.16.M88.4 R140, [R172+0x9000] ;  /* 0x00900000ac8c783b */ /* 0x000f220000000200 */
[-C--:B-1----:R-:W-:Y:S07]  /*41f0*/  HMMA.16816.F32 R4, R32, R16.reuse, RZ ;  /* 0x000000102004723c */ /* 0x082fee00000018ff */
[----:B------:R-:W1:Y:S01]  /*4200*/  LDSM.16.M88.4 R144, [R0+0x800] ;  /* 0x000800000090783b */ /* 0x000e620000000200 */
[C---:B----4-:R-:W-:Y:S07]  /*4210*/  HMMA.16816.F32 R8, R28.reuse, R16, RZ ;  /* 0x000000101c08723c */ /* 0x050fee00000018ff */
[----:B------:R-:W4:Y:S01]  /*4220*/  LDSM.16.M88.4 R148, [R172+0x9400] ;  /* 0x00940000ac94783b */ /* 0x000f220000000200 */
[-C--:B------:R-:W-:Y:S07]  /*4230*/  HMMA.16816.F32 R12, R28, R18.reuse, RZ ;  /* 0x000000121c0c723c */ /* 0x080fee00000018ff */
[----:B------:R-:W-:Y:S01]  /*4240*/  LDSM.16.M88.4 R152, [R174+0x1000] ;  /* 0x00100000ae98783b */ /* 0x000fe20000000200 */
[C---:B------:R-:W-:Y:S07]  /*4250*/  HMMA.16816.F32 R16, R32.reuse, R18, RZ ;  /* 0x000000122010723c */ /* 0x040fee00000018ff */
[----:B------:R-:W1:Y:S01]  /*4260*/  LDSM.16.M88.4 R156, [R173+0xb000] ;  /* 0x00b00000ad9c783b */ /* 0x000e620000000200 */
[-C--:B------:R-:W-:Y:S07]  /*4270*/  HMMA.16816.F32 R20, R32, R132.reuse, RZ ;  /* 0x000000842014723c */ /* 0x080fee00000018ff */
[----:B------:R-:W-:Y:S01]  /*4280*/  LDSM.16.M88.4 R160, [R173+0xb400] ;  /* 0x00b40000ada0783b */ /* 0x000fe20000000200 */
[C---:B------:R-:W-:Y:S07]  /*4290*/  HMMA.16816.F32 R24, R28.reuse, R132, RZ ;  /* 0x000000841c18723c */ /* 0x040fee00000018ff */
[----:B------:R-:W-:Y:S01]  /*42a0*/  LDSM.16.M88.4 R164, [R0+0x1000] ;  /* 0x0010000000a4783b */ /* 0x000fe20000000200 */
[-C--:B------:R-:W-:Y:S07]  /*42b0*/  HMMA.16816.F32 R28, R28, R134.reuse, RZ ;  /* 0x000000861c1c723c */ /* 0x080fee00000018ff */
[----:B------:R-:W-:Y:S01]  /*42c0*/  LDSM.16.M88.4 R168, [R172+0xb000] ;  /* 0x00b00000aca8783b */ /* 0x000fe20000000200 */
[----:B------:R-:W-:Y:S07]  /*42d0*/  HMMA.16816.F32 R32, R32, R134, RZ ;  /* 0x000000862020723c */ /* 0x000fee00000018ff */
[----:B------:R-:W4:Y:S01]  /*42e0*/  LDSM.16.M88.4 R132, [R174+0x1800] ;  /* 0x00180000ae84783b */ /* 0x000f220000000200 */
[-C--:B------:R-:W-:Y:S08]  /*42f0*/  HMMA.16816.F32 R4, R136, R140.reuse, R4 ;  /* 0x0000008c8804723c */ /* 0x080ff00000001804 */
[C---:B-1----:R-:W-:Y:S08]  /*4300*/  HMMA.16816.F32 R8, R144.reuse, R140, R8 ;  /* 0x0000008c9008723c */ /* 0x042ff00000001808 */
[-C--:B------:R-:W-:Y:S08]  /*4310*/  HMMA.16816.F32 R12, R144, R142.reuse, R12 ;  /* 0x0000008e900c723c */ /* 0x080ff0000000180c */
[C---:B------:R-:W-:Y:S01]  /*4320*/  HMMA.16816.F32 R16, R136.reuse, R142, R16 ;  /* 0x0000008e8810723c */ /* 0x040fe20000001810 */
[----:B------:R-:W-:Y:S07]  /*4330*/  LDSM.16.M88.4 R140, [R172+0xb400] ;  /* 0x00b40000ac8c783b */ /* 0x000fee0000000200 */
[-C--:B----4-:R-:W-:Y:S08]  /*4340*/  HMMA.16816.F32 R20, R136, R148.reuse, R20 ;  /* 0x000000948814723c */ /* 0x090ff00000001814 */
[C---:B------:R-:W-:Y:S08]  /*4350*/  HMMA.16816.F32 R24, R144.reuse, R148, R24 ;  /* 0x000000949018723c */ /* 0x040ff00000001818 */
[-C--:B------:R-:W-:Y:S01]  /*4360*/  HMMA.16816.F32 R28, R144, R150.reuse, R28 ;  /* 0x00000096901c723c */ /* 0x080fe2000000181c */
[----:B------:R-:W-:Y:S07]  /*4370*/  LDSM.16.M88.4 R144, [R174+0x2000] ;  /* 0x00200000ae90783b */ /* 0x000fee0000000200 */
[----:B------:R-:W-:Y:S01]  /*4380*/  HMMA.16816.F32 R32, R136, R150, R32 ;  /* 0x000000968820723c */ /* 0x000fe20000001820 */
[----:B------:R-:W1:Y:S07]  /*4390*/  LDSM.16.M88.4 R136, [R0+0x1800] ;  /* 0x001800000088783b */ /* 0x000e6e0000000200 */
[-C--:B------:R-:W-:Y:S01]  /*43a0*/  HMMA.16816.F32 R4, R152, R156.reuse, R4 ;  /* 0x0000009c9804723c */ /* 0x080fe20000001804 */
[----:B------:R-:W4:Y:S07]  /*43b0*/  LDSM.16.M88.4 R148, [R173+0xd000] ;  /* 0x00d00000ad94783b */ /* 0x000f2e0000000200 */
        /* <DEDUP_REMOVED lines=16> */
[C---:B------:R-:W-:Y:S08]  /*44c0*/  HMMA.16816.F32 R24, R136.reuse, R140, R24 ;  /* 0x0000008c8818723c */ /* 0x040ff00000001818 */
[-C--:B------:R-:W-:Y:S01]  /*44d0*/  HMMA.16816.F32 R28, R136, R142.reuse, R28 ;  /* 0x0000008e881c723c */ /* 0x080fe2000000181c */
[----:B------:R1:W3:Y:S07]  /*44e0*/  LDSM.16.M88.4 R136, [R0+0x2800] ;  /* 0x002800000088783b */ /* 0x0002ee0000000200 */
[----:B------:R-:W-:Y:S08]  /*44f0*/  HMMA.16816.F32 R32, R164, R142, R32 ;  /* 0x0000008ea420723c */ /* 0x000ff00000001820 */
[-C--:B----4-:R-:W-:Y:S08]  /*4500*/  HMMA.16816.F32 R4, R144, R148.reuse, R4 ;  /* 0x000000949004723c */ /* 0x090ff00000001804 */
[C---:B--2---:R-:W-:Y:S01]  /*4510*/  HMMA.16816.F32 R8, R132.reuse, R148, R8 ;  /* 0x000000948408723c */ /* 0x044fe20000001808 */
[----:B-1----:R-:W-:Y:S04]  /*4520*/  MOV R0, UR18 ;  /* 0x0000001200007c02 */ /* 0x002fe80008000f00 */
[----:B---3--:R-:W-:Y:S03]  /*4530*/  @!P0 LEA R0, R0, R195, 0x7 ;  /* 0x000000c300008211 */ /* 0x008fe600078e38ff */
[-C--:B------:R-:W-:Y:S08]  /*4540*/  HMMA.16816.F32 R12, R132, R150.reuse, R12 ;  /* 0x00000096840c723c */ /* 0x080ff0000000180c */
[C---:B------:R-:W-:Y:S08]  /*4550*/  HMMA.16816.F32 R16, R144.reuse, R150, R16 ;  /* 0x000000969010723c */ /* 0x040ff00000001810 */
[-C--:B------:R-:W-:Y:S08]  /*4560*/  HMMA.16816.F32 R20, R144, R152.reuse, R20 ;  /* 0x000000989014723c */ /* 0x080ff00000001814 */
[C---:B------:R-:W-:Y:S08]  /*4570*/  HMMA.16816.F32 R24, R132.reuse, R152, R24 ;  /* 0x000000988418723c */ /* 0x040ff00000001818 */
[-C--:B------:R-:W-:Y:S08]  /*4580*/  HMMA.16816.F32 R28, R132, R154.reuse, R28 ;  /* 0x0000009a841c723c */ /* 0x080ff0000000181c */
[----:B------:R-:W-:Y:S01]  /*4590*/  HMMA.16816.F32 R32, R144, R154, R32 ;  /* 0x0000009a9020723c */ /* 0x000fe20000001820 */
[----:B------:R-:W2:Y:S07]  /*45a0*/  LDL R144, [R1] ;  /* 0x0000000001907983 */ /* 0x000eae0000100800 */
        /* <DEDUP_REMOVED lines=10> */
[----:B------:R-:W3:Y:S01]  /*4650*/  MUFU.TANH R164, R5 ;  /* 0x0000000500a47308 */ /* 0x000ee20000002400 */
        /* <DEDUP_REMOVED lines=14> */
[----:B----4-:R-:W-:Y:S09]  /*4740*/  @!P0 IADD3 R8, R196, UR6, RZ ;  /* 0x00000006c4088c10 */ /* 0x010ff2000fffe0ff */
[----:B------:R4:W3:Y:S10]  /*4750*/  MUFU.TANH R197, R7 ;  /* 0x0000000700c57308 */ /* 0x0008f40000002400 */
[----:B------:R3:W-:Y:S01]  /*4760*/  MUFU.TANH R210, R9 ;  /* 0x0000000900d27308 */ /* 0x0007e20000002400 */
[----:B-1----:R-:W-:Y:S05]  /*4770*/  FMUL.FTZ R11, R239, 1.4426950216293334961 ;  /* 0x3fb8aa3bef0b7820 */ /* 0x002fea0000410000 */
[----:B------:R-:W-:Y:S04]  /*4780*/  FSEL R11, R11, RZ, P1 ;  /* 0x000000ff0b0b7208 */ /* 0x000fe80000800000 */
[----:B------:R1:W-:Y:S01]  /*4790*/  MUFU.TANH R206, R13 ;  /* 0x0000000d00ce7308 */ /* 0x0003e20000002400 */
[----:B----4-:R-:W4:Y:S09]  /*47a0*/  LDSM.16.M88.4 R4, [R172+0xd400] ;  /* 0x00d40000ac04783b */ /* 0x010f320000000200 */
[----:B------:R1:W1:Y:S01]  /*47b0*/  MUFU.TANH R216, R14 ;  /* 0x0000000e00d87308 */ /* 0x0002620000002400 */
[----:B---3--:R-:W-:Y:S09]  /*47c0*/  MOV R9, R148 ;  /* 0x0000009400097202 */ /* 0x008ff20000000f00 */
[----:B------:R-:W-:Y:S01]  /*47d0*/  MUFU.TANH R167, R18 ;  /* 0x0000001200a77308 */ /* 0x000fe20000002400 */
[----:B-1----:R-:W-:Y:S04]  /*47e0*/  @!P0 IMNMX R13, R8, UR14, PT ;  /* 0x0000000e080d8c17 */ /* 0x002fe8000b800200 */
[-C--:B------:R-:W-:Y:S05]  /*47f0*/  @!P0 ISETP.GE.AND P2, PT, R0, R13.reuse, PT ;  /* 0x0000000d0000820c */ /* 0x080fea0003f46270 */
[----:B------:R1:W-:Y:S01]  /*4800*/  MUFU.TANH R219, R10 ;  /* 0x0000000a00db7308 */ /* 0x0003e20000002400 */
[----:B------:R-:W-:Y:S02]  /*4810*/  @!P0 FSEL R9, R148, -INF , !P2 ;  /* 0xff80000094098808 */ /* 0x000fe40005000000 */
[----:B------:R-:W-:Y:S04]  /*4820*/  @!P0 IADD3 R14, R0, 0x1, RZ ;  /* 0x00000001000e8810 */ /* 0x000fe80007ffe0ff */
[----:B------:R-:W-:Y:S03]  /*4830*/  @!P0 ISETP.GE.AND P1, PT, R14, R13, PT ;  /* 0x0000000d0e00820c */ /* 0x000fe60003f26270 */
[----:B------:R-:W-:Y:S01]  /*4840*/  MUFU.TANH R166, R19 ;  /* 0x0000001300a67308 */ /* 0x000fe20000002400 */
[-C--:B----4-:R-:W-:Y:S09]  /*4850*/  HMMA.16816.F32 R20, R156, R4.reuse, R20 ;  /* 0x000000049c14723c */ /* 0x090ff20000001814 */
[----:B------:R3:W4:Y:S01]  /*4860*/  MUFU.TANH R207, R12 ;  /* 0x0000000c00cf7308 */ /* 0x0007220000002400 */
[C---:B------:R-:W-:Y:S04]  /*4870*/  HMMA.16816.F32 R24, R136.reuse, R4, R24 ;  /* 0x000000048818723c */ /* 0x040fe80000001818 */
[--C-:B-1----:R-:W-:Y:S01]  /*4880*/  FFMA.FTZ R10, R9, c[0x0][0x23c], -R11.reuse ;  /* 0x00008f00090a7a23 */ /* 0x102fe2000001080b */
[----:B------:R-:W-:Y:S02]  /*4890*/  MOV R9, R164 ;  /* 0x000000a400097202 */ /* 0x000fe40000000f00 */
[----:B------:R-:W-:Y:S02]  /*48a0*/  @!P0 FSEL R9, R164, -INF , !P1 ;  /* 0xff800000a4098808 */ /* 0x000fe40004800000 */
[----:B------:R1:W-:Y:S01]  /*48b0*/  MUFU.EX2 R201, R10 ;  /* 0x0000000a00c97308 */ /* 0x0003e20000000800 */
[----:B------:R-:W-:Y:S01]  /*48c0*/  FSETP.NEU.FTZ.AND P1, PT, R240, -INF , PT ;  /* 0xff800000f000780b */ /* 0x000fe20003f3d000 */
[-C--:B------:R-:W-:Y:S03]  /*48d0*/  HMMA.16816.F32 R28, R136, R6.reuse, R28 ;  /* 0x00000006881c723c */ /* 0x080fe6000000181c */
[----:B------:R-:W-:Y:S01]  /*48e0*/  FFMA.FTZ R5, R9, c[0x0][0x23c], -R11 ;  /* 0x00008f0009057a23 */ /* 0x000fe2000001080b */
[----:B------:R-:W-:Y:S01]  /*48f0*/  @!P0 IADD3 R9, R8, 0x20, RZ ;  /* 0x0000002008098810 */ /* 0x000fe20007ffe0ff */
[----:B------:R-:W-:Y:S01]  /*4900*/  FMUL.FTZ R20, R20, c[0x0][0x2ec] ;  /* 0x0000bb0014147a20 */ /* 0x000fe20000410000 */
[----:B------:R-:W-:Y:S02]  /*4910*/  MOV R4, R198 ;  /* 0x000000c600047202 */ /* 0x000fe40000000f00 */
[----:B------:R4:W-:Y:S01]  /*4920*/  MUFU.EX2 R145, R5 ;  /* 0x0000000500917308 */ /* 0x0009e20000000800 */
[----:B------:R-:W-:Y:S01]  /*4930*/  @!P0 IMNMX R9, R9, UR14, PT ;  /* 0x0000000e09098c17 */ /* 0x000fe2000b800200 */
[----:B------:R-:W-:Y:S04]  /*4940*/  HMMA.16816.F32 R32, R156, R6, R32 ;  /* 0x000000069c20723c */ /* 0x000fe80000001820 */
[C---:B---3--:R-:W-:Y:S01]  /*4950*/  @!P0 IADD3 R12, R8.reuse, 0x8, RZ ;  /* 0x00000008080c8810 */ /* 0x048fe20007ffe0ff */
[----:B------:R-:W-:Y:S01]  /*4960*/  FMUL.FTZ R21, R21, c[0x0][0x2ec] ;  /* 0x0000bb0015157a20 */ /* 0x000fe20000410000 */
[----:B------:R-:W-:Y:S01]  /*4970*/  @!P0 IADD3 R8, R8, 0x28, RZ ;  /* 0x0000002808088810 */ /* 0x000fe20007ffe0ff */
[----:B------:R-:W-:Y:S01]  /*4980*/  FMUL.FTZ R22, R22, c[0x0][0x2ec] ;  /* 0x0000bb0016167a20 */ /* 0x000fe20000410000 */
[----:B------:R-:W-:Y:S01]  /*4990*/  MUFU.TANH R161, R20 ;  /* 0x0000001400a17308 */ /* 0x000fe20000002400 */
[----:B------:R-:W-:Y:S03]  /*49a0*/  @!P0 IMNMX R12, R12, UR14, PT ;  /* 0x0000000e0c0c8c17 */ /* 0x000fe6000b800200 */
[----:B-1----:R-:W-:Y:S01]  /*49b0*/  FMUL.FTZ R10, R240, 1.4426950216293334961 ;  /* 0x3fb8aa3bf00a7820 */ /* 0x002fe20000410000 */
[-C--:B------:R-:W-:Y:S01]  /*49c0*/  @!P0 ISETP.GE.AND P2, PT, R0, R12.reuse, PT ;  /* 0x0000000c0000820c */ /* 0x080fe20003f46270 */
[----:B------:R-:W-:Y:S01]  /*49d0*/  FMUL.FTZ R28, R28, c[0x0][0x2ec] ;  /* 0x0000bb001c1c7a20 */ /* 0x000fe20000410000 */
[----:B------:R-:W-:Y:S01]  /*49e0*/  @!P0 IMNMX R8, R8, UR14, PT ;  /* 0x0000000e08088c17 */ /* 0x000fe2000b800200 */
[----:B------:R-:W-:Y:S01]  /*49f0*/  FMUL.FTZ R29, R29, c[0x0][0x2ec] ;  /* 0x0000bb001d1d7a20 */ /* 0x000fe20000410000 */
[----:B------:R-:W-:Y:S01]  /*4a00*/  @!P0 FSEL R4, R198, -INF , !P2 ;  /* 0xff800000c6048808 */ /* 0x000fe20005000000 */
[----:B------:R-:W1:Y:S01]  /*4a10*/  MUFU.TANH R214, R15 ;  /* 0x0000000f00d67308 */ /* 0x000e620000002400 */
[----:B------:R-:W-:Y:S01]  /*4a20*/  FSEL R10, R10, RZ, P1 ;  /* 0x000000ff0a0a7208 */ /* 0x000fe20000800000 */
[----:B------:R-:W-:Y:S01]  /*4a30*/  FMUL.FTZ R30, R30, c[0x0][0x2ec] ;  /* 0x0000bb001e1e7a20 */ /* 0x000fe20000410000 */
[----:B------:R-:W-:Y:S01]  /*4a40*/  @!P0 ISETP.GE.AND P1, PT, R14, R12, PT ;  /* 0x0000000c0e00820c */ /* 0x000fe20003f26270 */
[----:B------:R-:W-:Y:S01]  /*4a50*/  FMUL.FTZ R31, R31, c[0x0][0x2ec] ;  /* 0x0000bb001f1f7a20 */ /* 0x000fe20000410000 */
[----:B------:R-:W-:Y:S01]  /*4a60*/  @!P0 ISETP.GE.AND P2, PT, R0, R9, PT ;  /* 0x000000090000820c */ /* 0x000fe20003f46270 */
[--C-:B----4-:R-:W-:Y:S01]  /*4a70*/  FFMA.FTZ R5, R4, c[0x0][0x23c], -R10.reuse ;  /* 0x00008f0004057a23 */ /* 0x110fe2000001080a */
[----:B------:R-:W-:Y:S01]  /*4a80*/  MOV R4, R197 ;  /* 0x000000c500047202 */ /* 0x000fe20000000f00 */
[----:B------:R-:W-:Y:S01]  /*4a90*/  FMUL.FTZ R32, R32, c[0x0][0x2ec] ;  /* 0x0000bb0020207a20 */ /* 0x000fe20000410000 */
[----:B------:R-:W-:Y:S01]  /*4aa0*/  @!P0 FSEL R4, R197, -INF , !P1 ;  /* 0xff800000c5048808 */ /* 0x000fe20004800000 */
[----:B------:R3:W-:Y:S01]  /*4ab0*/  MUFU.EX2 R228, R5 ;  /* 0x0000000500e47308 */ /* 0x0007e20000000800 */
[----:B------:R-:W-:Y:S01]  /*4ac0*/  FSETP.NEU.FTZ.AND P1, PT, R237, -INF , PT ;  /* 0xff800000ed00780b */ /* 0x000fe20003f3d000 */
[----:B------:R-:W-:Y:S01]  /*4ad0*/  FMUL.FTZ R33, R33, c[0x0][0x2ec] ;  /* 0x0000bb0021217a20 */ /* 0x000fe20000410000 */
[----:B------:R-:W-:Y:S01]  /*4ae0*/  MOV R6, R216 ;  /* 0x000000d800067202 */ /* 0x000fe20000000f00 */
[----:B------:R-:W-:Y:S02]  /*4af0*/  FFMA.FTZ R4, R4, c[0x0][0x23c], -R10 ;  /* 0x00008f0004047a23 */ /* 0x000fe4000001080a */
[----:B------:R-:W-:Y:S02]  /*4b00*/  FMUL.FTZ R34, R34, c[0x0][0x2ec] ;  /* 0x0000bb0022227a20 */ /* 0x000fe40000410000 */
[----:B------:R-:W-:Y:S02]  /*4b10*/  FMUL.FTZ R35, R35, c[0x0][0x2ec] ;  /* 0x0000bb0023237a20 */ /* 0x000fe40000410000 */
[----:B------:R4:W1:Y:S01]  /*4b20*/  MUFU.TANH R162, R16 ;  /* 0x0000001000a27308 */ /* 0x0008620000002400 */
[----:B------:R-:W-:Y:S02]  /*4b30*/  FMUL.FTZ R23, R23, c[0x0][0x2ec] ;  /* 0x0000bb0017177a20 */ /* 0x000fe40000410000 */
[----:B------:R-:W-:Y:S02]  /*4b40*/  FMUL.FTZ R24, R24, c[0x0][0x2ec] ;  /* 0x0000bb0018187a20 */ /* 0x000fe40000410000 */
[----:B------:R-:W-:Y:S02]  /*4b50*/  FMUL.FTZ R25, R25, c[0x0][0x2ec] ;  /* 0x0000bb0019197a20 */ /* 0x000fe40000410000 */
[----:B------:R-:W-:Y:S02]  /*4b60*/  FMUL.FTZ R26, R26, c[0x0][0x2ec] ;  /* 0x0000bb001a1a7a20 */ /* 0x000fe40000410000 */
[----:B------:R-:W-:Y:S01]  /*4b70*/  FMUL.FTZ R27, R27, c[0x0][0x2ec] ;  /* 0x0000bb001b1b7a20 */ /* 0x000fe20000410000 */
[----:B------:R1:W-:Y:S01]  /*4b80*/  MUFU.EX2 R226, R4 ;  /* 0x0000000400e27308 */ /* 0x0003e20000000800 */
[----:B---3--:R-:W-:Y:S05]  /*4b90*/  FMUL.FTZ R5, R237, 1.4426950216293334961 ;  /* 0x3fb8aa3bed057820 */ /* 0x008fea0000410000 */
[----:B------:R-:W-:Y:S04]  /*4ba0*/  FSEL R5, R5, RZ, P1 ;  /* 0x000000ff05057208 */ /* 0x000fe80000800000 */
[----:B------:R3:W2:Y:S01]  /*4bb0*/  MUFU.TANH R154, R17 ;  /* 0x00000011009a7308 */ /* 0x0006a20000002400 */
[----:B------:R-:W-:Y:S01]  /*4bc0*/  @!P0 ISETP.GE.AND P1, PT, R14, R9, PT ;  /* 0x000000090e00820c */ /* 0x000fe20003f26270 */
[----:B----4-:R-:W-:Y:S08]  /*4bd0*/  FMUL.FTZ R16, R238, 1.4426950216293334961 ;  /* 0x3fb8aa3bee107820 */ /* 0x010ff00000410000 */
[----:B------:R-:W4:Y:S01]  /*4be0*/  MUFU.TANH R160, R21 ;  /* 0x0000001500a07308 */ /* 0x000f220000002400 */
[----:B-1----:R-:W-:Y:S02]  /*4bf0*/  MOV R4, R212 ;  /* 0x000000d400047202 */ /* 0x002fe40000000f00 */
[----:B------:R-:W-:Y:S02]  /*4c00*/  @!P0 FSEL R4, R212, -INF , !P2 ;  /* 0xff800000d4048808 */ /* 0x000fe40005000000 */
[----:B------:R-:W-:Y:S05]  /*4c10*/  @!P0 ISETP.GE.AND P2, PT, R0, R8, PT ;  /* 0x000000080000820c */ /* 0x000fea0003f46270 */
[----:B------:R-:W1:Y:S01]  /*4c20*/  MUFU.TANH R169, R22 ;  /* 0x0000001600a97308 */ /* 0x000e620000002400 */
[--C-:B------:R-:W-:Y:S01]  /*4c30*/  FFMA.FTZ R15, R4, c[0x0][0x23c], -R5.reuse ;  /* 0x00008f00040f7a23 */ /* 0x100fe20000010805 */
[----:B------:R-:W-:Y:S02]  /*4c40*/  MOV R4, R210 ;  /* 0x000000d200047202 */ /* 0x000fe40000000f00 */
[----:B------:R-:W-:Y:S02]  /*4c50*/  @!P0 FSEL R4, R210, -INF , !P1 ;  /* 0xff800000d2048808 */ /* 0x000fe40004800000 */
[----:B------:R-:W-:Y:S03]  /*4c60*/  FSETP.NEU.FTZ.AND P1, PT, R238, -INF , PT ;  /* 0xff800000ee00780b */ /* 0x000fe60003f3d000 */
[--C-:B---3--:R-:W-:Y:S01]  /*4c70*/  FFMA.FTZ R17, R4, c[0x0][0x23c], -R5.reuse ;  /* 0x00008f0004117a23 */ /* 0x108fe20000010805 */
[----:B------:R3:W-:Y:S01]  /*4c80*/  MUFU.EX2 R232, R15 ;  /* 0x0000000f00e87308 */ /* 0x0007e20000000800 */
[----:B------:R-:W-:Y:S02]  /*4c90*/  FSEL R4, R16, RZ, P1 ;  /* 0x000000ff10047208 */ /* 0x000fe40000800000 */
[----:B------:R-:W-:Y:S02]  /*4ca0*/  @!P0 ISETP.GE.AND P1, PT, R14, R8, PT ;  /* 0x000000080e00820c */ /* 0x000fe40003f26270 */
[----:B------:R-:W-:Y:S02]  /*4cb0*/  MOV R14, R218 ;  /* 0x000000da000e7202 */ /* 0x000fe40000000f00 */
[----:B------:R-:W-:Y:S02]  /*4cc0*/  @!P0 FSEL R14, R218, -INF , !P1 ;  /* 0xff800000da0e8808 */ /* 0x000fe40004800000 */
[----:B------:R-:W-:Y:S01]  /*4cd0*/  MOV R16, R207 ;  /* 0x000000cf00107202 */ /* 0x000fe20000000f00 */
[----:B------:R-:W-:Y:S02]  /*4ce0*/  MUFU.EX2 R231, R17 ;  /* 0x0000001100e77308 */ /* 0x000fe40000000800 */
[--C-:B------:R-:W-:Y:S08]  /*4cf0*/  FFMA.FTZ R14, R14, c[0x0][0x23c], -R4.reuse ;  /* 0x00008f000e0e7a23 */ /* 0x100ff00000010804 */
[----:B------:R1:W-:Y:S01]  /*4d00*/  MUFU.EX2 R235, R14 ;  /* 0x0000000e00eb7308 */ /* 0x0003e20000000800 */
[----:B---3--:R-:W-:Y:S02]  /*4d10*/  MOV R15, R219 ;  /* 0x000000db000f7202 */ /* 0x008fe40000000f00 */
[----:B------:R-:W-:Y:S07]  /*4d20*/  @!P0 FSEL R15, R219, -INF , !P2 ;  /* 0xff800000db0f8808 */ /* 0x000fee0005000000 */
[----:B------:R-:W3:Y:S01]  /*4d30*/  MUFU.TANH R168, R23 ;  /* 0x0000001700a87308 */ /* 0x000ee20000002400 */
[--C-:B------:R-:W-:Y:S09]  /*4d40*/  FFMA.FTZ R15, R15, c[0x0][0x23c], -R4.reuse ;  /* 0x00008f000f0f7a23 */ /* 0x100ff20000010804 */
[----:B------:R2:W-:Y:S01]  /*4d50*/  MUFU.EX2 R236, R15 ;  /* 0x0000000f00ec7308 */ /* 0x0005e20000000800 */
[C---:B-1----:R-:W-:Y:S09]  /*4d60*/  @!P0 IADD3 R14, R0.reuse, 0x9, RZ ;  /* 0x00000009000e8810 */ /* 0x042ff20007ffe0ff */
[----:B------:R-:W1:Y:S10]  /*4d70*/  MUFU.TANH R196, R24 ;  /* 0x0000001800c47308 */ /* 0x000e740000002400 */
[----:B------:R-:W1:Y:S01]  /*4d80*/  MUFU.TANH R195, R25 ;  /* 0x0000001900c37308 */ /* 0x000e620000002400 */
[----:B--2---:R-:W-:Y:S04]  /*4d90*/  @!P0 IADD3 R15, R0, 0x8, RZ ;  /* 0x00000008000f8810 */ /* 0x004fe80007ffe0ff */
[-C--:B------:R-:W-:Y:S05]  /*4da0*/  @!P0 ISETP.GE.AND P1, PT, R15, R9.reuse, PT ;  /* 0x000000090f00820c */ /* 0x080fea0003f26270 */
[----:B------:R-:W2:Y:S01]  /*4db0*/  MUFU.TANH R209, R26 ;  /* 0x0000001a00d17308 */ /* 0x000ea20000002400 */
[----:B------:R-:W-:Y:S02]  /*4dc0*/  @!P0 FSEL R16, R207, -INF , !P1 ;  /* 0xff800000cf108808 */ /* 0x000fe40004800000 */
[----:B------:R-:W-:Y:S03]  /*4dd0*/  @!P0 ISETP.GE.AND P1, PT, R14, R9, PT ;  /* 0x000000090e00820c */ /* 0x000fe60003f26270 */
[--C-:B------:R-:W-:Y:S01]  /*4de0*/  FFMA.FTZ R17, R16, c[0x0][0x23c], -R5.reuse ;  /* 0x00008f0010117a23 */ /* 0x100fe20000010805 */
[----:B------:R-:W-:Y:S02]  /*4df0*/  MOV R16, R206 ;  /* 0x000000ce00107202 */ /* 0x000fe40000000f00 */
[----:B------:R-:W-:Y:S01]  /*4e00*/  @!P0 FSEL R16, R206, -INF , !P1 ;  /* 0xff800000ce108808 */ /* 0x000fe20004800000 */
[----:B------:R-:W1:Y:S01]  /*4e10*/  MUFU.TANH R208, R27 ;  /* 0x0000001b00d07308 */ /* 0x000e620000002400 */
[CC--:B------:R-:W-:Y:S03]  /*4e20*/  @!P0 ISETP.GE.AND P1, PT, R15.reuse, R8.reuse, PT ;  /* 0x000000080f00820c */ /* 0x0c0fe60003f26270 */
[----:B------:R-:W-:Y:S01]  /*4e30*/  FFMA.FTZ R7, R16, c[0x0][0x23c], -R5 ;  /* 0x00008f0010077a23 */ /* 0x000fe20000010805 */
[----:B------:R-:W-:Y:S02]  /*4e40*/  @!P0 FSEL R6, R216, -INF , !P1 ;  /* 0xff800000d8068808 */ /* 0x000fe40004800000 */
[----:B------:R-:W-:Y:S03]  /*4e50*/  @!P0 ISETP.GE.AND P1, PT, R14, R8, PT ;  /* 0x000000080e00820c */ /* 0x000fe60003f26270 */
[----:B------:R1:W-:Y:S10]  /*4e60*/  MUFU.EX2 R224, R7 ;  /* 0x0000000700e07308 */ /* 0x0003f40000000800 */
[----:B------:R-:W-:Y:S10]  /*4e70*/  MUFU.TANH R165, R28 ;  /* 0x0000001c00a57308 */ /* 0x000ff40000002400 */
[----:B------:R-:W2:Y:S01]  /*4e80*/  MUFU.TANH R163, R29 ;  /* 0x0000001d00a37308 */ /* 0x000ea20000002400 */
[--C-:B-1----:R-:W-:Y:S01]  /*4e90*/  FFMA.FTZ R7, R6, c[0x0][0x23c], -R4.reuse ;  /* 0x00008f0006077a23 */ /* 0x102fe20000010804 */
[----:B------:R-:W-:Y:S02]  /*4ea0*/  MOV R6, R214 ;  /* 0x000000d600067202 */ /* 0x000fe40000000f00 */
[----:B------:R-:W-:Y:S02]  /*4eb0*/  @!P0 FSEL R6, R214, -INF , !P1 ;  /* 0xff800000d6068808 */ /* 0x000fe40004800000 */
[CC--:B------:R-:W-:Y:S04]  /*4ec0*/  @!P0 ISETP.GE.AND P1, PT, R15.reuse, R13.reuse, PT ;  /* 0x0000000d0f00820c */ /* 0x0c0fe80003f26270 */
[----:B------:R-:W-:Y:S01]  /*4ed0*/  MUFU.EX2 R234, R7 ;  /* 0x0000000700ea7308 */ /* 0x000fe20000000800 */
[----:B------:R-:W-:Y:S09]  /*4ee0*/  FFMA.FTZ R6, R6, c[0x0][0x23c], -R4 ;  /* 0x00008f0006067a23 */ /* 0x000ff20000010804 */
[----:B------:R1:W-:Y:S10]  /*4ef0*/  MUFU.EX2 R233, R6 ;  /* 0x0000000600e97308 */ /* 0x0003f40000000800 */
[----:B------:R-:W2:Y:S10]  /*4f00*/  MUFU.TANH R200, R30 ;  /* 0x0000001e00c87308 */ /* 0x000eb40000002400 */
[----:B------:R-:W2:Y:S01]  /*4f10*/  MUFU.TANH R150, R32 ;  /* 0x0000002000967308 */ /* 0x000ea20000002400 */
[----:B-1----:R-:W-:Y:S02]  /*4f20*/  MOV R6, R162 ;  /* 0x000000a200067202 */ /* 0x002fe40000000f00 */
[----:B------:R-:W-:Y:S02]  /*4f30*/  @!P0 FSEL R6, R162, -INF , !P1 ;  /* 0xff800000a2068808 */ /* 0x000fe40004800000 */
[----:B------:R-:W-:Y:S05]  /*4f40*/  @!P0 ISETP.GE.AND P1, PT, R14, R13, PT ;  /* 0x0000000d0e00820c */ /* 0x000fea0003f26270 */
[----:B------:R-:W1:Y:S01]  /*4f50*/  MUFU.TANH R149, R33 ;  /* 0x0000002100957308 */ /* 0x000e620000002400 */
[--C-:B------:R-:W-:Y:S01]  /*4f60*/  FFMA.FTZ R7, R6, c[0x0][0x23c], -R11.reuse ;  /* 0x00008f0006077a23 */ /* 0x100fe2000001080b */
[----:B------:R-:W-:Y:S02]  /*4f70*/  MOV R6, R154 ;  /* 0x0000009a00067202 */ /* 0x000fe40000000f00 */
[----:B------:R-:W-:Y:S02]  /*4f80*/  @!P0 FSEL R6, R154, -INF , !P1 ;  /* 0xff8000009a068808 */ /* 0x000fe40004800000 */
[-C--:B------:R-:W-:Y:S04]  /*4f90*/  @!P0 ISETP.GE.AND P1, PT, R15, R12.reuse, PT ;  /* 0x0000000c0f00820c */ /* 0x080fe80003f26270 */
[----:B------:R1:W-:Y:S10]  /*4fa0*/  MUFU.EX2 R159, R7 ;  /* 0x00000007009f7308 */ /* 0x0003f40000000800 */
[----:B------:R-:W2:Y:S10]  /*4fb0*/  MUFU.TANH R152, R34 ;  /* 0x0000002200987308 */ /* 0x000eb40000002400 */
[----:B------:R-:W2:Y:S01]  /*4fc0*/  MUFU.TANH R151, R35 ;  /* 0x0000002300977308 */ /* 0x000ea20000002400 */
[--C-:B-1----:R-:W-:Y:S01]  /*4fd0*/  FFMA.FTZ R7, R6, c[0x0][0x23c], -R11.reuse ;  /* 0x00008f0006077a23 */ /* 0x102fe2000001080b */
[----:B------:R-:W-:Y:S02]  /*4fe0*/  MOV R6, R167 ;  /* 0x000000a700067202 */ /* 0x000fe40000000f00 */
[----:B------:R-:W-:Y:S02]  /*4ff0*/  @!P0 FSEL R6, R167, -INF , !P1 ;  /* 0xff800000a7068808 */ /* 0x000fe40004800000 */
[----:B------:R-:W-:Y:S04]  /*5000*/  @!P0 ISETP.GE.AND P1, PT, R14, R12, PT ;  /* 0x0000000c0e00820c */ /* 0x000fe80003f26270 */
[----:B------:R1:W-:Y:S01]  /*5010*/  MUFU.EX2 R158, R7 ;  /* 0x00000007009e7308 */ /* 0x0003e20000000800 */
[--C-:B------:R-:W-:Y:S01]  /*5020*/  FFMA.FTZ R14, R6, c[0x0][0x23c], -R10.reuse ;  /* 0x00008f00060e7a23 */ /* 0x100fe2000001080a */
[----:B------:R-:W-:Y:S02]  /*5030*/  MOV R6, R166 ;  /* 0x000000a600067202 */ /* 0x000fe40000000f00 */
[----:B------:R-:W-:Y:S06]  /*5040*/  @!P0 FSEL R6, R166, -INF , !P1 ;  /* 0xff800000a6068808 */ /* 0x000fec0004800000 */
[----:B------:R2:W-:Y:S01]  /*5050*/  MUFU.EX2 R205, R14 ;  /* 0x0000000e00cd7308 */ /* 0x0005e20000000800 */
[--C-:B------:R-:W-:Y:S01]  /*5060*/  FFMA.FTZ R15, R6, c[0x0][0x23c], -R10.reuse ;  /* 0x00008f00060f7a23 */ /* 0x100fe2000001080a */
[C---:B------:R-:W-:Y:S08]  /*5070*/  @!P0 IADD3 R6, R0.reuse, 0x11, RZ ;  /* 0x0000001100068810 */ /* 0x040ff00007ffe0ff */
[----:B------:R3:W-:Y:S01]  /*5080*/  MUFU.EX2 R204, R15 ;  /* 0x0000000f00cc7308 */ /* 0x0007e20000000800 */
[----:B-1----:R-:W-:Y:S04]  /*5090*/  @!P0 IADD3 R7, R0, 0x10, RZ ;  /* 0x0000001000078810 */ /* 0x002fe80007ffe0ff */
[----:B------:R-:W-:Y:S05]  /*50a0*/  @!P0 ISETP.GE.AND P1, PT, R7, R13, PT ;  /* 0x0000000d0700820c */ /* 0x000fea0003f26270 */
[----:B------:R-:W1:Y:S01]  /*50b0*/  MUFU.TANH R199, R31 ;  /* 0x0000001f00c77308 */ /* 0x000e620000002400 */
[----:B--2---:R-:W-:Y:S02]  /*50c0*/  MOV R14, R161 ;  /* 0x000000a1000e7202 */ /* 0x004fe40000000f00 */
[----:B------:R-:W-:Y:S02]  /*50d0*/  @!P0 FSEL R14, R161, -INF , !P1 ;  /* 0xff800000a10e8808 */ /* 0x000fe40004800000 */
[----:B------:R-:W-:Y:S05]  /*50e0*/  @!P0 ISETP.GE.AND P1, PT, R6, R13, PT ;  /* 0x0000000d0600820c */ /* 0x000fea0003f26270 */
[----:B------:R-:W2:Y:S01]  /*50f0*/  MUFU.EX2 R227, R17 ;  /* 0x0000001100e37308 */ /* 0x000ea20000000800 */
[--C-:B---3--:R-:W-:Y:S01]  /*5100*/  FFMA.FTZ R15, R14, c[0x0][0x23c], -R11.reuse ;  /* 0x00008f000e0f7a23 */ /* 0x108fe2000001080b */
[----:B----4-:R-:W-:Y:S02]  /*5110*/  MOV R14, R160 ;  /* 0x000000a0000e7202 */ /* 0x010fe40000000f00 */
[----:B------:R-:W-:Y:S02]  /*5120*/  @!P0 FSEL R14, R160, -INF , !P1 ;  /* 0xff800000a00e8808 */ /* 0x000fe40004800000 */
[-C--:B------:R-:W-:Y:S04]  /*5130*/  @!P0 ISETP.GE.AND P1, PT, R7, R12.reuse, PT ;  /* 0x0000000c0700820c */ /* 0x080fe80003f26270 */
[----:B------:R3:W-:Y:S02]  /*5140*/  MUFU.EX2 R157, R15 ;  /* 0x0000000f009d7308 */ /* 0x0007e40000000800 */
[----:B---3--:R-:W-:Y:S01]  /*5150*/  FFMA.FTZ R15, R14, c[0x0][0x23c], -R11 ;  /* 0x00008f000e0f7a23 */ /* 0x008fe2000001080b */
[----:B------:R-:W-:Y:S02]  /*5160*/  MOV R14, R169 ;  /* 0x000000a9000e7202 */ /* 0x000fe40000000f00 */
[----:B------:R-:W-:Y:S05]  /*5170*/  @!P0 FSEL R14, R169, -INF , !P1 ;  /* 0xff800000a90e8808 */ /* 0x000fea0004800000 */
[----:B------:R3:W-:Y:S01]  /*5180*/  MUFU.EX2 R156, R15 ;  /* 0x0000000f009c7308 */ /* 0x0007e20000000800 */
[----:B------:R-:W-:Y:S01]  /*5190*/  @!P0 ISETP.GE.AND P1, PT, R6, R12, PT ;  /* 0x0000000c0600820c */ /* 0x000fe20003f26270 */
[--C-:B---3--:R-:W-:Y:S01]  /*51a0*/  FFMA.FTZ R15, R14, c[0x0][0x23c], -R10.reuse ;  /* 0x00008f000e0f7a23 */ /* 0x108fe2000001080a */
[----:B------:R-:W-:Y:S02]  /*51b0*/  MOV R14, R168 ;  /* 0x000000a8000e7202 */ /* 0x000fe40000000f00 */
[----:B------:R-:W-:Y:S05]  /*51c0*/  @!P0 FSEL R14, R168, -INF , !P1 ;  /* 0xff800000a80e8808 */ /* 0x000fea0004800000 */
[----:B------:R3:W-:Y:S01]  /*51d0*/  MUFU.EX2 R203, R15 ;  /* 0x0000000f00cb7308 */ /* 0x0007e20000000800 */
[-C--:B------:R-:W-:Y:S01]  /*51e0*/  @!P0 ISETP.GE.AND P1, PT, R7, R9.reuse, PT ;  /* 0x000000090700820c */ /* 0x080fe20003f26270 */
        /* <DEDUP_REMOVED lines=8> */
[----:B------:R-:W-:Y:S01]  /*5270*/  MUFU.EX2 R220, R15 ;  /* 0x0000000f00dc7308 */ /* 0x000fe20000000800 */
[-C--:B------:R-:W-:Y:S02]  /*5280*/  @!P0 ISETP.GE.AND P1, PT, R7, R8.reuse, PT ;  /* 0x000000080700820c */ /* 0x080fe40003f26270 */
        /* <DEDUP_REMOVED lines=8> */
[--C-:B---3--:R-:W-:Y:S01]  /*5310*/  FFMA.FTZ R14, R7, c[0x0][0x23c], -R4.reuse ;  /* 0x00008f00070e7a23 */ /* 0x108fe20000010804 */
        /* <DEDUP_REMOVED lines=9> */
[----:B---3--:R-:W-:Y:S02]  /*53b0*/  MOV R14, R165 ;  /* 0x000000a5000e7202 */ /* 0x008fe40000000f00 */
        /* <DEDUP_REMOVED lines=10> */
[----:B---3--:R-:W-:Y:S02]  /*5460*/  MOV R5, R150 ;  /* 0x0000009600057202 */ /* 0x008fe40000000f00 */
[----:B------:R-:W-:Y:S02]  /*5470*/  @!P0 FSEL R5, R150, -INF , !P1 ;  /* 0xff80000096058808 */ /* 0x000fe40004800000 */
[----:B------:R-:W-:Y:S03]  /*5480*/  @!P0 ISETP.GE.AND P1, PT, R0, R13, PT ;  /* 0x0000000d0000820c */ /* 0x000fe60003f26270 */
[--C-:B----4-:R-:W-:Y:S01]  /*5490*/  FFMA.FTZ R7, R5, c[0x0][0x23c], -R11.reuse ;  /* 0x00008f0005077a23 */ /* 0x110fe2000001080b */
        /* <DEDUP_REMOVED lines=8> */
[----:B------:R-:W3:Y:S02]  /*5520*/  MUFU.EX2 R153, R11 ;  /* 0x0000000b00997308 */ /* 0x000ee40000000800 */
[--C-:B------:R-:W-:Y:S01]  /*5530*/  FFMA.FTZ R6, R5, c[0x0][0x23c], -R10.reuse ;  /* 0x00008f0005067a23 */ /* 0x100fe2000001080a */
[----:B------:R-:W-:Y:S02]  /*5540*/  MOV R5, R151 ;  /* 0x0000009700057202 */ /* 0x000fe40000000f00 */
[----:B------:R-:W-:Y:S02]  /*5550*/  @!P0 FSEL R5, R151, -INF , !P1 ;  /* 0xff80000097058808 */ /* 0x000fe40004800000 */
[----:B------:R-:W-:Y:S02]  /*5560*/  @!P0 ISETP.GE.AND P1, PT, R0, R8, PT ;  /* 0x000000080000820c */ /* 0x000fe40003f26270 */
[----:B------:R-:W-:Y:S01]  /*5570*/  F2FP.PACK_AB R0, R145, R201 ;  /* 0x000000c99100723e */ /* 0x000fe200000000ff */
[----:B------:R-:W-:Y:S01]  /*5580*/  FFMA.FTZ R10, R5, c[0x0][0x23c], -R10 ;  /* 0x00008f00050a7a23 */ /* 0x000fe2000001080a */
[----:B-1----:R-:W-:Y:S01]  /*5590*/  MOV R5, R199 ;  /* 0x000000c700057202 */ /* 0x002fe20000000f00 */
[----:B------:R1:W-:Y:S01]  /*55a0*/  MUFU.EX2 R171, R6 ;  /* 0x0000000600ab7308 */ /* 0x0003e20000000800 */
[----:B------:R-:W-:Y:S01]  /*55b0*/  @!P0 FSEL R5, R199, -INF , !P1 ;  /* 0xff800000c7058808 */ /* 0x000fe20004800000 */
[----:B------:R2:W-:Y:S01]  /*55c0*/  STS [R188+0x19000], R0 ;  /* 0x01900000bc007388 */ /* 0x0005e20000000800 */
[----:B---3--:R-:W-:Y:S02]  /*55d0*/  F2FP.PACK_AB R7, R226, R228 ;  /* 0x000000e4e207723e */ /* 0x008fe400000000ff */
[----:B------:R-:W-:Y:S01]  /*55e0*/  IADD3 R146, P0, R252, UR10, RZ ;  /* 0x0000000afc927c10 */ /* 0x000fe2000ff1e0ff */
[----:B------:R-:W-:Y:S01]  /*55f0*/  FFMA.FTZ R4, R5, c[0x0][0x23c], -R4 ;  /* 0x00008f0005047a23 */ /* 0x000fe20000010804 */
[----:B------:R-:W-:Y:S01]  /*5600*/  F2FP.PACK_AB R5, R235, R236 ;  /* 0x000000eceb05723e */ /* 0x000fe200000000ff */
[----:B------:R3:W-:Y:S01]  /*5610*/  STS [R188+0x19400], R7 ;  /* 0x01940007bc007388 */ /* 0x0007e20000000800 */
[----:B------:R-:W-:Y:S01]  /*5620*/  IADD3.X R147, R144, UR9, RZ, P0, !PT ;  /* 0x0000000990937c10 */ /* 0x000fe200087fe4ff */
[----:B------:R3:W-:Y:S01]  /*5630*/  MUFU.EX2 R221, R4 ;  /* 0x0000000400dd7308 */ /* 0x0007e20000000800 */
[----:B------:R-:W-:Y:S03]  /*5640*/  PLOP3.LUT P0, PT, PT, PT, UP3, 0x80, 0x0 ;  /* 0x000000000000781c */ /* 0x000fe60003f0f038 */
[----:B------:R-:W4:Y:S06]  /*5650*/  LDG.E R144, [R146.64] ;  /* 0x0000000c92907981 */ /* 0x000f2c000c1e1900 */
[----:B------:R-:W3:Y:S01]  /*5660*/  MUFU.EX2 R170, R10 ;  /* 0x0000000a00aa7308 */ /* 0x000ee20000000800 */
[----:B-1----:R-:W-:Y:S02]  /*5670*/  F2FP.PACK_AB R6, R231, R232 ;  /* 0x000000e8e706723e */ /* 0x002fe400000000ff */
[----:B--2---:R-:W-:Y:S05]  /*5680*/  F2FP.PACK_AB R0, R204, R205 ;  /* 0x000000cdcc00723e */ /* 0x004fea00000000ff */
[----:B------:R1:W-:Y:S01]  /*5690*/  STS [R187+0x19400], R0 ;  /* 0x01940000bb007388 */ /* 0x0003e20000000800 */
[----:B---3--:R-:W-:Y:S02]  /*56a0*/  F2FP.PACK_AB R7, R224, R227 ;  /* 0x000000e3e007723e */ /* 0x008fe400000000ff */
[----:B------:R-:W-:Y:S05]  /*56b0*/  F2FP.PACK_AB R4, R158, R159 ;  /* 0x0000009f9e04723e */ /* 0x000fea00000000ff */
[----:B------:R2:W-:Y:S04]  /*56c0*/  STS [R187+0x19000], R4 ;  /* 0x01900004bb007388 */ /* 0x0005e80000000800 */
[----:B------:R3:W-:Y:S04]  /*56d0*/  STS [R188+0x1a000], R6 ;  /* 0x01a00006bc007388 */ /* 0x0007e80000000800 */
[----:B------:R3:W-:Y:S04]  /*56e0*/  STS [R188+0x1a400], R5 ;  /* 0x01a40005bc007388 */ /* 0x0007e80000000800 */
[----:B------:R3:W-:Y:S01]  /*56f0*/  STS [R187+0x1a000], R7 ;  /* 0x01a00007bb007388 */ /* 0x0007e20000000800 */
[----:B-1----:R-:W-:Y:S02]  /*5700*/  F2FP.PACK_AB R0, R153, R155 ;  /* 0x0000009b9900723e */ /* 0x002fe400000000ff */
[----:B--2---:R-:W-:Y:S02]  /*5710*/  F2FP.PACK_AB R4, R202, R203 ;  /* 0x000000cbca04723e */ /* 0x004fe400000000ff */
[----:B---3--:R-:W-:Y:S02]  /*5720*/  F2FP.PACK_AB R6, R233, R234 ;  /* 0x000000eae906723e */ /* 0x008fe400000000ff */
[----:B------:R-:W-:Y:S03]  /*5730*/  F2FP.PACK_AB R5, R156, R157 ;  /* 0x0000009d9c05723e */ /* 0x000fe600000000ff */
[----:B------:R1:W-:Y:S01]  /*5740*/  STS [R187+0x1a400], R6 ;  /* 0x01a40006bb007388 */ /* 0x0003e20000000800 */
[----:B------:R-:W-:Y:S03]  /*5750*/  F2FP.PACK_AB R7, R217, R220 ;  /* 0x000000dcd907723e */ /* 0x000fe600000000ff */
[----:B------:R2:W-:Y:S04]  /*5760*/  STS [R186+0x19000], R5 ;  /* 0x01900005ba007388 */ /* 0x0005e80000000800 */
[----:B------:R3:W-:Y:S04]  /*5770*/  STS [R186+0x19400], R4 ;  /* 0x01940004ba007388 */ /* 0x0007e80000000800 */
[----:B------:R3:W-:Y:S01]  /*5780*/  STS [R185+0x19000], R0 ;  /* 0x01900000b9007388 */ /* 0x0007e20000000800 */
[----:B-1----:R-:W-:Y:S02]  /*5790*/  F2FP.PACK_AB R6, R229, R230 ;  /* 0x000000e6e506723e */ /* 0x002fe400000000ff */
[----:B--2---:R-:W-:Y:S02]  /*57a0*/  F2FP.PACK_AB R5, R170, R171 ;  /* 0x000000abaa05723e */ /* 0x004fe400000000ff */
[----:B---3--:R-:W-:Y:S03]  /*57b0*/  F2FP.PACK_AB R4, R213, R215 ;  /* 0x000000d7d504723e */ /* 0x008fe600000000ff */
[----:B------:R-:W-:Y:S01]  /*57c0*/  STS [R185+0x19400], R5 ;  /* 0x01940005b9007388 */ /* 0x000fe20000000800 */
[----:B------:R-:W-:Y:S03]  /*57d0*/  F2FP.PACK_AB R0, R221, R225 ;  /* 0x000000e1dd00723e */ /* 0x000fe600000000ff */
[----:B------:R-:W-:Y:S04]  /*57e0*/  STS [R186+0x1a000], R7 ;  /* 0x01a00007ba007388 */ /* 0x000fe80000000800 */
[----:B------:R-:W-:Y:S04]  /*57f0*/  STS [R186+0x1a400], R6 ;  /* 0x01a40006ba007388 */ /* 0x000fe80000000800 */
[----:B------:R-:W-:Y:S04]  /*5800*/  STS [R185+0x1a000], R4 ;  /* 0x01a00004b9007388 */ /* 0x000fe80000000800 */
[----:B------:R1:W-:Y:S04]  /*5810*/  STS [R185+0x1a400], R0 ;  /* 0x01a40000b9007388 */ /* 0x0003e80000000800 */
[----:B------:R-:W-:Y:S08]  /*5820*/  LDSM.16.M88.4 R32, [R175+0x6000] ;  /* 0x00600000af20783b */ /* 0x000ff00000000200 */
[----:B------:R-:W2:Y:S08]  /*5830*/  LDSM.16.M88.4 R16, [R173+0xf000] ;  /* 0x00f00000ad10783b */ /* 0x000eb00000000200 */
[----:B------:R-:W3:Y:S01]  /*5840*/  LDSM.16.M88.4 R28, [R175+0x6800] ;  /* 0x00680000af1c783b */ /* 0x000ee20000000200 */
[----:B-1----:R-:W-:Y:S07]  /*5850*/  FFMA.FTZ R0, -R148, R148, 1 ;  /* 0x3f80000094007423 */ /* 0x002fee0000010194 */
[----:B------:R-:W1:Y:S01]  /*5860*/  LDSM.16.M88.4 R132, [R173+0xf400] ;  /* 0x00f40000ad84783b */ /* 0x000e620000000200 */
[----:B------:R-:W-:Y:S07]  /*5870*/  FMUL.FTZ R0, R0, c[0x0][0x2ec] ;  /* 0x0000bb0000007a20 */ /* 0x000fee0000410000 */
[----:B------:R-:W-:Y:S08]  /*5880*/  LDSM.16.M88.4 R136, [R176+0x6000] ;  /* 0x00600000b088783b */ /* 0x000ff00000000200 */
[----:B------:R-:W1:Y:S01]  /*5890*/  LDSM.16.M88.4 R140, [R172+0xf000] ;  /* 0x00f00000ac8c783b */ /* 0x000e620000000200 */
[-C--:B--2---:R-:W-:Y:S08]  /*58a0*/  HMMA.16816.F32 R4, R32, R16.reuse, RZ ;  /* 0x000000102004723c */ /* 0x084ff000000018ff */
[C---:B---3--:R-:W-:Y:S08]  /*58b0*/  HMMA.16816.F32 R8, R28.reuse, R16, RZ ;  /* 0x000000101c08723c */ /* 0x048ff000000018ff */
[-C--:B------:R-:W-:Y:S08]  /*58c0*/  HMMA.16816.F32 R12, R28, R18.reuse, RZ ;  /* 0x000000121c0c723c */ /* 0x080ff000000018ff */
[C---:B------:R-:W-:Y:S08]  /*58d0*/  HMMA.16816.F32 R16, R32.reuse, R18, RZ ;  /* 0x000000122010723c */ /* 0x040ff000000018ff */
[-C--:B-1----:R-:W-:Y:S08]  /*58e0*/  HMMA.16816.F32 R20, R32, R132.reuse, RZ ;  /* 0x000000842014723c */ /* 0x082ff000000018ff */
        /* <DEDUP_REMOVED lines=55> */
[C---:B----4-:R-:W-:Y:S01]  /*5c60*/  FADD.FTZ R5, -R144.reuse, R5 ;  /* 0x0000000590057221 */ /* 0x050fe20000010100 */
[C---:B------:R-:W-:Y:S01]  /*5c70*/  HMMA.16816.F32 R16, R140.reuse, R134, R16 ;  /* 0x000000868c10723c */ /* 0x040fe20000001810 */
[----:B------:R-:W1:Y:S03]  /*5c80*/  LDSM.16.M88.4 R132, [R172+0x13400] ;  /* 0x01340000ac84783b */ /* 0x000e660000000200 */
[----:B------:R-:W-:Y:S02]  /*5c90*/  FMUL.FTZ R145, R145, R5 ;  /* 0x0000000591917220 */ /* 0x000fe40000410000 */
[----:B------:R-:W-:Y:S03]  /*5ca0*/  FADD.FTZ R4, -R144, R4 ;  /* 0x0000000490047221 */ /* 0x000fe60000010100 */
[----:B------:R2:W3:Y:S03]  /*5cb0*/  LDG.E R5, [R146.64+0x20] ;  /* 0x0000200c92057981 */ /* 0x0004e6000c1e1900 */
[----:B------:R-:W-:Y:S04]  /*5cc0*/  FMUL.FTZ R4, R201, R4 ;  /* 0x00000004c9047220 */ /* 0x000fe80000410000 */
[----:B------:R-:W-:Y:S02]  /*5cd0*/  FMUL.FTZ R148, R4, R0 ;  /* 0x0000000004947220 */ /* 0x000fe40000410000 */
[----:B------:R2:W4:Y:S04]  /*5ce0*/  LDG.E R4, [R146.64+0x80] ;  /* 0x0000800c92047981 */ /* 0x000528000c1e1900 */
[----:B------:R2:W4:Y:S02]  /*5cf0*/  LDG.E R0, [R146.64+0xa0] ;  /* 0x0000a00c92007981 */ /* 0x000524000c1e1900 */
[C---:B------:R-:W-:Y:S02]  /*5d00*/  FADD.FTZ R16, -R144.reuse, R16 ;  /* 0x0000001090107221 */ /* 0x040fe40000010100 */
[----:B------:R-:W-:Y:S01]  /*5d10*/  FADD.FTZ R17, -R144, R17 ;  /* 0x0000001190117221 */ /* 0x000fe20000010100 */
[-C--:B-1----:R-:W-:Y:S08]  /*5d20*/  HMMA.16816.F32 R20, R140, R132.reuse, R20 ;  /* 0x000000848c14723c */ /* 0x082ff00000001814 */
[C---:B------:R-:W-:Y:S07]  /*5d30*/  HMMA.16816.F32 R24, R136.reuse, R132, R24 ;  /* 0x000000848818723c */ /* 0x040fee0000001818 */
[----:B------:R-:W-:Y:S01]  /*5d40*/  FFMA.FTZ R132, -R164, R164, 1 ;  /* 0x3f800000a4847423 */ /* 0x000fe200000101a4 */
[-C--:B------:R-:W-:Y:S04]  /*5d50*/  HMMA.16816.F32 R28, R136, R134.reuse, R28 ;  /* 0x00000086881c723c */ /* 0x080fe8000000181c */
[----:B------:R-:W-:Y:S02]  /*5d60*/  FMUL.FTZ R132, R132, c[0x0][0x2ec] ;  /* 0x0000bb0084847a20 */ /* 0x000fe40000410000 */
[----:B------:R-:W-:Y:S02]  /*5d70*/  FMUL.FTZ R133, R159, R16 ;  /* 0x000000109f857220 */ /* 0x000fe40000410000 */
[----:B--2---:R-:W-:Y:S01]  /*5d80*/  FMUL.FTZ R146, R145, R132 ;  /* 0x0000008491927220 */ /* 0x004fe20000410000 */
[----:B------:R-:W-:Y:S04]  /*5d90*/  HMMA.16816.F32 R32, R140, R134, R32 ;  /* 0x000000868c20723c */ /* 0x000fe80000001820 */
[----:B------:R-:W-:Y:S02]  /*5da0*/  FMUL.FTZ R132, R158, R17 ;  /* 0x000000119e847220 */ /* 0x000fe40000410000 */
[----:B------:R-:W-:Y:S01]  /*5db0*/  FFMA.FTZ R17, -R162, R162, 1 ;  /* 0x3f800000a2117423 */ /* 0x000fe200000101a2 */
[----:B------:R-:W-:Y:S01]  /*5dc0*/  MOV R162, R190 ;  /* 0x000000be00a27202 */ /* 0x000fe20000000f00 */
[----:B------:R-:W-:Y:S04]  /*5dd0*/  FFMA.FTZ R16, -R154, R154, 1 ;  /* 0x3f8000009a107423 */ /* 0x000fe8000001019a */
[----:B------:R-:W-:Y:S02]  /*5de0*/  FADD.FTZ R20, -R144, R20 ;  /* 0x0000001490147221 */ /* 0x000fe40000010100 */
[----:B------:R-:W-:Y:S02]  /*5df0*/  FMUL.FTZ R17, R17, c[0x0][0x2ec] ;  /* 0x0000bb0011117a20 */ /* 0x000fe40000410000 */
[----:B------:R-:W-:Y:S02]  /*5e00*/  FMUL.FTZ R16, R16, c[0x0][0x2ec] ;  /* 0x0000bb0010107a20 */ /* 0x000fe40000410000 */
[C---:B------:R-:W-:Y:S02]  /*5e10*/  FADD.FTZ R21, -R144.reuse, R21 ;  /* 0x0000001590157221 */ /* 0x040fe40000010100 */
[----:B------:R-:W-:Y:S02]  /*5e20*/  FMUL.FTZ R135, R157, R20 ;  /* 0x000000149d877220 */ /* 0x000fe40000410000 */
[----:B------:R-:W-:Y:S02]  /*5e30*/  FMUL.FTZ R145, R133, R17 ;  /* 0x0000001185917220 */ /* 0x000fe40000410000 */
[C---:B------:R-:W-:Y:S02]  /*5e40*/  FADD.FTZ R20, -R144.reuse, R32 ;  /* 0x0000002090147221 */ /* 0x040fe40000010100 */
[----:B------:R-:W-:Y:S02]  /*5e50*/  FADD.FTZ R32, -R144, R33 ;  /* 0x0000002190207221 */ /* 0x000fe40000010100 */
[----:B------:R-:W-:Y:S02]  /*5e60*/  FMUL.FTZ R144, R132, R16 ;  /* 0x0000001084907220 */ /* 0x000fe40000410000 */
[----:B------:R-:W-:Y:S02]  /*5e70*/  FFMA.FTZ R17, -R150, R150, 1 ;  /* 0x3f80000096117423 */ /* 0x000fe40000010196 */
[----:B------:R-:W-:Y:S02]  /*5e80*/  FFMA.FTZ R16, -R149, R149, 1 ;  /* 0x3f80000095107423 */ /* 0x000fe40000010195 */
[----:B------:R-:W-:Y:S02]  /*5e90*/  FMUL.FTZ R33, R155, R20 ;  /* 0x000000149b217220 */ /* 0x000fe40000410000 */
[----:B------:R-:W-:Y:S02]  /*5ea0*/  FMUL.FTZ R32, R153, R32 ;  /* 0x0000002099207220 */ /* 0x000fe40000410000 */
[----:B------:R-:W-:Y:S02]  /*5eb0*/  FMUL.FTZ R17, R17, c[0x0][0x2ec] ;  /* 0x0000bb0011117a20 */ /* 0x000fe40000410000 */
[----:B------:R-:W-:Y:S02]  /*5ec0*/  FMUL.FTZ R16, R16, c[0x0][0x2ec] ;  /* 0x0000bb0010107a20 */ /* 0x000fe40000410000 */
[----:B------:R-:W-:Y:S02]  /*5ed0*/  FMUL.FTZ R141, R33, R17 ;  /* 0x00000011218d7220 */ /* 0x000fe40000410000 */
[----:B------:R-:W-:Y:S02]  /*5ee0*/  FMUL.FTZ R140, R32, R16 ;  /* 0x00000010208c7220 */ /* 0x000fe40000410000 */
[----:B------:R-:W-:Y:S02]  /*5ef0*/  FFMA.FTZ R20, -R160, R160, 1 ;  /* 0x3f800000a0147423 */ /* 0x000fe400000101a0 */
[----:B------:R-:W-:Y:S02]  /*5f00*/  FMUL.FTZ R134, R156, R21 ;  /* 0x000000159c867220 */ /* 0x000fe40000410000 */
[----:B------:R-:W-:Y:S02]  /*5f10*/  FMUL.FTZ R20, R20, c[0x0][0x2ec] ;  /* 0x0000bb0014147a20 */ /* 0x000fe40000410000 */
[----:B------:R-:W-:Y:S02]  /*5f20*/  FFMA.FTZ R21, -R161, R161, 1 ;  /* 0x3f800000a1157423 */ /* 0x000fe400000101a1 */
[----:B------:R-:W-:Y:S02]  /*5f30*/  FMUL.FTZ R142, R134, R20 ;  /* 0x00000014868e7220 */ /* 0x000fe40000410000 */
[----:B------:R-:W-:Y:S04]  /*5f40*/  FMUL.FTZ R21, R21, c[0x0][0x2ec] ;  /* 0x0000bb0015157a20 */ /* 0x000fe80000410000 */
[----:B------:R-:W-:Y:S02]  /*5f50*/  FMUL.FTZ R143, R135, R21 ;  /* 0x00000015878f7220 */ /* 0x000fe40000410000 */
[----:B------:R-:W-:Y:S04]  /*5f60*/  FFMA.FTZ R21, -R199, R199, 1 ;  /* 0x3f800000c7157423 */ /* 0x000fe800000101c7 */
[----:B------:R-:W-:Y:S02]  /*5f70*/  FMUL.FTZ R21, R21, c[0x0][0x2ec] ;  /* 0x0000bb0015157a20 */ /* 0x000fe40000410000 */
[C---:B---3--:R-:W-:Y:S02]  /*5f80*/  FADD.FTZ R17, -R5.reuse, R6 ;  /* 0x0000000605117221 */ /* 0x048fe40000010100 */
[----:B------:R-:W-:Y:S02]  /*5f90*/  FADD.FTZ R16, -R5, R7 ;  /* 0x0000000705107221 */ /* 0x000fe40000010100 */
[----:B------:R-:W-:Y:S02]  /*5fa0*/  FFMA.FTZ R7, -R198, R198, 1 ;  /* 0x3f800000c6077423 */ /* 0x000fe400000101c6 */
[----:B------:R-:W-:Y:S02]  /*5fb0*/  FFMA.FTZ R6, -R197, R197, 1 ;  /* 0x3f800000c5067423 */ /* 0x000fe400000101c5 */
[----:B------:R-:W-:Y:S02]  /*5fc0*/  FMUL.FTZ R17, R228, R17 ;  /* 0x00000011e4117220 */ /* 0x000fe40000410000 */
[----:B------:R-:W-:Y:S02]  /*5fd0*/  FMUL.FTZ R16, R226, R16 ;  /* 0x00000010e2107220 */ /* 0x000fe40000410000 */
[----:B------:R-:W-:Y:S02]  /*5fe0*/  FMUL.FTZ R7, R7, c[0x0][0x2ec] ;  /* 0x0000bb0007077a20 */ /* 0x000fe40000410000 */
[----:B------:R-:W-:Y:S02]  /*5ff0*/  FMUL.FTZ R6, R6, c[0x0][0x2ec] ;  /* 0x0000bb0006067a20 */ /* 0x000fe40000410000 */
[C---:B------:R-:W-:Y:S02]  /*6000*/  FADD.FTZ R18, -R5.reuse, R18 ;  /* 0x0000001205127221 */ /* 0x040fe40000010100 */
[----:B------:R-:W-:Y:S02]  /*6010*/  FADD.FTZ R19, -R5, R19 ;  /* 0x0000001305137221 */ /* 0x000fe40000010100 */
[----:B------:R-:W-:Y:S02]  /*6020*/  FMUL.FTZ R139, R17, R7 ;  /* 0x00000007118b7220 */ /* 0x000fe40000410000 */
[----:B------:R-:W-:Y:S02]  /*6030*/  FMUL.FTZ R138, R16, R6 ;  /* 0x00000006108a7220 */ /* 0x000fe40000410000 */
[----:B------:R-:W-:Y:S02]  /*6040*/  FFMA.FTZ R7, -R167, R167, 1 ;  /* 0x3f800000a7077423 */ /* 0x000fe400000101a7 */
[----:B------:R-:W-:Y:S02]  /*6050*/  FFMA.FTZ R6, -R166, R166, 1 ;  /* 0x3f800000a6067423 */ /* 0x000fe400000101a6 */
[----:B------:R-:W-:Y:S02]  /*6060*/  FMUL.FTZ R17, R205, R18 ;  /* 0x00000012cd117220 */ /* 0x000fe40000410000 */
[----:B------:R-:W-:Y:S02]  /*6070*/  FMUL.FTZ R16, R204, R19 ;  /* 0x00000013cc107220 */ /* 0x000fe40000410000 */
[C---:B------:R-:W-:Y:S02]  /*6080*/  FADD.FTZ R20, -R5.reuse, R22 ;  /* 0x0000001605147221 */ /* 0x040fe40000010100 */
[----:B------:R-:W-:Y:S02]  /*6090*/  FADD.FTZ R19, -R5, R23 ;  /* 0x0000001705137221 */ /* 0x000fe40000010100 */
[----:B------:R-:W-:Y:S02]  /*60a0*/  FMUL.FTZ R7, R7, c[0x0][0x2ec] ;  /* 0x0000bb0007077a20 */ /* 0x000fe40000410000 */
[----:B------:R-:W-:Y:S02]  /*60b0*/  FMUL.FTZ R6, R6, c[0x0][0x2ec] ;  /* 0x0000bb0006067a20 */ /* 0x000fe40000410000 */
[C---:B------:R-:W-:Y:S02]  /*60c0*/  FADD.FTZ R18, -R5.reuse, R34 ;  /* 0x0000002205127221 */ /* 0x040fe40000010100 */
[----:B------:R-:W-:Y:S02]  /*60d0*/  FADD.FTZ R35, -R5, R35 ;  /* 0x0000002305237221 */ /* 0x000fe40000010100 */
[----:B------:R-:W-:Y:S02]  /*60e0*/  FFMA.FTZ R5, -R151, R151, 1 ;  /* 0x3f80000097057423 */ /* 0x000fe40000010197 */
[----:B------:R-:W-:Y:S02]  /*60f0*/  FMUL.FTZ R137, R17, R7 ;  /* 0x0000000711897220 */ /* 0x000fe40000410000 */
[----:B------:R-:W-:Y:S02]  /*6100*/  FMUL.FTZ R136, R16, R6 ;  /* 0x0000000610887220 */ /* 0x000fe40000410000 */
[----:B------:R-:W-:Y:S02]  /*6110*/  FMUL.FTZ R17, R170, R35 ;  /* 0x00000023aa117220 */ /* 0x000fe40000410000 */
[----:B------:R-:W-:Y:S02]  /*6120*/  FFMA.FTZ R6, -R152, R152, 1 ;  /* 0x3f80000098067423 */ /* 0x000fe40000010198 */
[----:B------:R-:W-:Y:S02]  /*6130*/  FMUL.FTZ R5, R5, c[0x0][0x2ec] ;  /* 0x0000bb0005057a20 */ /* 0x000fe40000410000 */
[----:B------:R-:W-:Y:S02]  /*6140*/  FMUL.FTZ R18, R171, R18 ;  /* 0x00000012ab127220 */ /* 0x000fe40000410000 */
[----:B------:R-:W-:Y:S02]  /*6150*/  FMUL.FTZ R6, R6, c[0x0][0x2ec] ;  /* 0x0000bb0006067a20 */ /* 0x000fe40000410000 */
[----:B------:R-:W-:Y:S02]  /*6160*/  FMUL.FTZ R132, R17, R5 ;  /* 0x0000000511847220 */ /* 0x000fe40000410000 */
[----:B----4-:R-:W-:Y:S02]  /*6170*/  FADD.FTZ R13, -R4, R13 ;  /* 0x0000000d040d7221 */ /* 0x010fe40000010100 */
[----:B------:R-:W-:Y:S02]  /*6180*/  FFMA.FTZ R5, -R206, R206, 1 ;  /* 0x3f800000ce057423 */ /* 0x000fe400000101ce */
[----:B------:R-:W-:Y:S02]  /*6190*/  FFMA.FTZ R7, -R168, R168, 1 ;  /* 0x3f800000a8077423 */ /* 0x000fe400000101a8 */
[----:B------:R-:W-:Y:S02]  /*61a0*/  FMUL.FTZ R133, R18, R6 ;  /* 0x0000000612857220 */ /* 0x000fe40000410000 */
[----:B------:R-:W-:Y:S02]  /*61b0*/  FADD.FTZ R12, -R4, R12 ;  /* 0x0000000c040c7221 */ /* 0x000fe40000010100 */
[----:B------:R-:W-:Y:S02]  /*61c0*/  FMUL.FTZ R32, R224, R13 ;  /* 0x0000000de0207220 */ /* 0x000fe40000410000 */
[----:B------:R-:W-:Y:S02]  /*61d0*/  FFMA.FTZ R6, -R207, R207, 1 ;  /* 0x3f800000cf067423 */ /* 0x000fe400000101cf */
[----:B------:R-:W-:Y:S02]  /*61e0*/  FMUL.FTZ R5, R5, c[0x0][0x2ec] ;  /* 0x0000bb0005057a20 */ /* 0x000fe40000410000 */
[----:B------:R-:W-:Y:S02]  /*61f0*/  FMUL.FTZ R19, R202, R19 ;  /* 0x00000013ca137220 */ /* 0x000fe40000410000 */
[----:B------:R-:W-:Y:S02]  /*6200*/  FMUL.FTZ R7, R7, c[0x0][0x2ec] ;  /* 0x0000bb0007077a20 */ /* 0x000fe40000410000 */
[----:B------:R-:W-:Y:S02]  /*6210*/  FMUL.FTZ R34, R227, R12 ;  /* 0x0000000ce3227220 */ /* 0x000fe40000410000 */
[----:B------:R-:W-:Y:S02]  /*6220*/  FMUL.FTZ R6, R6, c[0x0][0x2ec] ;  /* 0x0000bb0006067a20 */ /* 0x000fe40000410000 */
[----:B------:R-:W-:Y:S02]  /*6230*/  FMUL.FTZ R32, R32, R5 ;  /* 0x0000000520207220 */ /* 0x000fe40000410000 */
[C---:B------:R-:W-:Y:S02]  /*6240*/  FADD.FTZ R5, -R4.reuse, R24 ;  /* 0x0000001804057221 */ /* 0x040fe40000010100 */
[----:B------:R-:W-:Y:S02]  /*6250*/  FMUL.FTZ R134, R19, R7 ;  /* 0x0000000713867220 */ /* 0x000fe40000410000 */
[C---:B------:R-:W-:Y:S02]  /*6260*/  FADD.FTZ R8, -R4.reuse, R8 ;  /* 0x0000000804087221 */ /* 0x040fe40000010100 */
[----:B------:R-:W-:Y:S02]  /*6270*/  FADD.FTZ R9, -R4, R9 ;  /* 0x0000000904097221 */ /* 0x000fe40000010100 */
[----:B------:R-:W-:Y:S02]  /*6280*/  FFMA.FTZ R7, -R210, R210, 1 ;  /* 0x3f800000d2077423 */ /* 0x000fe400000101d2 */
[----:B------:R-:W-:Y:S02]  /*6290*/  FMUL.FTZ R34, R34, R6 ;  /* 0x0000000622227220 */ /* 0x000fe40000410000 */
[C---:B------:R-:W-:Y:S02]  /*62a0*/  FADD.FTZ R24, -R4.reuse, R25 ;  /* 0x0000001904187221 */ /* 0x040fe40000010100 */
[C---:B------:R-:W-:Y:S02]  /*62b0*/  FADD.FTZ R25, -R4.reuse, R28 ;  /* 0x0000001c04197221 */ /* 0x040fe40000010100 */
[----:B------:R-:W-:Y:S02]  /*62c0*/  FADD.FTZ R23, -R4, R29 ;  /* 0x0000001d04177221 */ /* 0x000fe40000010100 */
[----:B------:R-:W-:Y:S02]  /*62d0*/  FMUL.FTZ R28, R220, R5 ;  /* 0x00000005dc1c7220 */ /* 0x000fe40000410000 */
[----:B------:R-:W-:Y:S02]  /*62e0*/  FFMA.FTZ R6, -R195, R195, 1 ;  /* 0x3f800000c3067423 */ /* 0x000fe400000101c3 */
[----:B------:R-:W-:Y:S02]  /*62f0*/  FFMA.FTZ R5, -R165, R165, 1 ;  /* 0x3f800000a5057423 */ /* 0x000fe400000101a5 */
[----:B------:R-:W-:Y:S01]  /*6300*/  FFMA.FTZ R4, -R163, R163, 1 ;  /* 0x3f800000a3047423 */ /* 0x000fe200000101a3 */
[----:B------:R-:W-:Y:S01]  /*6310*/  MOV R163, R189 ;  /* 0x000000bd00a37202 */ /* 0x000fe20000000f00 */
[----:B------:R-:W-:Y:S02]  /*6320*/  FMUL.FTZ R33, R231, R9 ;  /* 0x00000009e7217220 */ /* 0x000fe40000410000 */
[----:B------:R-:W-:Y:S02]  /*6330*/  FMUL.FTZ R7, R7, c[0x0][0x2ec] ;  /* 0x0000bb0007077a20 */ /* 0x000fe40000410000 */
[----:B------:R-:W-:Y:S02]  /*6340*/  FMUL.FTZ R24, R217, R24 ;  /* 0x00000018d9187220 */ /* 0x000fe40000410000 */
[----:B------:R-:W-:Y:S02]  /*6350*/  FMUL.FTZ R25, R215, R25 ;  /* 0x00000019d7197220 */ /* 0x000fe40000410000 */
[----:B------:R-:W-:Y:S02]  /*6360*/  FMUL.FTZ R23, R213, R23 ;  /* 0x00000017d5177220 */ /* 0x000fe40000410000 */
[----:B------:R-:W-:Y:S02]  /*6370*/  FMUL.FTZ R6, R6, c[0x0][0x2ec] ;  /* 0x0000bb0006067a20 */ /* 0x000fe40000410000 */
[----:B------:R-:W-:Y:S02]  /*6380*/  FMUL.FTZ R5, R5, c[0x0][0x2ec] ;  /* 0x0000bb0005057a20 */ /* 0x000fe40000410000 */
[----:B------:R-:W-:Y:S02]  /*6390*/  FMUL.FTZ R4, R4, c[0x0][0x2ec] ;  /* 0x0000bb0004047a20 */ /* 0x000fe40000410000 */
[----:B------:R-:W-:Y:S02]  /*63a0*/  FFMA.FTZ R16, -R169, R169, 1 ;  /* 0x3f800000a9107423 */ /* 0x000fe400000101a9 */
[----:B------:R-:W-:Y:S02]  /*63b0*/  FMUL.FTZ R33, R33, R7 ;  /* 0x0000000721217220 */ /* 0x000fe40000410000 */
[----:B------:R-:W-:Y:S02]  /*63c0*/  FFMA.FTZ R7, -R196, R196, 1 ;  /* 0x3f800000c4077423 */ /* 0x000fe400000101c4 */
[----:B------:R-:W-:Y:S02]  /*63d0*/  FMUL.FTZ R24, R24, R6 ;  /* 0x0000000618187220 */ /* 0x000fe40000410000 */
[----:B------:R-:W-:Y:S02]  /*63e0*/  FMUL.FTZ R25, R25, R5 ;  /* 0x0000000519197220 */ /* 0x000fe40000410000 */
[----:B------:R-:W-:Y:S02]  /*63f0*/  FMUL.FTZ R23, R23, R4 ;  /* 0x0000000417177220 */ /* 0x000fe40000410000 */
[C---:B------:R-:W-:Y:S02]  /*6400*/  FADD.FTZ R4, -R0.reuse, R10 ;  /* 0x0000000a00047221 */ /* 0x040fe40000010100 */
[C---:B------:R-:W-:Y:S02]  /*6410*/  FADD.FTZ R5, -R0.reuse, R11 ;  /* 0x0000000b00057221 */ /* 0x040fe40000010100 */
[----:B------:R-:W-:Y:S02]  /*6420*/  FADD.FTZ R6, -R0, R14 ;  /* 0x0000000e00067221 */ /* 0x000fe40000010100 */
[----:B------:R-:W-:Y:S02]  /*6430*/  FFMA.FTZ R10, -R219, R219, 1 ;  /* 0x3f800000db0a7423 */ /* 0x000fe400000101db */
[----:B------:R-:W-:Y:S02]  /*6440*/  FFMA.FTZ R13, -R218, R218, 1 ;  /* 0x3f800000da0d7423 */ /* 0x000fe400000101da */
[----:B------:R-:W-:Y:S02]  /*6450*/  FFMA.FTZ R18, -R216, R216, 1 ;  /* 0x3f800000d8127423 */ /* 0x000fe400000101d8 */
[----:B------:R-:W-:Y:S02]  /*6460*/  FMUL.FTZ R20, R203, R20 ;  /* 0x00000014cb147220 */ /* 0x000fe40000410000 */
[----:B------:R-:W-:Y:S02]  /*6470*/  FMUL.FTZ R16, R16, c[0x0][0x2ec] ;  /* 0x0000bb0010107a20 */ /* 0x000fe40000410000 */
[----:B------:R-:W-:Y:S02]  /*6480*/  FMUL.FTZ R7, R7, c[0x0][0x2ec] ;  /* 0x0000bb0007077a20 */ /* 0x000fe40000410000 */
[----:B------:R-:W-:Y:S02]  /*6490*/  FMUL.FTZ R4, R236, R4 ;  /* 0x00000004ec047220 */ /* 0x000fe40000410000 */
[----:B------:R-:W-:Y:S02]  /*64a0*/  FMUL.FTZ R5, R235, R5 ;  /* 0x00000005eb057220 */ /* 0x000fe40000410000 */
[----:B------:R-:W-:Y:S02]  /*64b0*/  FMUL.FTZ R6, R234, R6 ;  /* 0x00000006ea067220 */ /* 0x000fe40000410000 */
[----:B------:R-:W-:Y:S02]  /*64c0*/  FMUL.FTZ R10, R10, c[0x0][0x2ec] ;  /* 0x0000bb000a0a7a20 */ /* 0x000fe40000410000 */
[----:B------:R-:W-:Y:S02]  /*64d0*/  FMUL.FTZ R13, R13, c[0x0][0x2ec] ;  /* 0x0000bb000d0d7a20 */ /* 0x000fe40000410000 */
[----:B------:R-:W-:Y:S02]  /*64e0*/  FMUL.FTZ R18, R18, c[0x0][0x2ec] ;  /* 0x0000bb0012127a20 */ /* 0x000fe40000410000 */
[----:B------:R-:W-:Y:S02]  /*64f0*/  FMUL.FTZ R135, R20, R16 ;  /* 0x0000001014877220 */ /* 0x000fe40000410000 */
[----:B------:R-:W-:Y:S02]  /*6500*/  FMUL.FTZ R35, R232, R8 ;  /* 0x00000008e8237220 */ /* 0x000fe40000410000 */
[----:B------:R-:W-:Y:S02]  /*6510*/  FFMA.FTZ R8, -R212, R212, 1 ;  /* 0x3f800000d4087423 */ /* 0x000fe400000101d4 */
[----:B------:R-:W-:Y:S02]  /*6520*/  FMUL.FTZ R28, R28, R7 ;  /* 0x000000071c1c7220 */ /* 0x000fe40000410000 */
[----:B------:R-:W-:Y:S02]  /*6530*/  FADD.FTZ R7, -R0, R15 ;  /* 0x0000000f00077221 */ /* 0x000fe40000010100 */
[----:B------:R-:W-:Y:S02]  /*6540*/  FFMA.FTZ R17, -R214, R214, 1 ;  /* 0x3f800000d6117423 */ /* 0x000fe400000101d6 */
[----:B------:R-:W-:Y:S02]  /*6550*/  FMUL.FTZ R10, R4, R10 ;  /* 0x0000000a040a7220 */ /* 0x000fe40000410000 */
[----:B------:R-:W-:Y:S02]  /*6560*/  FMUL.FTZ R13, R5, R13 ;  /* 0x0000000d050d7220 */ /* 0x000fe40000410000 */
[----:B------:R-:W-:Y:S02]  /*6570*/  FMUL.FTZ R18, R6, R18 ;  /* 0x0000001206127220 */ /* 0x000fe40000410000 */
[C---:B------:R-:W-:Y:S02]  /*6580*/  FADD.FTZ R26, -R0.reuse, R26 ;  /* 0x0000001a001a7221 */ /* 0x040fe40000010100 */
[C---:B------:R-:W-:Y:S02]  /*6590*/  FADD.FTZ R4, -R0.reuse, R27 ;  /* 0x0000001b00047221 */ /* 0x040fe40000010100 */
[C---:B------:R-:W-:Y:S02]  /*65a0*/  FADD.FTZ R5, -R0.reuse, R30 ;  /* 0x0000001e00057221 */ /* 0x040fe40000010100 */
[----:B------:R-:W-:Y:S02]  /*65b0*/  FADD.FTZ R6, -R0, R31 ;  /* 0x0000001f00067221 */ /* 0x000fe40000010100 */
[----:B------:R-:W-:Y:S02]  /*65c0*/  FFMA.FTZ R20, -R209, R209, 1 ;  /* 0x3f800000d1147423 */ /* 0x000fe400000101d1 */
[----:B------:R-:W-:Y:S02]  /*65d0*/  FFMA.FTZ R19, -R208, R208, 1 ;  /* 0x3f800000d0137423 */ /* 0x000fe400000101d0 */
[----:B------:R-:W-:Y:S02]  /*65e0*/  FFMA.FTZ R22, -R200, R200, 1 ;  /* 0x3f800000c8167423 */ /* 0x000fe400000101c8 */
[----:B------:R-:W-:Y:S02]  /*65f0*/  FMUL.FTZ R8, R8, c[0x0][0x2ec] ;  /* 0x0000bb0008087a20 */ /* 0x000fe40000410000 */
[----:B------:R-:W-:Y:S02]  /*6600*/  FMUL.FTZ R7, R233, R7 ;  /* 0x00000007e9077220 */ /* 0x000fe40000410000 */
[----:B------:R-:W-:Y:S02]  /*6610*/  FMUL.FTZ R17, R17, c[0x0][0x2ec] ;  /* 0x0000bb0011117a20 */ /* 0x000fe40000410000 */
[----:B------:R-:W-:Y:S02]  /*6620*/  FMUL.FTZ R0, R230, R26 ;  /* 0x0000001ae6007220 */ /* 0x000fe40000410000 */
        /* <DEDUP_REMOVED lines=13> */
[----:B------:R-:W-:Y:S01]  /*6700*/  ULOP3.LUT UR4, UR5, 0x1, URZ, 0xc0, !UPT ;  /* 0x0000000105047892 */ /* 0x000fe2000f8ec03f */
[----:B------:R-:W-:Y:S01]  /*6710*/  IMAD.MOV.U32 R0, RZ, RZ, c[0x0][0x190] ;  /* 0x00006400ff007624 */ /* 0x000fe200078e00ff */
[----:B------:R-:W-:Y:S02]  /*6720*/  ISETP.GE.AND P3, PT, R222, c[0x0][0x220], PT ;  /* 0x00008800de007a0c */ /* 0x000fe40003f66270 */
        /* <DEDUP_REMOVED lines=10> */
[C---:B------:R-:W-:Y:S01]  /*67d0*/  IADD3 R0, R211.reuse, UR4, RZ ;  /* 0x00000004d3007c10 */ /* 0x040fe2000fffe0ff */
[----:B------:R1:W-:Y:S01]  /*67e0*/  @P3 STS [R184], RZ ;  /* 0x000000ffb8003388 */ /* 0x0003e20000000800 */
[C---:B------:R-:W-:Y:S01]  /*67f0*/  @!P2 IADD3 R9, R211.reuse, UR4, RZ ;  /* 0x00000004d309ac10 */ /* 0x040fe2000fffe0ff */
[--C-:B------:R-:W-:Y:S01]  /*6800*/  @!P3 IMAD.MOV.U32 R5, RZ, RZ, R191.reuse ;  /* 0x000000ffff05b224 */ /* 0x100fe200078e00bf */
[----:B------:R-:W-:Y:S01]  /*6810*/  @!P1 IADD3 R8, R211, UR4, RZ ;  /* 0x00000004d3089c10 */ /* 0x000fe2000fffe0ff */
[----:B------:R1:W-:Y:S01]  /*6820*/  @P3 STS [R184+0x4], RZ ;  /* 0x000004ffb8003388 */ /* 0x0003e20000000800 */
[----:B------:R-:W-:Y:S01]  /*6830*/  @!P2 IMAD.MOV.U32 R6, RZ, RZ, R192 ;  /* 0x000000ffff06a224 */ /* 0x000fe200078e00c0 */
[----:B------:R-:W-:Y:S01]  /*6840*/  IADD3 R174, R174, UR4, RZ ;  /* 0x00000004aeae7c10 */ /* 0x000fe2000fffe0ff */
[--C-:B------:R-:W-:Y:S01]  /*6850*/  @!P2 IMAD.MOV.U32 R7, RZ, RZ, R191.reuse ;  /* 0x000000ffff07a224 */ /* 0x100fe200078e00bf */
        /* <DEDUP_REMOVED lines=26> */
.L_x_470:
[----:B------:R-:W-:Y:S01]  /*6a00*/  F2FP.PACK_AB R16, R146, R148 ;  /* 0x000000949210723e */ /* 0x000fe200000000ff */
[----:B------:R-:W2:Y:S01]  /*6a10*/  LDL R147, [R1+0x8] ;  /* 0x0000080001937983 */ /* 0x000ea20000100800 */
        /* <DEDUP_REMOVED lines=35> */
[----:B------:R-:W3:Y:S04]  /*6c50*/  LDSM.16.MT88.4 R12, [R2+0x1b000] ;  /* 0x01b00000020c783b */ /* 0x000ee80000004200 */
[----:B------:R-:W4:Y:S04]  /*6c60*/  LDSM.16.MT88.4 R16, [R0+0x7000] ;  /* 0x007000000010783b */ /* 0x000f280000004200 */
[----:B------:R-:W5:Y:S04]  /*6c70*/  LDSM.16.MT88.4 R20, [R0+0x8000] ;  /* 0x008000000014783b */ /* 0x000f680000004200 */
[----:B------:R-:W-:Y:S04]  /*6c80*/  LDSM.16.MT88.4 R24, [R2+0x19800] ;  /* 0x019800000218783b */ /* 0x000fe80000004200 */
[----:B------:R-:W4:Y:S04]  /*6c90*/  LDSM.16.MT88.4 R28, [R0+0x6400] ;  /* 0x00640000001c783b */ /* 0x000f280000004200 */
[----:B------:R-:W4:Y:S04]  /*6ca0*/  LDSM.16.MT88.4 R32, [R2+0x1b800] ;  /* 0x01b800000220783b */ /* 0x000f280000004200 */
[----:B------:R-:W4:Y:S04]  /*6cb0*/  LDSM.16.MT88.4 R132, [R0+0x7400] ;  /* 0x007400000084783b */ /* 0x000f280000004200 */
[----:B------:R-:W-:Y:S01]  /*6cc0*/  LDSM.16.MT88.4 R136, [R2+0x1c800] ;  /* 0x01c800000288783b */ /* 0x000fe20000004200 */
[-C--:B-1----:R-:W-:Y:S08]  /*6cd0*/  HMMA.16816.F32 R36, R4, R8.reuse, R36 ;  /* 0x000000080424723c */ /* 0x082ff00000001824 */
[C---:B---3--:R-:W-:Y:S08]  /*6ce0*/  HMMA.16816.F32 R40, R12.reuse, R8, R40 ;  /* 0x000000080c28723c */ /* 0x048ff00000001828 */
[-C--:B------:R-:W-:Y:S08]  /*6cf0*/  HMMA.16816.F32 R44, R12, R10.reuse, R44 ;  /* 0x0000000a0c2c723c */ /* 0x080ff0000000182c */
[C---:B------:R-:W-:Y:S01]  /*6d00*/  HMMA.16816.F32 R48, R4.reuse, R10, R48 ;  /* 0x0000000a0430723c */ /* 0x040fe20000001830 */
[----:B------:R-:W1:Y:S07]  /*6d10*/  LDSM.16.MT88.4 R8, [R0+0x8400] ;  /* 0x008400000008783b */ /* 0x000e6e0000004200 */
        /* <DEDUP_REMOVED lines=12> */
[-C--:B------:R-:W-:Y:S08]  /*6de0*/  HMMA.16816.F32 R36, R24, R28.reuse, R36 ;  /* 0x0000001c1824723c */ /* 0x080ff00000001824 */
[C---:B------:R-:W-:Y:S08]  /*6df0*/  HMMA.16816.F32 R40, R32.reuse, R28, R40 ;  /* 0x0000001c2028723c */ /* 0x040ff00000001828 */
[-C--:B------:R-:W-:Y:S08]  /*6e00*/  HMMA.16816.F32 R44, R32, R30.reuse, R44 ;  /* 0x0000001e202c723c */ /* 0x080ff0000000182c */
[C---:B------:R-:W-:Y:S01]  /*6e10*/  HMMA.16816.F32 R48, R24.reuse, R30, R48 ;  /* 0x0000001e1830723c */ /* 0x040fe20000001830 */
[----:B------:R-:W5:Y:S07]  /*6e20*/  LDSM.16.MT88.4 R28, [R0+0x8800] ;  /* 0x00880000001c783b */ /* 0x000f6e0000004200 */
[-C--:B------:R-:W-:Y:S08]  /*6e30*/  HMMA.16816.F32 R52, R24, R132.reuse, R52 ;  /* 0x000000841834723c */ /* 0x080ff00000001834 */
[C---:B------:R-:W-:Y:S08]  /*6e40*/  HMMA.16816.F32 R56, R32.reuse, R132, R56 ;  /* 0x000000842038723c */ /* 0x040ff00000001838 */
[-C--:B------:R-:W-:Y:S08]  /*6e50*/  HMMA.16816.F32 R60, R32, R134.reuse, R60 ;  /* 0x00000086203c723c */ /* 0x080ff0000000183c */
[C---:B------:R-:W-:Y:S01]  /*6e60*/  HMMA.16816.F32 R64, R24.reuse, R134, R64 ;  /* 0x000000861840723c */ /* 0x040fe20000001840 */
[----:B------:R-:W-:Y:S07]  /*6e70*/  LDSM.16.MT88.4 R132, [R0+0x6c00] ;  /* 0x006c00000084783b */ /* 0x000fee0000004200 */
[-C--:B-1----:R-:W-:Y:S04]  /*6e80*/  HMMA.16816.F32 R68, R24, R8.reuse, R68 ;  /* 0x000000081844723c */ /* 0x082fe80000001844 */
[----:B--2---:R-:W-:Y:S04]  /*6e90*/  IMAD.SHL.U32 R160, R147, 0x2, RZ ;  /* 0x0000000293a07824 */ /* 0x004fe800078e00ff */
[C---:B------:R-:W-:Y:S08]  /*6ea0*/  HMMA.16816.F32 R72, R32.reuse, R8, R72 ;  /* 0x000000082048723c */ /* 0x040ff00000001848 */
[-C--:B------:R-:W-:Y:S01]  /*6eb0*/  HMMA.16816.F32 R76, R32, R10.reuse, R76 ;  /* 0x0000000a204c723c */ /* 0x080fe2000000184c */
[----:B------:R-:W1:Y:S07]  /*6ec0*/  LDSM.16.MT88.4 R32, [R2+0x1a800] ;  /* 0x01a800000220783b */ /* 0x000e6e0000004200 */
[----:B------:R-:W-:Y:S01]  /*6ed0*/  HMMA.16816.F32 R80, R24, R10, R80 ;  /* 0x0000000a1850723c */ /* 0x000fe20000001850 */
[----:B------:R-:W2:Y:S04]  /*6ee0*/  LDSM.16.MT88.4 R8, [R0+0x7c00] ;  /* 0x007c00000008783b */ /* 0x000ea80000004200 */
        /* <DEDUP_REMOVED lines=10> */
[-C--:B-----5:R-:W-:Y:S08]  /*6f90*/  HMMA.16816.F32 R68, R4, R28.reuse, R68 ;  /* 0x0000001c0444723c */ /* 0x0a0ff00000001844 */
[C---:B------:R-:W-:Y:S08]  /*6fa0*/  HMMA.16816.F32 R72, R16.reuse, R28, R72 ;  /* 0x0000001c1048723c */ /* 0x040ff00000001848 */
[-C--:B------:R-:W-:Y:S08]  /*6fb0*/  HMMA.16816.F32 R76, R16, R30.reuse, R76 ;  /* 0x0000001e104c723c */ /* 0x080ff0000000184c */
[----:B------:R-:W-:Y:S08]  /*6fc0*/  HMMA.16816.F32 R80, R4, R30, R80 ;  /* 0x0000001e0450723c */ /* 0x000ff00000001850 */
[-C--:B-1----:R-:W-:Y:S08]  /*6fd0*/  HMMA.16816.F32 R36, R32, R132.reuse, R36 ;  /* 0x000000842024723c */ /* 0x082ff00000001824 */
        /* <DEDUP_REMOVED lines=44> */
.L_x_471:
[----:B------:R-:W-:Y:S01]  /*72a0*/  LDSM.16.M88.4 R24, [R177] ;  /* 0x00000000b118783b */ /* 0x000fe20000000200 */
[----:B------:R-:W-:Y:S01]  /*72b0*/  IMAD.MOV.U32 R167, RZ, RZ, c[0x0][0x22c] ;  /* 0x00008b00ffa77624 */ /* 0x000fe200078e00ff */
[----:B------:R-:W-:Y:S01]  /*72c0*/  ULOP3.LUT UR4, UR5, 0x1, URZ, 0xc0, !UPT ;  /* 0x0000000105047892 */ /* 0x000fe2000f8ec03f */
[----:B------:R-:W-:Y:S01]  /*72d0*/  IMAD.MOV.U32 R166, RZ, RZ, c[0x0][0x22c] ;  /* 0x00008b00ffa67624 */ /* 0x000fe200078e00ff */
[----:B------:R-:W-:Y:S01]  /*72e0*/  UISETP.GT.AND UP2, UPT, UR5, UR11, UPT ;  /* 0x0000000b0500728c */ /* 0x000fe2000bf44270 */
[----:B-1----:R-:W1:Y:S01]  /*72f0*/  LDSM.16.MT88.4 R8, [R0+0x9000] ;  /* 0x009000000008783b */ /* 0x002e620000004200 */
[----:B------:R-:W-:Y:S01]  /*7300*/  IMAD R167, R167, c[0x0][0x1c0], RZ ;  /* 0x00007000a7a77a24 */ /* 0x000fe200078e02ff */
[----:B------:R-:W-:Y:S01]  /*7310*/  UISETP.NE.U32.AND UP0, UPT, UR4, 0x1, UPT ;  /* 0x000000010400788c */ /* 0x000fe2000bf05070 */
[----:B------:R-:W-:Y:S01]  /*7320*/  IMAD R166, R166, c[0x0][0x1c0], RZ ;  /* 0x00007000a6a67a24 */ /* 0x000fe200078e02ff */
[----:B------:R-:W-:Y:S01]  /*7330*/  UIADD3 UR4, UR5, -0x1, URZ ;  /* 0xffffffff05047890 */ /* 0x000fe2000fffe03f */
[----:B------:R-:W2:Y:S01]  /*7340*/  LDSM.16.MT88.4 R16, [R0+0xb000] ;  /* 0x00b000000010783b */ /* 0x000ea20000004200 */
[----:B------:R-:W-:Y:S02]  /*7350*/  IMAD.SHL.U32 R167, R167, 0x20, RZ ;  /* 0x00000020a7a77824 */ /* 0x000fe400078e00ff */
[----:B------:R-:W-:Y:S02]  /*7360*/  IMAD R166, R166, 0x28, RZ ;  /* 0x00000028a6a67824 */ /* 0x000fe400078e02ff */
[----:B------:R-:W3:Y:S01]  /*7370*/  LDSM.16.MT88.4 R28, [R0+0xd000] ;  /* 0x00d00000001c783b */ /* 0x000ee20000004200 */
[----:B------:R-:W-:Y:S01]  /*7380*/  IMAD.MOV.U32 R161, RZ, RZ, c[0x0][0x22c] ;  /* 0x00008b00ffa17624 */ /* 0x000fe200078e00ff */
[----:B------:R-:W-:Y:S03]  /*7390*/  UMOV UR5, UR4 ;  /* 0x0000000400057c82 */ /* 0x000fe60008000000 */
[----:B------:R-:W4:Y:S01]  /*73a0*/  LDL R165, [R1+0xc] ;  /* 0x00000c0001a57983 */ /* 0x000f220000100800 */
[----:B------:R-:W-:Y:S04]  /*73b0*/  IMAD R161, R161, c[0x0][0x1c0], RZ ;  /* 0x00007000a1a17a24 */ /* 0x000fe800078e02ff */
[----:B------:R-:W-:Y:S01]  /*73c0*/  LDSM.16.M88.4 R32, [R178] ;  /* 0x00000000b220783b */ /* 0x000fe20000000200 */
[----:B------:R-:W-:Y:S04]  /*73d0*/  IMAD.U32 R161, R161, -0x40, RZ ;  /* 0xffffffc0a1a17824 */ /* 0x000fe800078e00ff */
[----:B------:R-:W4:Y:S01]  /*73e0*/  LDL R164, [R1+0x10] ;  /* 0x0000100001a47983 */ /* 0x000f220000100800 */
[C---:B------:R-:W-:Y:S04]  /*73f0*/  LEA R190, P1, R161.reuse, R162, 0x2 ;  /* 0x000000a2a1be7211 */ /* 0x040fe800078210ff */
[----:B------:R-:W3:Y:S01]  /*7400*/  LDSM.16.MT88.4 R132, [R0+0x9400] ;  /* 0x009400000084783b */ /* 0x000ee20000004200 */
[----:B------:R-:W-:Y:S01]  /*7410*/  LEA.HI.X.SX32 R189, R161, R163, 0x2, P1 ;  /* 0x000000a3a1bd7211 */ /* 0x000fe200008f16ff */
[----:B------:R-:W-:Y:S03]  /*7420*/  IMAD.MOV.U32 R161, RZ, RZ, c[0x0][0x22c] ;  /* 0x00008b00ffa17624 */ /* 0x000fe600078e00ff */
[----:B------:R-:W3:Y:S01]  /*7430*/  LDSM.16.MT88.4 R136, [R0+0xb400] ;  /* 0x00b400000088783b */ /* 0x000ee20000004200 */
[----:B------:R-:W-:Y:S01]  /*7440*/  IMAD R161, R161, c[0x0][0x1c0], RZ ;  /* 0x00007000a1a17a24 */ /* 0x000fe200078e02ff */
[C---:B-1----:R-:W-:Y:S03]  /*7450*/  HMMA.16816.F32 R4, R24.reuse, R8, RZ ;  /* 0x000000081804723c */ /* 0x042fe600000018ff */
[----:B------:R-:W1:Y:S01]  /*7460*/  LDSM.16.MT88.4 R140, [R0+0xd400] ;  /* 0x00d40000008c783b */ /* 0x000e620000004200 */
[----:B------:R-:W-:Y:S04]  /*7470*/  IMAD.SHL.U32 R161, R161, 0x10, RZ ;  /* 0x00000010a1a17824 */ /* 0x000fe800078e00ff */
[----:B------:R-:W-:Y:S01]  /*7480*/  LDSM.16.M88.4 R144, [R180] ;  /* 0x00000000b490783b */ /* 0x000fe20000000200 */
[C---:B------:R-:W-:Y:S04]  /*7490*/  HMMA.16816.F32 R8, R24.reuse, R10, RZ ;  /* 0x0000000a1808723c */ /* 0x040fe800000018ff */
[----:B------:R-:W1:Y:S04]  /*74a0*/  LDSM.16.MT88.4 R148, [R0+0x9800] ;  /* 0x009800000094783b */ /* 0x000e680000004200 */
[C---:B--2---:R-:W-:Y:S01]  /*74b0*/  HMMA.16816.F32 R12, R24.reuse, R16, RZ ;  /* 0x00000010180c723c */ /* 0x044fe200000018ff */
[----:B------:R-:W2:Y:S05]  /*74c0*/  LDSM.16.MT88.4 R152, [R0+0xb800] ;  /* 0x00b800000098783b */ /* 0x000eaa0000004200 */
[----:B------:R-:W-:Y:S02]  /*74d0*/  LDSM.16.MT88.4 R156, [R0+0xbc00] ;  /* 0x00bc0000009c783b */ /* 0x000fe40000004200 */
[C---:B------:R-:W-:Y:S08]  /*74e0*/  HMMA.16816.F32 R16, R24.reuse, R18, RZ ;  /* 0x000000121810723c */ /* 0x040ff000000018ff */
[C---:B---3--:R-:W-:Y:S08]  /*74f0*/  HMMA.16816.F32 R20, R24.reuse, R28, RZ ;  /* 0x0000001c1814723c */ /* 0x048ff000000018ff */
[----:B------:R-:W-:Y:S01]  /*7500*/  HMMA.16816.F32 R24, R24, R30, RZ ;  /* 0x0000001e1818723c */ /* 0x000fe200000018ff */
[----:B------:R-:W3:Y:S07]  /*7510*/  LDSM.16.MT88.4 R28, [R0+0xd800] ;  /* 0x00d80000001c783b */ /* 0x000eee0000004200 */
[C---:B------:R-:W-:Y:S08]  /*7520*/  HMMA.16816.F32 R4, R32.reuse, R132, R4 ;  /* 0x000000842004723c */ /* 0x040ff00000001804 */
[C---:B------:R-:W-:Y:S01]  /*7530*/  HMMA.16816.F32 R8, R32.reuse, R134, R8 ;  /* 0x000000862008723c */ /* 0x040fe20000001808 */
[----:B------:R-:W-:Y:S07]  /*7540*/  LDSM.16.M88.4 R132, [R179] ;  /* 0x00000000b384783b */ /* 0x000fee0000000200 */
[C---:B------:R-:W-:Y:S08]  /*7550*/  HMMA.16816.F32 R12, R32.reuse, R136, R12 ;  /* 0x00000088200c723c */ /* 0x040ff0000000180c */
[C---:B------:R-:W-:Y:S01]  /*7560*/  HMMA.16816.F32 R16, R32.reuse, R138, R16 ;  /* 0x0000008a2010723c */ /* 0x040fe20000001810 */
[----:B------:R-:W3:Y:S07]  /*7570*/  LDSM.16.MT88.4 R136, [R0+0x9c00] ;  /* 0x009c00000088783b */ /* 0x000eee0000004200 */
[C---:B-1----:R-:W-:Y:S08]  /*7580*/  HMMA.16816.F32 R20, R32.reuse, R140, R20 ;  /* 0x0000008c2014723c */ /* 0x042ff00000001814 */
[----:B------:R-:W-:Y:S01]  /*7590*/  HMMA.16816.F32 R24, R32, R142, R24 ;  /* 0x0000008e2018723c */ /* 0x000fe20000001818 */
[----:B------:R-:W1:Y:S05]  /*75a0*/  LDSM.16.MT88.4 R32, [R0+0xdc00] ;  /* 0x00dc00000020783b */ /* 0x000e6a0000004200 */
[----:B------:R-:W-:Y:S02]  /*75b0*/  LDSM.16.M88.4 R140, [R177+0x2000] ;  /* 0x00200000b18c783b */ /* 0x000fe40000000200 */
[C---:B------:R-:W-:Y:S08]  /*75c0*/  HMMA.16816.F32 R4, R144.reuse, R148, R4 ;  /* 0x000000949004723c */ /* 0x040ff00000001804 */
[C---:B------:R-:W-:Y:S01]  /*75d0*/  HMMA.16816.F32 R8, R144.reuse, R150, R8 ;  /* 0x000000969008723c */ /* 0x040fe20000001808 */
[----:B------:R-:W1:Y:S07]  /*75e0*/  LDSM.16.MT88.4 R148, [R0+0xa000] ;  /* 0x00a000000094783b */ /* 0x000e6e0000004200 */
[C---:B--2---:R-:W-:Y:S08]  /*75f0*/  HMMA.16816.F32 R12, R144.reuse, R152, R12 ;  /* 0x00000098900c723c */ /* 0x044ff0000000180c */
[C---:B------:R-:W-:Y:S01]  /*7600*/  HMMA.16816.F32 R16, R144.reuse, R154, R16 ;  /* 0x0000009a9010723c */ /* 0x040fe20000001810 */
[----:B------:R-:W2:Y:S07]  /*7610*/  LDSM.16.MT88.4 R152, [R0+0xc000] ;  /* 0x00c000000098783b */ /* 0x000eae0000004200 */
[C---:B---3--:R-:W-:Y:S08]  /*7620*/  HMMA.16816.F32 R20, R144.reuse, R28, R20 ;  /* 0x0000001c9014723c */ /* 0x048ff00000001814 */
[----:B------:R-:W-:Y:S01]  /*7630*/  HMMA.16816.F32 R24, R144, R30, R24 ;  /* 0x0000001e9018723c */ /* 0x000fe20000001818 */
[----:B------:R-:W3:Y:S05]  /*7640*/  LDSM.16.MT88.4 R28, [R0+0xe000] ;  /* 0x00e00000001c783b */ /* 0x000eea0000004200 */
[----:B------:R-:W-:Y:S02]  /*7650*/  LDSM.16.MT88.4 R144, [R0+0xa400] ;  /* 0x00a400000090783b */ /* 0x000fe40000004200 */
[C---:B------:R-:W-:Y:S08]  /*7660*/  HMMA.16816.F32 R4, R132.reuse, R136, R4 ;  /* 0x000000888404723c */ /* 0x040ff00000001804 */
[C---:B------:R-:W-:Y:S01]  /*7670*/  HMMA.16816.F32 R8, R132.reuse, R138, R8 ;  /* 0x0000008a8408723c */ /* 0x040fe20000001808 */
[----:B------:R-:W2:Y:S07]  /*7680*/  LDSM.16.M88.4 R136, [R178+0x2000] ;  /* 0x00200000b288783b */ /* 0x000eae0000000200 */
        /* <DEDUP_REMOVED lines=16> */
[----:B------:R-:W-:Y:S02]  /*7790*/  LDSM.16.M88.4 R140, [R179+0x2000] ;  /* 0x00200000b38c783b */ /* 0x000fe40000000200 */
[C---:B------:R-:W-:Y:S08]  /*77a0*/  HMMA.16816.F32 R4, R136.reuse, R144, R4 ;  /* 0x000000908804723c */ /* 0x040ff00000001804 */
[C---:B------:R-:W-:Y:S01]  /*77b0*/  HMMA.16816.F32 R8, R136.reuse, R146, R8 ;  /* 0x000000928808723c */ /* 0x040fe20000001808 */
[----:B------:R-:W2:Y:S07]  /*77c0*/  LDSM.16.MT88.4 R144, [R0+0xac00] ;  /* 0x00ac00000090783b */ /* 0x000eae0000004200 */
[C---:B------:R-:W-:Y:S08]  /*77d0*/  HMMA.16816.F32 R12, R136.reuse, R156, R12 ;  /* 0x0000009c880c723c */ /* 0x040ff0000000180c */
[C---:B------:R-:W-:Y:S01]  /*77e0*/  HMMA.16816.F32 R16, R136.reuse, R158, R16 ;  /* 0x0000009e8810723c */ /* 0x040fe20000001810 */
[----:B------:R-:W3:Y:S07]  /*77f0*/  LDSM.16.MT88.4 R156, [R0+0xcc00] ;  /* 0x00cc0000009c783b */ /* 0x000eee0000004200 */
[C---:B-1----:R-:W-:Y:S08]  /*7800*/  HMMA.16816.F32 R20, R136.reuse, R32, R20 ;  /* 0x000000208814723c */ /* 0x042ff00000001814 */
[----:B------:R-:W-:Y:S01]  /*7810*/  HMMA.16816.F32 R24, R136, R34, R24 ;  /* 0x000000228818723c */ /* 0x000fe20000001818 */
[----:B------:R-:W1:Y:S07]  /*7820*/  LDSM.16.MT88.4 R32, [R0+0xec00] ;  /* 0x00ec00000020783b */ /* 0x000e6e0000004200 */
[C---:B------:R-:W-:Y:S08]  /*7830*/  HMMA.16816.F32 R4, R132.reuse, R148, R4 ;  /* 0x000000948404723c */ /* 0x040ff00000001804 */
[C---:B------:R-:W-:Y:S08]  /*7840*/  HMMA.16816.F32 R8, R132.reuse, R150, R8 ;  /* 0x000000968408723c */ /* 0x040ff00000001808 */
[C---:B--2---:R-:W-:Y:S08]  /*7850*/  HMMA.16816.F32 R12, R132.reuse, R152, R12 ;  /* 0x00000098840c723c */ /* 0x044ff0000000180c */
[C---:B------:R-:W-:Y:S08]  /*7860*/  HMMA.16816.F32 R16, R132.reuse, R154, R16 ;  /* 0x0000009a8410723c */ /* 0x040ff00000001810 */
[C---:B---3--:R-:W-:Y:S07]  /*7870*/  HMMA.16816.F32 R20, R132.reuse, R28, R20 ;  /* 0x0000001c8414723c */ /* 0x048fee0000001814 */
[----:B------:R-:W-:Y:S01]  /*7880*/  IMAD.MOV.U32 R28, RZ, RZ, R190 ;  /* 0x000000ffff1c7224 */ /* 0x000fe200078e00be */
[----:B------:R-:W-:Y:S04]  /*7890*/  HMMA.16816.F32 R24, R132, R30, R24 ;  /* 0x0000001e8418723c */ /* 0x000fe80000001818 */
[----:B------:R-:W-:Y:S03]  /*78a0*/  IMAD.MOV.U32 R29, RZ, RZ, R189 ;  /* 0x000000ffff1d7224 */ /* 0x000fe600078e00bd */
[----:B----4-:R-:W-:Y:S01]  /*78b0*/  @P0 IADD3 R30, P2, R165, UR8, RZ ;  /* 0x00000008a51e0c10 */ /* 0x010fe2000ff5e0ff */
[C---:B------:R-:W-:Y:S01]  /*78c0*/  HMMA.16816.F32 R4, R140.reuse, R144, R4 ;  /* 0x000000908c04723c */ /* 0x040fe20000001804 */
[----:B------:R-:W-:Y:S01]  /*78d0*/  IMAD.MOV.U32 R165, RZ, RZ, c[0x0][0x22c] ;  /* 0x00008b00ffa57624 */ /* 0x000fe200078e00ff */
[----:B------:R-:W-:Y:S03]  /*78e0*/  @UP3 UIADD3 UR8, UP1, UR8, -0x100, URZ ;  /* 0xffffff0008083890 */ /* 0x000fe6000ff3e03f */
[----:B------:R-:W-:Y:S01]  /*78f0*/  @P0 IADD3.X R31, R164, UR7, RZ, P2, !PT ;  /* 0x00000007a41f0c10 */ /* 0x000fe200097fe4ff */
[----:B------:R-:W-:Y:S01]  /*7900*/  IMAD R165, R165, c[0x0][0x1c0], RZ ;  /* 0x00007000a5a57a24 */ /* 0x000fe200078e02ff */
[----:B------:R-:W-:Y:S01]  /*7910*/  @UP3 UIADD3.X UR7, UR7, -0x1, URZ, UP1, !UPT ;  /* 0xffffffff07073890 */ /* 0x000fe20008ffe43f */
[C---:B------:R-:W-:Y:S01]  /*7920*/  HMMA.16816.F32 R8, R140.reuse, R146, R8 ;  /* 0x000000928c08723c */ /* 0x040fe20000001808 */
[----:B------:R-:W-:Y:S01]  /*7930*/  IMAD.MOV.U32 R164, RZ, RZ, c[0x0][0x22c] ;  /* 0x00008b00ffa47624 */ /* 0x000fe200078e00ff */
[----:B------:R2:W5:Y:S02]  /*7940*/  @P0 LDG.E R239, [R30.64] ;  /* 0x0000000c1eef0981 */ /* 0x000564000c1e1900 */
[----:B------:R-:W-:Y:S02]  /*7950*/  IMAD R165, R165, 0x38, RZ ;  /* 0x00000038a5a57824 */ /* 0x000fe400078e02ff */
[----:B------:R-:W-:Y:S01]  /*7960*/  IMAD R164, R164, c[0x0][0x1c0], RZ ;  /* 0x00007000a4a47a24 */ /* 0x000fe200078e02ff */
[----:B------:R2:W5:Y:S01]  /*7970*/  @P0 LDG.E R240, [R30.64+0x20] ;  /* 0x0000200c1ef00981 */ /* 0x000562000c1e1900 */
[C---:B------:R-:W-:Y:S04]  /*7980*/  HMMA.16816.F32 R12, R140.reuse, R156, R12 ;  /* 0x0000009c8c0c723c */ /* 0x040fe8000000180c */
[----:B------:R2:W5:Y:S01]  /*7990*/  @P0 LDG.E R237, [R30.64+0x80] ;  /* 0x0000800c1eed0981 */ /* 0x000562000c1e1900 */
[----:B------:R-:W-:Y:S03]  /*79a0*/  IMAD R164, R164, 0x18, RZ ;  /* 0x00000018a4a47824 */ /* 0x000fe600078e02ff */
[C---:B------:R-:W-:Y:S01]  /*79b0*/  HMMA.16816.F32 R16, R140.reuse, R158, R16 ;  /* 0x0000009e8c10723c */ /* 0x040fe20000001810 */
[----:B------:R2:W5:Y:S03]  /*79c0*/  @P0 LDG.E R238, [R30.64+0xa0] ;  /* 0x0000a00c1eee0981 */ /* 0x000566000c1e1900 */
[CC--:B------:R-:W-:Y:S02]  /*79d0*/  LEA R134, P0, R161.reuse, R28.reuse, 0x2 ;  /* 0x0000001ca1867211 */ /* 0x0c0fe400078010ff */
[----:B------:R3:W-:Y:S02]  /*79e0*/  RED.E.ADD.F32.FTZ.RN.STRONG.GPU [R28.64], R4 ;  /* 0x000000041c00798e */ /* 0x0007e4000c10e78c */
[C---:B-1----:R-:W-:Y:S04]  /*79f0*/  HMMA.16816.F32 R20, R140.reuse, R32, R20 ;  /* 0x000000208c14723c */ /* 0x042fe80000001814 */
[-C--:B------:R-:W-:Y:S03]  /*7a00*/  LEA.HI.X.SX32 R135, R161, R29.reuse, 0x2, P0 ;  /* 0x0000001da1877211 */ /* 0x080fe600000f16ff */
[CC--:B------:R-:W-:Y:S01]  /*7a10*/  LEA R32, P1, R241.reuse, R28.reuse, 0x2 ;  /* 0x0000001cf1207211 */ /* 0x0c0fe200078210ff */
[----:B------:R-:W-:Y:S01]  /*7a20*/  HMMA.16816.F32 R24, R140, R34, R24 ;  /* 0x000000228c18723c */ /* 0x000fe20000001818 */
[----:B------:R-:W-:Y:S03]  /*7a30*/  LDSM.16.MT88.4 R140, [R3+0x1c00] ;  /* 0x001c0000038c783b */ /* 0x000fe60000004200 */
[-C--:B------:R-:W-:Y:S02]  /*7a40*/  LEA.HI.X.SX32 R33, R241, R29.reuse, 0x2, P1 ;  /* 0x0000001df1217211 */ /* 0x080fe400008f16ff */
[CC--:B------:R-:W-:Y:S02]  /*7a50*/  LEA R132, P1, R164.reuse, R28.reuse, 0x2 ;  /* 0x0000001ca4847211 */ /* 0x0c0fe400078210ff */
[CC--:B------:R-:W-:Y:S01]  /*7a60*/  LEA R34, P0, R167.reuse, R28.reuse, 0x2 ;  /* 0x0000001ca7227211 */ /* 0x0c0fe200078010ff */
[----:B------:R1:W-:Y:S03]  /*7a70*/  RED.E.ADD.F32.FTZ.RN.STRONG.GPU [R32.64], R5 ;  /* 0x000000052000798e */ /* 0x0003e6000c10e78c */
[-C--:B------:R-:W-:Y:S01]  /*7a80*/  LEA.HI.X.SX32 R133, R164, R29.reuse, 0x2, P1 ;  /* 0x0000001da4857211 */ /* 0x080fe200008f16ff */
[----:B------:R-:W-:Y:S01]  /*7a90*/  IMAD.MOV.U32 R164, RZ, RZ, c[0x0][0x22c] ;  /* 0x00008b00ffa47624 */ /* 0x000fe200078e00ff */
[----:B------:R4:W-:Y:S01]  /*7aa0*/  RED.E.ADD.F32.FTZ.RN.STRONG.GPU [R134.64], R6 ;  /* 0x000000068600798e */ /* 0x0009e2000c10e78c */
[-C--:B------:R-:W-:Y:S02]  /*7ab0*/  LEA.HI.X.SX32 R35, R167, R29.reuse, 0x2, P0 ;  /* 0x0000001da7237211 */ /* 0x080fe400000f16ff */
[----:B------:R-:W-:Y:S01]  /*7ac0*/  IMAD R164, R164, c[0x0][0x1c0], RZ ;  /* 0x00007000a4a47a24 */ /* 0x000fe200078e02ff */
[-C--:B--2---:R-:W-:Y:S01]  /*7ad0*/  LEA R30, P2, R166, R28.reuse, 0x2 ;  /* 0x0000001ca61e7211 */ /* 0x084fe200078410ff */
[----:B------:R2:W-:Y:S02]  /*7ae0*/  RED.E.ADD.F32.FTZ.RN.STRONG.GPU [R132.64], R7 ;  /* 0x000000078400798e */ /* 0x0005e4000c10e78c */
[----:B------:R-:W-:Y:S01]  /*7af0*/  IMAD R164, R164, 0x30, RZ ;  /* 0x00000030a4a47824 */ /* 0x000fe200078e02ff */
[-C--:B------:R-:W-:Y:S02]  /*7b00*/  LEA.HI.X.SX32 R31, R166, R29.reuse, 0x2, P2 ;  /* 0x0000001da61f7211 */ /* 0x080fe400010f16ff */
[----:B------:R2:W-:Y:S02]  /*7b10*/  RED.E.ADD.F32.FTZ.RN.STRONG.GPU [R34.64], R8 ;  /* 0x000000082200798e */ /* 0x0005e4000c10e78c */
[CC--:B---3--:R-:W-:Y:S03]  /*7b20*/  LEA R4, P1, R164.reuse, R28.reuse, 0x2 ;  /* 0x0000001ca4047211 */ /* 0x0c8fe600078210ff */
[----:B------:R3:W-:Y:S01]  /*7b30*/  RED.E.ADD.F32.FTZ.RN.STRONG.GPU [R30.64], R9 ;  /* 0x000000091e00798e */ /* 0x0007e2000c10e78c */
[-C--:B-1----:R-:W-:Y:S01]  /*7b40*/  LEA.HI.X.SX32 R5, R164, R29.reuse, 0x2, P1 ;  /* 0x0000001da4057211 */ /* 0x082fe200008f16ff */
[----:B------:R-:W-:Y:S04]  /*7b50*/  IMAD.MOV.U32 R164, RZ, RZ, c[0x0][0x22c] ;  /* 0x00008b00ffa47624 */ /* 0x000fe800078e00ff */
[----:B------:R1:W-:Y:S01]  /*7b60*/  RED.E.ADD.F32.FTZ.RN.STRONG.GPU [R4.64], R10 ;  /* 0x0000000a0400798e */ /* 0x0003e2000c10e78c */
[CC--:B----4-:R-:W-:Y:S01]  /*7b70*/  LEA R6, P0, R165.reuse, R28.reuse, 0x2 ;  /* 0x0000001ca5067211 */ /* 0x0d0fe200078010ff */
[----:B------:R-:W-:Y:S03]  /*7b80*/  IMAD R164, R164, c[0x0][0x1c0], RZ ;  /* 0x00007000a4a47a24 */ /* 0x000fe600078e02ff */
[-C--:B--2---:R-:W-:Y:S01]  /*7b90*/  LEA.HI.X.SX32 R7, R165, R29.reuse, 0x2, P0 ;  /* 0x0000001da5077211 */ /* 0x084fe200000f16ff */
[----:B------:R-:W-:Y:S01]  /*7ba0*/  IMAD.SHL.U32 R164, R164, 0x10, RZ ;  /* 0x00000010a4a47824 */ /* 0x000fe200078e00ff */
[C---:B------:R-:W-:Y:S02]  /*7bb0*/  IADD3 R132, R161.reuse, 0x40, RZ ;  /* 0x00000040a1847810 */ /* 0x040fe40007ffe0ff */
[----:B------:R-:W-:Y:S01]  /*7bc0*/  IADD3 R133, R161, 0x40, RZ ;  /* 0x00000040a1857810 */ /* 0x000fe20007ffe0ff */
[----:B------:R2:W-:Y:S01]  /*7bd0*/  RED.E.ADD.F32.FTZ.RN.STRONG.GPU [R6.64], R11 ;  /* 0x0000000b0600798e */ /* 0x0005e2000c10e78c */
[C---:B------:R-:W-:Y:S01]  /*7be0*/  IADD3 R137, R164.reuse, 0x20, RZ ;  /* 0x00000020a4897810 */ /* 0x040fe20007ffe0ff */
[C---:B------:R-:W-:Y:S01]  /*7bf0*/  IMAD.IADD R132, R241.reuse, 0x1, R132 ;  /* 0x00000001f1847824 */ /* 0x040fe200078e0284 */
[C---:B------:R-:W-:Y:S02]  /*7c00*/  IADD3 R136, R164.reuse, 0x20, RZ ;  /* 0x00000020a4887810 */ /* 0x040fe40007ffe0ff */
[----:B------:R4:W-:Y:S01]  /*7c10*/  RED.E.ADD.F32.FTZ.RN.STRONG.GPU [R28.64+0x80], R12 ;  /* 0x0000800c1c00798e */ /* 0x0009e2000c10e78c */
[----:B------:R-:W-:Y:S02]  /*7c20*/  IADD3 R0, R164, 0x20, RZ ;  /* 0x00000020a4007810 */ /* 0x000fe40007ffe0ff */
[----:B------:R-:W-:Y:S01]  /*7c30*/  IMAD.IADD R136, R241, 0x1, R136 ;  /* 0x00000001f1887824 */ /* 0x000fe200078e0288 */
[-C--:B------:R-:W-:Y:S01]  /*7c40*/  LEA R8, P2, R247, R28.reuse, 0x2 ;  /* 0x0000001cf7087211 */ /* 0x080fe200078410ff */
[----:B------:R4:W-:Y:S01]  /*7c50*/  RED.E.ADD.F32.FTZ.RN.STRONG.GPU [R32.64+0x80], R13 ;  /* 0x0000800d2000798e */ /* 0x0009e2000c10e78c */
[C---:B------:R-:W-:Y:S02]  /*7c60*/  IMAD.IADD R0, R241.reuse, 0x1, R0 ;  /* 0x00000001f1007824 */ /* 0x040fe400078e0200 */
[CC--:B---3--:R-:W-:Y:S02]  /*7c70*/  LEA R30, P1, R136.reuse, R28.reuse, 0x2 ;  /* 0x0000001c881e7211 */ /* 0x0c8fe400078210ff */
[----:B------:R-:W-:Y:S01]  /*7c80*/  IMAD.IADD R0, R241, 0x1, R0 ;  /* 0x00000001f1007824 */ /* 0x000fe200078e0200 */
[-C--:B------:R-:W-:Y:S02]  /*7c90*/  LEA.HI.X.SX32 R9, R247, R29.reuse, 0x2, P2 ;  /* 0x0000001df7097211 */ /* 0x080fe400010f16ff */
[CC--:B-1----:R-:W-:Y:S02]  /*7ca0*/  LEA R4, P0, R137.reuse, R28.reuse, 0x2 ;  /* 0x0000001c89047211 */ /* 0x0c2fe400078010ff */
[-C--:B------:R-:W-:Y:S02]  /*7cb0*/  LEA.HI.X.SX32 R31, R136, R29.reuse, 0x2, P1 ;  /* 0x0000001d881f7211 */ /* 0x080fe400008f16ff */
[-C--:B------:R-:W-:Y:S02]  /*7cc0*/  LEA.HI.X.SX32 R5, R137, R29.reuse, 0x2, P0 ;  /* 0x0000001d89057211 */ /* 0x080fe400000f16ff */
[-C--:B------:R-:W-:Y:S01]  /*7cd0*/  LEA R10, P0, R0, R28.reuse, 0x2 ;  /* 0x0000001c000a7211 */ /* 0x080fe200078010ff */
[----:B------:R-:W-:Y:S01]  /*7ce0*/  LDSM.16.MT88.4 R136, [R2+0x18800] ;  /* 0x018800000288783b */ /* 0x000fe20000004200 */
[-C--:B--2---:R-:W-:Y:S02]  /*7cf0*/  LEA R6, P1, R246, R28.reuse, 0x2 ;  /* 0x0000001cf6067211 */ /* 0x084fe400078210ff */
[-C--:B------:R-:W-:Y:S02]  /*7d00*/  LEA.HI.X.SX32 R11, R0, R29.reuse, 0x2, P0 ;  /* 0x0000001d000b7211 */ /* 0x080fe400000f16ff */
[----:B------:R1:W-:Y:S01]  /*7d10*/  RED.E.ADD.F32.FTZ.RN.STRONG.GPU [R4.64], R14 ;  /* 0x0000000e0400798e */ /* 0x0003e2000c10e78c */
[-C--:B------:R-:W-:Y:S02]  /*7d20*/  LEA.HI.X.SX32 R7, R246, R29.reuse, 0x2, P1 ;  /* 0x0000001df6077211 */ /* 0x080fe400008f16ff */
[----:B------:R-:W-:Y:S02]  /*7d30*/  IADD3 R0, R161, 0x40, RZ ;  /* 0x00000040a1007810 */ /* 0x000fe40007ffe0ff */
[----:B------:R2:W-:Y:S01]  /*7d40*/  RED.E.ADD.F32.FTZ.RN.STRONG.GPU [R30.64], R15 ;  /* 0x0000000f1e00798e */ /* 0x0005e2000c10e78c */
[CC--:B----4-:R-:W-:Y:S02]  /*7d50*/  LEA R12, P4, R132.reuse, R28.reuse, 0x2 ;  /* 0x0000001c840c7211 */ /* 0x0d0fe400078810ff */
[C---:B------:R-:W-:Y:S02]  /*7d60*/  IMAD.IADD R0, R241.reuse, 0x1, R0 ;  /* 0x00000001f1007824 */ /* 0x040fe400078e0200 */
[----:B------:R3:W-:Y:S01]  /*7d70*/  RED.E.ADD.F32.FTZ.RN.STRONG.GPU [R10.64], R16 ;  /* 0x000000100a00798e */ /* 0x0007e2000c10e78c */
[-C--:B------:R-:W-:Y:S01]  /*7d80*/  LEA.HI.X.SX32 R13, R132, R29.reuse, 0x2, P4 ;  /* 0x0000001d840d7211 */ /* 0x080fe200020f16ff */
[----:B------:R-:W-:Y:S03]  /*7d90*/  IMAD.IADD R0, R241, 0x1, R0 ;  /* 0x00000001f1007824 */ /* 0x000fe600078e0200 */
[----:B------:R4:W-:Y:S05]  /*7da0*/  RED.E.ADD.F32.FTZ.RN.STRONG.GPU [R8.64], R17 ;  /* 0x000000110800798e */ /* 0x0009ea000c10e78c */
[----:B------:R4:W-:Y:S01]  /*7db0*/  RED.E.ADD.F32.FTZ.RN.STRONG.GPU [R6.64], R18 ;  /* 0x000000120600798e */ /* 0x0009e2000c10e78c */
[-C--:B-1----:R-:W-:Y:S02]  /*7dc0*/  LEA R4, P0, R249, R28.reuse, 0x2 ;  /* 0x0000001cf9047211 */ /* 0x082fe400078010ff */
[-C--:B------:R-:W-:Y:S02]  /*7dd0*/  LEA R14, P5, R133, R28.reuse, 0x2 ;  /* 0x0000001c850e7211 */ /* 0x080fe400078a10ff */
[-C--:B------:R-:W-:Y:S02]  /*7de0*/  LEA.HI.X.SX32 R5, R249, R29.reuse, 0x2, P0 ;  /* 0x0000001df9057211 */ /* 0x080fe400000f16ff */
[-C--:B--2---:R-:W-:Y:S02]  /*7df0*/  LEA.HI.X.SX32 R15, R133, R29.reuse, 0x2, P5 ;  /* 0x0000001d850f7211 */ /* 0x084fe400028f16ff */
[----:B------:R-:W-:Y:S01]  /*7e00*/  LDSM.16.MT88.4 R132, [R2+0x17800] ;  /* 0x017800000284783b */ /* 0x000fe20000004200 */
[CC--:B---3--:R-:W-:Y:S04]  /*7e10*/  LEA R10, P3, R0.reuse, R28.reuse, 0x2 ;  /* 0x0000001c000a7211 */ /* 0x0c8fe800078610ff */
[----:B------:R1:W-:Y:S01]  /*7e20*/  RED.E.ADD.F32.FTZ.RN.STRONG.GPU [R4.64], R19 ;  /* 0x000000130400798e */ /* 0x0003e2000c10e78c */
[-C--:B------:R-:W-:Y:S02]  /*7e30*/  LEA.HI.X.SX32 R11, R0, R29.reuse, 0x2, P3 ;  /* 0x0000001d000b7211 */ /* 0x080fe400018f16ff */
[-C--:B----4-:R-:W-:Y:S02]  /*7e40*/  LEA R8, P2, R245, R28.reuse, 0x2 ;  /* 0x0000001cf5087211 */ /* 0x090fe400078410ff */
[----:B------:R-:W-:Y:S01]  /*7e50*/  RED.E.ADD.F32.FTZ.RN.STRONG.GPU [R28.64+0x100], R20 ;  /* 0x000100141c00798e */ /* 0x000fe2000c10e78c */
[----:B------:R-:W-:Y:S02]  /*7e60*/  IADD3 R0, R3, -0x3000, RZ ;  /* 0xffffd00003007810 */ /* 0x000fe40007ffe0ff */
[-C--:B------:R-:W-:Y:S02]  /*7e70*/  LEA.HI.X.SX32 R9, R245, R29.reuse, 0x2, P2 ;  /* 0x0000001df5097211 */ /* 0x080fe400010f16ff */
[----:B------:R-:W-:Y:S01]  /*7e80*/  RED.E.ADD.F32.FTZ.RN.STRONG.GPU [R32.64+0x100], R21 ;  /* 0x000100152000798e */ /* 0x000fe2000c10e78c */
[CC--:B------:R-:W-:Y:S04]  /*7e90*/  LEA R6, P1, R244.reuse, R28.reuse, 0x2 ;  /* 0x0000001cf4067211 */ /* 0x0c0fe800078210ff */
[----:B------:R-:W-:Y:S01]  /*7ea0*/  RED.E.ADD.F32.FTZ.RN.STRONG.GPU [R14.64], R22 ;  /* 0x000000160e00798e */ /* 0x000fe2000c10e78c */
[-C--:B------:R-:W-:Y:S02]  /*7eb0*/  LEA.HI.X.SX32 R7, R244, R29.reuse, 0x2, P1 ;  /* 0x0000001df4077211 */ /* 0x080fe400008f16ff */
[----:B------:R-:W-:Y:S01]  /*7ec0*/  PLOP3.LUT P1, PT, PT, PT, UP0, 0x80, 0x0 ;  /* 0x000000000000781c */ /* 0x000fe20003f2f008 */
[----:B------:R-:W-:Y:S01]  /*7ed0*/  @UP3 UIADD3 UR10, UP0, UR10, -0x100, URZ ;  /* 0xffffff000a0a3890 */ /* 0x000fe2000ff1e03f */
[----:B------:R-:W-:Y:S03]  /*7ee0*/  RED.E.ADD.F32.FTZ.RN.STRONG.GPU [R12.64], R23 ;  /* 0x000000170c00798e */ /* 0x000fe6000c10e78c */
[----:B------:R-:W-:Y:S02]  /*7ef0*/  @UP3 UIADD3.X UR9, UR9, -0x1, URZ, UP0, !UPT ;  /* 0xffffffff09093890 */ /* 0x000fe400087fe43f */
[----:B------:R-:W-:Y:S01]  /*7f00*/  RED.E.ADD.F32.FTZ.RN.STRONG.GPU [R10.64], R24 ;  /* 0x000000180a00798e */ /* 0x000fe2000c10e78c */
[C---:B-1----:R-:W-:Y:S04]  /*7f10*/  LEA R4, P0, R248.reuse, R28, 0x2 ;  /* 0x0000001cf8047211 */ /* 0x042fe800078010ff */
[----:B------:R-:W-:Y:S01]  /*7f20*/  RED.E.ADD.F32.FTZ.RN.STRONG.GPU [R8.64], R25 ;  /* 0x000000190800798e */ /* 0x000fe2000c10e78c */
[----:B------:R-:W-:Y:S02]  /*7f30*/  LEA.HI.X.SX32 R5, R248, R29, 0x2, P0 ;  /* 0x0000001df8057211 */ /* 0x000fe400000f16ff */
[----:B------:R-:W-:Y:S02]  /*7f40*/  PLOP3.LUT P0, PT, PT, PT, UP2, 0x80, 0x0 ;  /* 0x000000000000781c */ /* 0x000fe40003f0f028 */
[----:B------:R-:W-:Y:S01]  /*7f50*/  RED.E.ADD.F32.FTZ.RN.STRONG.GPU [R6.64], R26 ;  /* 0x0000001a0600798e */ /* 0x000fe2000c10e78c */
[----:B------:R-:W-:Y:S04]  /*7f60*/  @P1 IADD3 R0, R3, 0x3000, RZ ;  /* 0x0000300003001810 */ /* 0x000fe80007ffe0ff */
[----:B------:R-:W-:Y:S05]  /*7f70*/  LDSM.16.MT88.4 R8, [R3] ;  /* 0x000000000308783b */ /* 0x000fea0000004200 */
[----:B------:R-:W-:Y:S05]  /*7f80*/  RED.E.ADD.F32.FTZ.RN.STRONG.GPU [R4.64], R27 ;  /* 0x0000001b0400798e */ /* 0x000fea000c10e78c */
[----:B------:R-:W1:Y:S05]  /*7f90*/  LDSM.16.MT88.4 R4, [R2+0x15000] ;  /* 0x015000000204783b */ /* 0x000e6a0000004200 */
[----:B------:R-:W2:Y:S05]  /*7fa0*/  LDSM.16.MT88.4 R12, [R2+0x17000] ;  /* 0x01700000020c783b */ /* 0x000eaa0000004200 */
[----:B------:R-:W3:Y:S05]  /*7fb0*/  LDSM.16.MT88.4 R16, [R3+0x1000] ;  /* 0x001000000310783b */ /* 0x000eea0000004200 */
[----:B------:R-:W4:Y:S05]  /*7fc0*/  LDSM.16.MT88.4 R28, [R3+0x2000] ;  /* 0x00200000031c783b */ /* 0x000f2a0000004200 */
[----:B------:R-:W-:Y:S05]  /*7fd0*/  LDSM.16.MT88.4 R32, [R2+0x15800] ;  /* 0x015800000220783b */ /* 0x000fea0000004200 */
[----:B------:R-:W3:Y:S05]  /*7fe0*/  LDSM.16.MT88.4 R20, [R3+0x400] ;  /* 0x000400000314783b */ /* 0x000eea0000004200 */
        /* <DEDUP_REMOVED lines=16> */
[----:B------:R-:W2:Y:S05]  /*80f0*/  LDSM.16.MT88.4 R4, [R2+0x16000] ;  /* 0x016000000204783b */ /* 0x000eaa0000004200 */
[----:B------:R-:W3:Y:S02]  /*8100*/  LDSM.16.MT88.4 R28, [R3+0x1800] ;  /* 0x00180000031c783b */ /* 0x000ee40000004200 */
        /* <DEDUP_REMOVED lines=68> */
[----:B------:R1:W-:Y:S01]  /*8550*/  STS [R250], R25 ;  /* 0x00000019fa007388 */ /* 0x0003e20000000800 */
[----:B------:R-:W-:Y:S01]  /*8560*/  FMUL.FTZ R19, R93, c[0x0][0x2e0] ;  /* 0x0000b8005d137a20 */ /* 0x000fe20000410000 */
[----:B------:R-:W-:Y:S01]  /*8570*/  F2FP.PACK_AB R22, R22, R90 ;  /* 0x0000005a1616723e */ /* 0x000fe200000000ff */
[----:B------:R-:W-:Y:S01]  /*8580*/  FMUL.FTZ R94, R94, c[0x0][0x2e0] ;  /* 0x0000b8005e5e7a20 */ /* 0x000fe20000410000 */
[----:B------:R1:W-:Y:S01]  /*8590*/  STS [R250+0x200], R24 ;  /* 0x00020018fa007388 */ /* 0x0003e20000000800 */
        /* <DEDUP_REMOVED lines=66> */
[----:B------:R-:W-:Y:S01]  /*89c0*/  UISETP.NE.AND UP0, UPT, UR26, -0x1, UPT ;  /* 0xffffffff1a00788c */ /* 0x000fe2000bf05270 */
[----:B------:R1:W-:Y:S01]  /*89d0*/  STS [R251+0x4000], R5 ;  /* 0x00400005fb007388 */ /* 0x0003e20000000800 */
[----:B------:R-:W-:Y:S01]  /*89e0*/  F2FP.PACK_AB R46, R47, R46 ;  /* 0x0000002e2f2e723e */ /* 0x000fe200000000ff */
[----:B------:R-:W-:Y:S01]  /*89f0*/  ULDC.64 UR8, c[0x0][0x3a0] ;  /* 0x0000e80000087ab9 */ /* 0x000fe20000000a00 */
[----:B------:R-:W-:Y:S01]  /*8a00*/  F2FP.PACK_AB R0, R0, R126 ;  /* 0x0000007e0000723e */ /* 0x000fe200000000ff */
[----:B------:R1:W-:Y:S01]  /*8a10*/  STS [R251+0x4200], R4 ;  /* 0x00420004fb007388 */ /* 0x0003e20000000800 */
[----:B------:R-:W-:-:S02]  /*8a20*/  F2FP.PACK_AB R52, R53, R52 ;  /* 0x000000343534723e */ /* 0x000fc400000000ff */
[----:B------:R-:W-:Y:S01]  /*8a30*/  F2FP.PACK_AB R54, R55, R54 ;  /* 0x000000363736723e */ /* 0x000fe200000000ff */
[----:B------:R1:W-:Y:S01]  /*8a40*/  STS [R250+0x5000], R7 ;  /* 0x00500007fa007388 */ /* 0x0003e20000000800 */
[----:B------:R-:W-:Y:S01]  /*8a50*/  F2FP.PACK_AB R64, R65, R64 ;  /* 0x000000404140723e */ /* 0x000fe200000000ff */
[----:B------:R-:W-:Y:S01]  /*8a60*/  @UP0 UIADD3 UR6, UR19, UR26, URZ ;  /* 0x0000001a13060290 */ /* 0x000fe2000fffe03f */
[----:B------:R-:W-:Y:S01]  /*8a70*/  F2FP.PACK_AB R66, R67, R66 ;  /* 0x000000424342723e */ /* 0x000fe200000000ff */
[----:B------:R1:W-:Y:S01]  /*8a80*/  STS [R250+0x5200], R6 ;  /* 0x00520006fa007388 */ /* 0x0003e20000000800 */
[----:B------:R-:W-:Y:S01]  /*8a90*/  F2FP.PACK_AB R56, R57, R56 ;  /* 0x000000383938723e */ /* 0x000fe200000000ff */
[----:B------:R-:W-:Y:S01]  /*8aa0*/  @UP0 UIMAD.WIDE.U32 UR4, UR6, UR8, URZ ;  /* 0x00000008060402a5 */ /* 0x000fe2000f8e003f */
[----:B------:R-:W-:Y:S01]  /*8ab0*/  F2FP.PACK_AB R58, R59, R58 ;  /* 0x0000003a3b3a723e */ /* 0x000fe200000000ff */
[----:B------:R1:W-:Y:S01]  /*8ac0*/  STS [R251+0x5000], R3 ;  /* 0x00500003fb007388 */ /* 0x0003e20000000800 */
[----:B------:R-:W-:Y:S01]  /*8ad0*/  F2FP.PACK_AB R60, R61, R60 ;  /* 0x0000003c3d3c723e */ /* 0x000fe200000000ff */
[----:B------:R-:W-:Y:S01]  /*8ae0*/  @UP0 UIMAD UR15, UR6, UR9, UR5 ;  /* 0x00000009060f02a4 */ /* 0x000fe2000f8e0205 */
[----:B------:R-:W-:Y:S01]  /*8af0*/  F2FP.PACK_AB R62, R63, R62 ;  /* 0x0000003e3f3e723e */ /* 0x000fe200000000ff */
[----:B------:R1:W-:Y:S01]  /*8b00*/  STS [R251+0x5200], R0 ;  /* 0x00520000fb007388 */ /* 0x0003e20000000800 */
[----:B------:R-:W-:Y:S01]  /*8b10*/  F2FP.PACK_AB R68, R69, R68 ;  /* 0x000000444544723e */ /* 0x000fe200000000ff */
[----:B------:R-:W-:Y:S01]  /*8b20*/  @UP0 UMOV UR11, UR4 ;  /* 0x00000004000b0c82 */ /* 0x000fe20008000000 */
[----:B------:R-:W-:Y:S01]  /*8b30*/  F2FP.PACK_AB R70, R71, R70 ;  /* 0x000000464746723e */ /* 0x000fe200000000ff */
[----:B------:R1:W-:Y:S01]  /*8b40*/  STS [R250+0x6000], R36 ;  /* 0x00600024fa007388 */ /* 0x0003e20000000800 */
[----:B------:R-:W-:-:S02]  /*8b50*/  F2FP.PACK_AB R80, R81, R80 ;  /* 0x000000505150723e */ /* 0x000fc400000000ff */
[----:B------:R-:W-:Y:S01]  /*8b60*/  F2FP.PACK_AB R82, R83, R82 ;  /* 0x000000525352723e */ /* 0x000fe200000000ff */
[----:B------:R1:W-:Y:S01]  /*8b70*/  STS [R250+0x6200], R38 ;  /* 0x00620026fa007388 */ /* 0x0003e20000000800 */
[----:B------:R-:W-:Y:S02]  /*8b80*/  F2FP.PACK_AB R72, R73, R72 ;  /* 0x000000484948723e */ /* 0x000fe400000000ff */
[----:B------:R-:W-:Y:S01]  /*8b90*/  F2FP.PACK_AB R74, R75, R74 ;  /* 0x0000004a4b4a723e */ /* 0x000fe200000000ff */
[----:B------:R1:W-:Y:S01]  /*8ba0*/  STS [R251+0x6000], R48 ;  /* 0x00600030fb007388 */ /* 0x0003e20000000800 */
[----:B------:R-:W-:Y:S02]  /*8bb0*/  F2FP.PACK_AB R76, R77, R76 ;  /* 0x0000004c4d4c723e */ /* 0x000fe400000000ff */
[----:B------:R-:W-:Y:S01]  /*8bc0*/  F2FP.PACK_AB R78, R79, R78 ;  /* 0x0000004e4f4e723e */ /* 0x000fe200000000ff */
[----:B------:R1:W-:Y:S01]  /*8bd0*/  STS [R251+0x6200], R50 ;  /* 0x00620032fb007388 */ /* 0x0003e20000000800 */
[----:B------:R-:W-:-:S03]  /*8be0*/  PLOP3.LUT P0, PT, PT, PT, UP0, 0x80, 0x0 ;  /* 0x000000000000781c */ /* 0x000fc60003f0f008 */
        /* <DEDUP_REMOVED lines=33> */
.L_x_473:
        /* <DEDUP_REMOVED lines=18> */
.L_x_474:
[----:B------:R-:W-:Y:S01]  /*8f20*/  BAR.SYNC.DEFER_BLOCKING 0x0 ;  /* 0x0000000000007b1d */ /* 0x000fe20000010000 */
[----:B------:R-:W-:Y:S01]  /*8f30*/  USHF.L.U32 UR4, UR18, 0x7, URZ ;  /* 0x0000000712047899 */ /* 0x000fe2000800063f */
[--C-:B-1----:R-:W-:Y:S01]  /*8f40*/  SHF.R.S32.HI R7, RZ, 0x1f, R222.reuse ;  /* 0x0000001fff077819 */ /* 0x102fe200000114de */
[----:B------:R-:W-:Y:S02]  /*8f50*/  IMAD.MOV.U32 R6, RZ, RZ, R222 ;  /* 0x000000ffff067224 */ /* 0x000fe400078e00de */
[----:B------:R-:W-:Y:S01]  /*8f60*/  USHF.R.S32.HI UR8, URZ, 0x1f, UR4 ;  /* 0x0000001f3f087899 */ /* 0x000fe20008011404 */
[----:B------:R-:W1:Y:S01]  /*8f70*/  S2R R8, SR_TID.X ;  /* 0x0000000000087919 */ /* 0x000e620000002100 */
[----:B------:R-:W-:Y:S01]  /*8f80*/  ULDC.64 UR6, c[0x0][0x3a0] ;  /* 0x0000e80000067ab9 */ /* 0x000fe20000000a00 */
[----:B------:R-:W-:Y:S01]  /*8f90*/  IMAD.U32 R21, RZ, RZ, UR4 ;  /* 0x00000004ff157e24 */ /* 0x000fe2000f8e00ff */
[----:B------:R-:W-:Y:S01]  /*8fa0*/  UIMAD UR5, UR8, UR6, URZ ;  /* 0x00000006080572a4 */ /* 0x000fe2000f8e023f */
[----:B------:R-:W-:Y:S02]  /*8fb0*/  BSSY B0, `(.L_x_475) ;  /* 0x000002d000007945 */ /* 0x000fe40003800000 */
[----:B------:R-:W-:Y:S01]  /*8fc0*/  IMAD.WIDE.U32 R4, R21, c[0x0][0x3a0], R6 ;  /* 0x0000e80015047a25 */ /* 0x000fe200078e0006 */
[----:B------:R-:W-:-:S03]  /*8fd0*/  UIMAD UR5, UR4, UR7, UR5 ;  /* 0x00000007040572a4 */ /* 0x000fc6000f8e0205 */
[----:B------:R-:W-:Y:S01]  /*8fe0*/  ULDC.64 UR6, c[0x0][0x3b8] ;  /* 0x0000ee0000067ab9 */ /* 0x000fe20000000a00 */
[----:B------:R-:W-:Y:S01]  /*8ff0*/  IADD3 R4, P0, R4, UR11, RZ ;  /* 0x0000000b04047c10 */ /* 0x000fe2000ff1e0ff */
[----:B------:R-:W-:Y:S01]  /*9000*/  UIMAD UR6, UR58, UR6, URZ ;  /* 0x000000063a0672a4 */ /* 0x000fe2000f8e023f */
[----:B------:R-:W-:Y:S01]  /*9010*/  IMAD.U32 R3, RZ, RZ, UR5 ;  /* 0x00000005ff037e24 */ /* 0x000fe2000f8e00ff */
[----:B------:R-:W-:Y:S02]  /*9020*/  UIMAD UR5, UR18, -0x80, UR14 ;  /* 0xffffff80120578a4 */ /* 0x000fe4000f8e020e */
[----:B------:R-:W-:Y:S01]  /*9030*/  UIMAD UR6, UR35, UR7, UR6 ;  /* 0x00000007230672a4 */ /* 0x000fe2000f8e0206 */
[----:B------:R2:W3:Y:S01]  /*9040*/  LDS.128 R32, [R160+0xa000] ;  /* 0x00a00000a0207984 */ /* 0x0004e20000000c00 */
[----:B------:R-:W-:-:S03]  /*9050*/  IADD3.X R5, R5, UR15, R3, P0, !PT ;  /* 0x0000000f05057c10 */ /* 0x000fc600087fe403 */
[----:B------:R2:W4:Y:S01]  /*9060*/  LDS.128 R28, [R160+0xc000] ;  /* 0x00c00000a01c7984 */ /* 0x0005220000000c00 */
[----:B-1----:R-:W-:-:S03]  /*9070*/  SHF.R.S32.HI R0, RZ, 0x1f, R8 ;  /* 0x0000001fff007819 */ /* 0x002fc60000011408 */
[----:B------:R2:W1:Y:S01]  /*9080*/  LDS.128 R24, [R160+0xe000] ;  /* 0x00e00000a0187984 */ /* 0x0004620000000c00 */
[----:B------:R-:W-:Y:S01]  /*9090*/  LEA.HI R0, R0, R8, RZ, 0x2 ;  /* 0x0000000800007211 */ /* 0x000fe200078f10ff */
[----:B------:R-:W-:Y:S02]  /*90a0*/  IMAD.U32 R8, RZ, RZ, UR35 ;  /* 0x00000023ff087e24 */ /* 0x000fe4000f8e00ff */
[----:B------:R2:W1:Y:S01]  /*90b0*/  LDS.128 R44, [R160+0xf000] ;  /* 0x00f00000a02c7984 */ /* 0x0004620000000c00 */
[----:B------:R-:W-:Y:S01]  /*90c0*/  SHF.R.S32.HI R0, RZ, 0x2, R0 ;  /* 0x00000002ff007819 */ /* 0x000fe20000011400 */
[----:B------:R-:W-:Y:S02]  /*90d0*/  IMAD.WIDE.U32 R8, R8, c[0x0][0x3b8], R4 ;  /* 0x0000ee0008087a25 */ /* 0x000fe400078e0004 */
[----:B------:R2:W1:Y:S01]  /*90e0*/  LDS.128 R56, [R160+0x10000] ;  /* 0x01000000a0387984 */ /* 0x0004620000000c00 */
[----:B------:R-:W-:-:S03]  /*90f0*/  ISETP.GE.AND P4, PT, R0, UR5, PT ;  /* 0x0000000500007c0c */ /* 0x000fc6000bf86270 */
[----:B------:R2:W1:Y:S01]  /*9100*/  LDS.128 R40, [R160+0x11000] ;  /* 0x01100000a0287984 */ /* 0x0004620000000c00 */
[----:B------:R-:W-:Y:S02]  /*9110*/  IADD3 R20, R9, UR6, RZ ;  /* 0x0000000609147c10 */ /* 0x000fe4000fffe0ff */
[----:B------:R-:W-:Y:S01]  /*9120*/  SHF.R.S32.HI R22, RZ, 0x1f, R0 ;  /* 0x0000001fff167819 */ /* 0x000fe20000011400 */
        /* <DEDUP_REMOVED lines=21> */
.L_x_476:
[----:B------:R-:W-:Y:S05]  /*9280*/  BSYNC B0 ;  /* 0x0000000000007941 */ /* 0x000fea0003800000 */
.L_x_475:
[----:B------:R-:W-:Y:S01]  /*9290*/  IADD3 R3, R0, 0x40, RZ ;  /* 0x0000004000037810 */ /* 0x000fe20007ffe0ff */
[----:B------:R-:W-:Y:S03]  /*92a0*/  BSSY B0, `(.L_x_477) ;  /* 0x0000013000007945 */ /* 0x000fe60003800000 */
[----:B------:R-:W-:-:S13]  /*92b0*/  ISETP.GE.AND P3, PT, R3, UR5, PT ;  /* 0x0000000503007c0c */ /* 0x000fda000bf66270 */
        /* <DEDUP_REMOVED lines=17> */
.L_x_478:
[----:B------:R-:W-:Y:S05]  /*93d0*/  BSYNC B0 ;  /* 0x0000000000007941 */ /* 0x000fea0003800000 */
.L_x_477:
        /* <DEDUP_REMOVED lines=15> */
[----:B---3--:R-:W-:Y:S01]  /*94d0*/  MOV R5, R3 ;  /* 0x0000000300057202 */ /* 0x008fe20000000f00 */
        /* <DEDUP_REMOVED lines=13> */
.L_x_480:
[----:B------:R-:W-:Y:S05]  /*95b0*/  BSYNC B0 ;  /* 0x0000000000007941 */ /* 0x000fea0003800000 */
.L_x_479:
        /* <DEDUP_REMOVED lines=16> */
.L_x_456:
[----:B------:R-:W-:Y:S05]  /*96c0*/  BSYNC B1 ;  /* 0x0000000000017941 */ /* 0x000fea0003800000 */
.L_x_442:
        /* <DEDUP_REMOVED lines=11> */
.L_x_481:
[----:B------:R-:W-:Y:S05]  /*9780*/  EXIT ;  /* 0x000000000000794d */ /* 0x000fea0003800000 */
.L_x_483:
        /* <DEDUP_REMOVED lines=15> */
.L_x_681:


//--------------------- .text._ZN5flash44flash_bwd_dq_dk_dv_loop_seqk_parallel_kernelI23Flash_bwd_kernel_traitsILi96ELi64ELi128ELi8ELi2ELi4ELi4ELb0ELb0EN7cutlass6half_tE19Flash_kernel_traitsILi96ELi64ELi128ELi8ES3_EELb1ELb1ELb0ELb0ELb1ELb1ELb0EEEvNS_16Flash_bwd_paramsE --------------------------
	.section	.text._ZN5flash44flash_bwd_dq_dk_dv_loop_seqk_parallel_kernelI23Flash_bwd_kernel_traitsILi96ELi64ELi128ELi8ELi2ELi4ELi4ELb0ELb0EN7cutlass6half_tE19Flash_kernel_traitsILi96ELi64ELi128ELi8ES3_EELb1ELb1ELb0ELb0ELb1ELb1ELb0EEEvNS_16Flash_bwd_paramsE,"ax",@progbits
	.sectioninfo	@"SHI_REGISTERS=255"
	.align	128
        .global         _ZN5flash44flash_bwd_dq_dk_dv_loop_seqk_parallel_kernelI23Flash_bwd_kernel_traitsILi96ELi64ELi128ELi8ELi2ELi4ELi4ELb0ELb0EN7cutlass6half_tE19Flash_kernel_traitsILi96ELi64ELi128ELi8ES3_EELb1ELb1ELb0ELb0ELb1ELb1ELb0EEEvNS_16Flash_bwd_paramsE
        .type           _ZN5flash44flash_bwd_dq_dk_dv_loop_seqk_parallel_kernelI23Flash_bwd_kernel_traitsILi96ELi64ELi128ELi8ELi2ELi4ELi4ELb0ELb0EN7cutlass6half_tE19Flash_kernel_traitsILi96ELi64ELi128ELi8ES3_EELb1ELb1ELb0ELb0ELb1ELb1ELb0EEEvNS_16Flash_bwd_paramsE,@function
        .size           _ZN5flash44flash_bwd_dq_dk_dv_loop_seqk_parallel_kernelI23Flash_bwd_kernel_traitsILi96ELi64ELi128ELi8ELi2ELi4ELi4ELb0ELb0EN7cutlass6half_tE19Flash_kernel_traitsILi96ELi64ELi128ELi8ES3_EELb1ELb1ELb0ELb0ELb1ELb1ELb0EEEvNS_16Flash_bwd_paramsE,(.L_x_682 - _ZN5flash44flash_bwd_dq_dk_dv_loop_seqk_parallel_kernelI23Flash_bwd_kernel_traitsILi96ELi64ELi128ELi8ELi2ELi4ELi4ELb0ELb0EN7cutlass6half_tE19Flash_kernel_traitsILi96ELi64ELi128ELi8ES3_EELb1ELb1ELb0ELb0ELb1ELb1ELb0EEEvNS_16Flash_bwd_paramsE)
        .other          _ZN5flash44flash_bwd_dq_dk_dv_loop_seqk_parallel_kernelI23Flash_bwd_kernel_traitsILi96ELi64ELi128ELi8ELi2ELi4ELi4ELb0ELb0EN7cutlass6half_tE19Flash_kernel_traitsILi96ELi64ELi128ELi8ES3_EELb1ELb1ELb0ELb0ELb1ELb1ELb0EEEvNS_16Flash_bwd_paramsE,@"STO_CUDA_ENTRY STV_DEFAULT"
_ZN5flash44flash_bwd_dq_dk_dv_loop_seqk_parallel_kernelI23Flash_bwd_kernel_traitsILi96ELi64ELi128ELi8ELi2ELi4ELi4ELb0ELb0EN7cutlass6half_tE19Flash_kernel_traitsILi96ELi64ELi128ELi8ES3_EELb1ELb1ELb0ELb0ELb1ELb1ELb0EEEvNS_16Flash_bwd_paramsE:
.text._ZN5flash44flash_bwd_dq_dk_dv_loop_seqk_parallel_kernelI23Flash_bwd_kernel_traitsILi96ELi64ELi128ELi8ELi2ELi4ELi4ELb0ELb0EN7cutlass6half_tE19Flash_kernel_traitsILi96ELi64ELi128ELi8ES3_EELb1ELb1ELb0ELb0ELb1ELb1ELb0EEEvNS_16Flash_bwd_paramsE:
        /* <DEDUP_REMOVED lines=17> */
[----:B------:R-:W-:Y:S02]  /*0110*/  USHF.R.S32.HI UR5, URZ, 0x1f, UR4 ;  /* 0x0000001f3f057899 */ /* 0x000fe40008011404 */
[----:B------:R-:W-:-:S02]  /*0120*/  USHF.L.U32 UR9, UR10, 0x6, URZ ;  /* 0x000000060a097899 */ /* 0x000fc4000800063f */
[----:B------:R-:W-:Y:S02]  /*0130*/  UIMAD.WIDE.U32 UR14, UR4, UR6, URZ ;  /* 0x00000006040e72a5 */ /* 0x000fe4000f8e003f */
[----:B------:R-:W-:Y:S02]  /*0140*/  UIMAD UR6, UR5, UR6, URZ ;  /* 0x00000006050672a4 */ /* 0x000fe4000f8e023f */
[----:B------:R-:W-:Y:S02]  /*0150*/  USHF.R.S32.HI UR7, URZ, 0x1f, UR9 ;  /* 0x0000001f3f077899 */ /* 0x000fe40008011409 */
[----:B------:R-:W-:Y:S01]  /*0160*/  ULDC.64 UR16, c[0x0][0x118] ;  /* 0x0000460000107ab9 */ /* 0x000fe20000000a00 */
        /* <DEDUP_REMOVED lines=12> */
[----:B------:R-:W-:Y:S02]  /*0230*/  LOP3.LUT R7, R18, 0xfffffff8, RZ, 0xc0, !PT ;  /* 0xfffffff812077812 */ /* 0x000fe400078ec0ff */
[----:B------:R-:W-:-:S02]  /*0240*/  LOP3.LUT R4, R4, 0xfffffffe, RZ, 0xc0, !PT ;  /* 0xfffffffe04047812 */ /* 0x000fc400078ec0ff */
        /* <DEDUP_REMOVED lines=8> */
[----:B------:R-:W-:Y:S02]  /*02d0*/  SHF.R.S32.HI R4, RZ, 0x1f, R2 ;  /* 0x0000001fff047819 */ /* 0x000fe40000011402 */
[----:B------:R-:W-:Y:S01]  /*02e0*/  LEA.HI R8, R5, R248, RZ, 0x1 ;  /* 0x000000f805087211 */ /* 0x000fe200078f08ff */
[----:B------:R-:W-:Y:S01]  /*02f0*/  IMAD.SHL.U32 R250, R19, 0x8, RZ ;  /* 0x0000000813fa7824 */ /* 0x000fe200078e00ff */
[----:B------:R-:W-:-:S02]  /*0300*/  LEA.HI R208, R6, R3, RZ, 0x2 ;  /* 0x0000000306d07211 */ /* 0x000fc400078f10ff */
[-C--:B------:R-:W-:Y:S02]  /*0310*/  LEA.HI R3, R2, R0.reuse, RZ, 0x1 ;  /* 0x0000000002037211 */ /* 0x080fe400078f08ff */
[----:B------:R-:W-:Y:S02]  /*0320*/  LEA.HI R2, R4, R0, RZ, 0x2 ;  /* 0x0000000004027211 */ /* 0x000fe400078f10ff */
[----:B------:R-:W-:Y:S02]  /*0330*/  LOP3.LUT R4, R8, 0x7fffffe, RZ, 0xc0, !PT ;  /* 0x07fffffe08047812 */ /* 0x000fe400078ec0ff */
[----:B------:R-:W-:Y:S02]  /*0340*/  SHF.R.S32.HI R8, RZ, 0x3, R18 ;  /* 0x00000003ff087819 */ /* 0x000fe40000011412 */
[----:B------:R-:W-:Y:S01]  /*0350*/  LOP3.LUT R6, R3, 0xfffffffe, RZ, 0xc0, !PT ;  /* 0xfffffffe03067812 */ /* 0x000fe200078ec0ff */
[----:B------:R-:W-:Y:S01]  /*0360*/  IMAD.IADD R3, R248, 0x1, -R4 ;  /* 0x00000001f8037824 */ /* 0x000fe200078e0a04 */
[----:B------:R-:W-:Y:S01]  /*0370*/  LOP3.LUT R2, R2, 0xfffffffc, RZ, 0xc0, !PT ;  /* 0xfffffffc02027812 */ /* 0x000fe200078ec0ff */
[----:B------:R-:W-:Y:S01]  /*0380*/  IMAD.SHL.U32 R4, R8, 0x40, RZ ;  /* 0x0000004008047824 */ /* 0x000fe200078e00ff */
[----:B------:R-:W-:Y:S01]  /*0390*/  LEA.HI R10, R12, R12, RZ, 0x1 ;  /* 0x0000000c0c0a7211 */ /* 0x000fe200078f08ff */
[C---:B------:R-:W-:Y:S01]  /*03a0*/  IMAD.IADD R244, R0.reuse, 0x1, -R6 ;  /* 0x0000000100f47824 */ /* 0x040fe200078e0a06 */
[----:B------:R-:W-:Y:S01]  /*03b0*/  SHF.R.S32.HI R21, RZ, 0x6, R13 ;  /* 0x00000006ff157819 */ /* 0x000fe2000001140d */
[----:B------:R-:W-:Y:S01]  /*03c0*/  IMAD.IADD R11, R0, 0x1, -R2 ;  /* 0x00000001000b7824 */ /* 0x000fe200078e0a02 */
[----:B------:R-:W-:Y:S01]  /*03d0*/  LOP3.LUT R2, R10, 0x7fffffe, RZ, 0xc0, !PT ;  /* 0x07fffffe0a027812 */ /* 0x000fe200078ec0ff */
[----:B------:R-:W-:Y:S01]  /*03e0*/  IMAD R8, R0, 0x8, R3 ;  /* 0x0000000800087824 */ /* 0x000fe200078e0203 */
[----:B------:R-:W-:-:S02]  /*03f0*/  LOP3.LUT R0, R4, 0xc0, RZ, 0xc0, !PT ;  /* 0x000000c004007812 */ /* 0x000fc400078ec0ff */
[----:B------:R-:W-:Y:S01]  /*0400*/  SHF.R.S32.HI R3, RZ, 0x1f, R5 ;  /* 0x0000001fff037819 */ /* 0x000fe20000011405 */
[----:B------:R-:W-:Y:S01]  /*0410*/  IMAD.IADD R4, R12, 0x1, -R2 ;  /* 0x000000010c047824 */ /* 0x000fe200078e0a02 */
[----:B------:R-:W-:Y:S02]  /*0420*/  SHF.R.U32.HI R6, RZ, 0x3, R0 ;  /* 0x00000003ff067819 */ /* 0x000fe40000011600 */
[----:B------:R-:W-:Y:S01]  /*0430*/  LOP3.LUT R5, R0, 0x18, R250, 0xf8, !PT ;  /* 0x0000001800057812 */ /* 0x000fe200078ef8fa */
[----:B------:R-:W-:Y:S01]  /*0440*/  IMAD R0, R21, 0x4, R16 ;  /* 0x0000000415007824 */ /* 0x000fe200078e0210 */
[----:B------:R-:W-:Y:S01]  /*0450*/  LEA.HI R3, R3, R248, RZ, 0x3 ;  /* 0x000000f803037211 */ /* 0x000fe200078f18ff */
[----:B------:R-:W-:Y:S01]  /*0460*/  IMAD.SHL.U32 R21, R21, 0x20, RZ ;  /* 0x0000002015157824 */ /* 0x000fe200078e00ff */
[----:B------:R-:W-:Y:S01]  /*0470*/  LOP3.LUT R5, R5, R6, RZ, 0x3c, !PT ;  /* 0x0000000605057212 */ /* 0x000fe200078e3cff */
[----:B------:R-:W-:Y:S01]  /*0480*/  IMAD R168, R0, 0x8, R4 ;  /* 0x0000000800a87824 */ /* 0x000fe200078e0204 */
[----:B------:R-:W-:-:S02]  /*0490*/  SHF.R.S32.HI R4, RZ, 0x1f, R7 ;  /* 0x0000001fff047819 */ /* 0x000fc40000011407 */
[-C--:B------:R-:W-:Y:S01]  /*04a0*/  LEA.HI R2, R7, R7.reuse, RZ, 0x1 ;  /* 0x0000000707027211 */ /* 0x080fe200078f08ff */
[----:B------:R-:W-:Y:S01]  /*04b0*/  IMAD.U32 R5, R8, 0x20, R5 ;  /* 0x0000002008057824 */ /* 0x000fe200078e0005 */
[----:B------:R-:W-:Y:S02]  /*04c0*/  LOP3.LUT R0, R3, 0xfffffff8, RZ, 0xc0, !PT ;  /* 0xfffffff803007812 */ /* 0x000fe400078ec0ff */
[----:B------:R-:W-:Y:S02]  /*04d0*/  LEA.HI R8, R4, R7, RZ, 0x3 ;  /* 0x0000000704087211 */ /* 0x000fe400078f18ff */
[----:B------:R-:W-:Y:S01]  /*04e0*/  SHF.R.S32.HI R6, RZ, 0x1, R2 ;  /* 0x00000001ff067819 */ /* 0x000fe20000011402 */
[----:B------:R-:W-:Y:S01]  /*04f0*/  IMAD.IADD R0, R248, 0x1, -R0 ;  /* 0x00000001f8007824 */ /* 0x000fe200078e0a00 */
[----:B------:R-:W-:Y:S01]  /*0500*/  SHF.R.S32.HI R3, RZ, 0x1f, R2 ;  /* 0x0000001fff037819 */ /* 0x000fe20000011402 */
[----:B------:R1:W-:Y:S01]  /*0510*/  STL [R1], R5 ;  /* 0x0000000501007387 */ /* 0x0003e20000100800 */
[----:B------:R-:W-:-:S02]  /*0520*/  LOP3.LUT R4, R2, 0x7fffffe, RZ, 0xc0, !PT ;  /* 0x07fffffe02047812 */ /* 0x000fc400078ec0ff */
[----:B------:R-:W-:Y:S01]  /*0530*/  LOP3.LUT R2, R8, 0xfffffff8, RZ, 0xc0, !PT ;  /* 0xfffffff808027812 */ /* 0x000fe200078ec0ff */
[----:B------:R2:W-:Y:S01]  /*0540*/  STL [R1+0x4], R21 ;  /* 0x0000041501007387 */ /* 0x0005e20000100800 */
[----:B------:R-:W-:Y:S01]  /*0550*/  LOP3.LUT P4, RZ, R0, 0x2, RZ, 0xc0, !PT ;  /* 0x0000000200ff7812 */ /* 0x000fe2000788c0ff */
[C---:B------:R-:W-:Y:S01]  /*0560*/  IMAD.IADD R14, R7.reuse, 0x1, -R4 ;  /* 0x00000001070e7824 */ /* 0x040fe200078e0a04 */
[----:B------:R-:W-:Y:S01]  /*0570*/  SHF.R.S32.HI R9, RZ, 0x7, R20 ;  /* 0x00000007ff097819 */ /* 0x000fe20000011414 */
[----:B------:R-:W-:Y:S01]  /*0580*/  IMAD.IADD R17, R7, 0x1, -R2 ;  /* 0x0000000107117824 */ /* 0x000fe200078e0a02 */
[----:B------:R-:W-:Y:S01]  /*0590*/  SHF.R.S32.HI R208, RZ, 0x2, R208 ;  /* 0x00000002ffd07819 */ /* 0x000fe200000114d0 */
[----:B------:R-:W-:Y:S02]  /*05a0*/  IMAD.SHL.U32 R2, R12, 0x40, RZ ;  /* 0x000000400c027824 */ /* 0x000fe400078e00ff */
[----:B------:R-:W-:Y:S02]  /*05b0*/  IMAD.SHL.U32 R4, R11, 0x10, RZ ;  /* 0x000000100b047824 */ /* 0x000fe400078e00ff */
[----:B------:R-:W-:Y:S01]  /*05c0*/  IMAD.SHL.U32 R7, R19, 0x2, RZ ;  /* 0x0000000213077824 */ /* 0x000fe200078e00ff */
[----:B------:R-:W-:Y:S01]  /*05d0*/  LOP3.LUT R2, R2, 0x1c0, RZ, 0xc0, !PT ;  /* 0x000001c002027812 */ /* 0x000fe200078ec0ff */
[----:B------:R-:W-:-:S03]  /*05e0*/  IMAD R208, R244, 0x10, R208 ;  /* 0x00000010f4d07824 */ /* 0x000fc600078e02d0 */
[----:B------:R-:W-:Y:S02]  /*05f0*/  SHF.R.U32.HI R12, RZ, 0x3, R2 ;  /* 0x00000003ff0c7819 */ /* 0x000fe40000011602 */
[----:B-1----:R-:W-:Y:S02]  /*0600*/  LEA.HI R5, R3, R6, RZ, 0x2 ;  /* 0x0000000603057211 */ /* 0x002fe400078f10ff */
[----:B------:R-:W-:Y:S02]  /*0610*/  LOP3.LUT R3, R0, 0x1, RZ, 0xc0, !PT ;  /* 0x0000000100037812 */ /* 0x000fe400078ec0ff */
[----:B------:R-:W-:Y:S02]  /*0620*/  LOP3.LUT R5, R5, 0xfffffffc, RZ, 0xc0, !PT ;  /* 0xfffffffc05057812 */ /* 0x000fe400078ec0ff */
[----:B------:R-:W-:Y:S02]  /*0630*/  ISETP.NE.U32.AND P5, PT, R3, 0x1, PT ;  /* 0x000000010300780c */ /* 0x000fe40003fa5070 */
[----:B------:R-:W-:Y:S01]  /*0640*/  SHF.R.S32.HI R3, RZ, 0x1, R10 ;  /* 0x00000001ff037819 */ /* 0x000fe2000001140a */
[----:B------:R-:W-:Y:S01]  /*0650*/  IMAD.IADD R15, R6, 0x1, -R5 ;  /* 0x00000001060f7824 */ /* 0x000fe200078e0a05 */
[----:B------:R-:W-:-:S02]  /*0660*/  LEA.HI R10, R0, R0, RZ, 0x1 ;  /* 0x00000000000a7211 */ /* 0x000fc400078f08ff */
[----:B------:R-:W-:Y:S01]  /*0670*/  LOP3.LUT R6, R2, 0x30, R4, 0xf8, !PT ;  /* 0x0000003002067812 */ /* 0x000fe200078ef804 */
[C---:B------:R-:W-:Y:S01]  /*0680*/  IMAD.SHL.U32 R5, R3.reuse, 0x40, RZ ;  /* 0x0000004003057824 */ /* 0x040fe200078e00ff */
[----:B------:R-:W-:Y:S02]  /*0690*/  LOP3.LUT R4, R10, 0x3fffffe, RZ, 0xc0, !PT ;  /* 0x03fffffe0a047812 */ /* 0x000fe400078ec0ff */
[----:B------:R-:W-:Y:S02]  /*06a0*/  LOP3.LUT P6, RZ, R3, 0x2, RZ, 0xc0, !PT ;  /* 0x0000000203ff7812 */ /* 0x000fe400078cc0ff */
[----:B------:R-:W-:Y:S01]  /*06b0*/  SHF.R.S32.HI R3, RZ, 0x3, R8 ;  /* 0x00000003ff037819 */ /* 0x000fe20000011408 */
[C---:B------:R-:W-:Y:S01]  /*06c0*/  IMAD.IADD R13, R0.reuse, 0x1, -R4 ;  /* 0x00000001000d7824 */ /* 0x040fe200078e0a04 */
[----:B------:R-:W-:Y:S01]  /*06d0*/  LOP3.LUT R2, R5, 0xc0, RZ, 0xc0, !PT ;  /* 0x000000c005027812 */ /* 0x000fe200078ec0ff */
[----:B------:R-:W-:Y:S01]  /*06e0*/  IMAD.SHL.U32 R0, R0, 0x40, RZ ;  /* 0x0000004000007824 */ /* 0x000fe200078e00ff */
[----:B------:R-:W-:Y:S01]  /*06f0*/  LOP3.LUT R6, R6, 0x8, R18, 0xf8, !PT ;  /* 0x0000000806067812 */ /* 0x000fe200078ef812 */
[----:B------:R-:W-:Y:S01]  /*0700*/  IMAD R14, R3, 0x8, R14 ;  /* 0x00000008030e7824 */ /* 0x000fe200078e020e */
[----:B------:R-:W-:Y:S01]  /*0710*/  LOP3.LUT R5, R2, 0x8, R18, 0xf8, !PT ;  /* 0x0000000802057812 */ /* 0x000fe200078ef812 */
[C---:B------:R-:W-:Y:S01]  /*0720*/  IMAD R19, R11.reuse, 0x2, R3 ;  /* 0x000000020b137824 */ /* 0x040fe200078e0203 */
[----:B------:R-:W-:Y:S01]  /*0730*/  LOP3.LUT R0, R0, 0x1c0, RZ, 0xc0, !PT ;  /* 0x000001c000007812 */ /* 0x000fe200078ec0ff */
[----:B------:R-:W-:Y:S01]  /*0740*/  IMAD R8, R11, 0x200, R7 ;  /* 0x000002000b087824 */ /* 0x000fe200078e0207 */
[----:B------:R-:W-:-:S02]  /*0750*/  SHF.R.U32.HI R4, RZ, 0x3, R2 ;  /* 0x00000003ff047819 */ /* 0x000fc40000011602 */
[----:B------:R-:W-:Y:S01]  /*0760*/  SHF.R.U32.HI R3, RZ, 0x3, R0 ;  /* 0x00000003ff037819 */ /* 0x000fe20000011600 */
[----:B------:R-:W-:Y:S01]  /*0770*/  IMAD R13, R13, 0x20, R8 ;  /* 0x000000200d0d7824 */ /* 0x000fe200078e0208 */
[----:B------:R-:W-:Y:S01]  /*0780*/  LOP3.LUT R2, R0, 0x20, R21, 0xf8, !PT ;  /* 0x0000002000027812 */ /* 0x000fe200078ef815 */
[----:B------:R-:W-:Y:S01]  /*0790*/  IMAD R0, R9, 0x1000, R7 ;  /* 0x0000100009007824 */ /* 0x000fe200078e0207 */
[----:B------:R-:W-:Y:S02]  /*07a0*/  LOP3.LUT R4, R5, R4, RZ, 0x3c, !PT ;  /* 0x0000000405047212 */ /* 0x000fe400078e3cff */
[----:B------:R-:W-:Y:S01]  /*07b0*/  LOP3.LUT R3, R2, R3, RZ, 0x3c, !PT ;  /* 0x0000000302037212 */ /* 0x000fe200078e3cff */
[----:B------:R-:W-:Y:S01]  /*07c0*/  IMAD R2, R244, 0x400, R0 ;  /* 0x00000400f4027824 */ /* 0x000fe200078e0200 */
[----:B------:R-:W-:Y:S01]  /*07d0*/  R2P PR, R17, 0x6 ;  /* 0x0000000611007804 */ /* 0x000fe20000000000 */
[----:B------:R-:W-:Y:S01]  /*07e0*/  IMAD.SHL.U32 R0, R9, 0x8, RZ ;  /* 0x0000000809007824 */ /* 0x000fe200078e00ff */
[----:B------:R-:W-:Y:S01]  /*07f0*/  LOP3.LUT R5, R6, R12, RZ, 0x3c, !PT ;  /* 0x0000000c06057212 */ /* 0x000fe200078e3cff */
[----:B------:R-:W-:Y:S01]  /*0800*/  IMAD.U32 R168, R168, 0x20, R4 ;  /* 0x00000020a8a87824 */ /* 0x000fe200078e0004 */
[----:B------:R-:W-:Y:S01]  /*0810*/  LOP3.LUT P0, RZ, R15, 0x2, RZ, 0xc0, !PT ;  /* 0x000000020fff7812 */ /* 0x000fe2000780c0ff */
[----:B------:R-:W-:Y:S01]  /*0820*/  IMAD.SHL.U32 R4, R17, 0x40, RZ ;  /* 0x0000004011047824 */ /* 0x000fe200078e00ff */
[----:B------:R-:W-:Y:S01]  /*0830*/  LOP3.LUT R7, R0, 0x8, RZ, 0xc0, !PT ;  /* 0x0000000800077812 */ /* 0x000fe200078ec0ff */
[----:B------:R-:W-:Y:S01]  /*0840*/  IMAD.SHL.U32 R6, R16, 0x8, RZ ;  /* 0x0000000810067824 */ /* 0x000fe200078e00ff */
[----:B------:R-:W-:Y:S01]  /*0850*/  SHF.R.S32.HI R0, RZ, 0x1, R10 ;  /* 0x00000001ff007819 */ /* 0x000fe2000001140a */
[----:B------:R-:W-:Y:S01]  /*0860*/  IMAD.IADD R197, R3, 0x1, R2 ;  /* 0x0000000103c57824 */ /* 0x000fe200078e0202 */
[----:B------:R-:W-:Y:S01]  /*0870*/  LOP3.LUT R4, R4, 0x1c0, RZ, 0xc0, !PT ;  /* 0x000001c004047812 */ /* 0x000fe200078ec0ff */
[----:B------:R-:W-:Y:S01]  /*0880*/  IMAD.SHL.U32 R2, R15, 0x40, RZ ;  /* 0x000000400f027824 */ /* 0x000fe200078e00ff */
[C---:B------:R-:W-:Y:S01]  /*0890*/  LOP3.LUT P3, RZ, R0.reuse, 0x2, RZ, 0xc0, !PT ;  /* 0x0000000200ff7812 */ /* 0x040fe2000786c0ff */
[----:B------:R-:W-:Y:S01]  /*08a0*/  IMAD.SHL.U32 R0, R0, 0x40, RZ ;  /* 0x0000004000007824 */ /* 0x000fe200078e00ff */
[----:B------:R-:W-:Y:S01]  /*08b0*/  LOP3.LUT R6, R6, 0x8, RZ, 0xc0, !PT ;  /* 0x0000000806067812 */ /* 0x000fe200078ec0ff */
[C---:B------:R-:W-:Y:S01]  /*08c0*/  IMAD R3, R16.reuse, 0x200, R5 ;  /* 0x0000020010037824 */ /* 0x040fe200078e0205 */
[----:B------:R-:W-:Y:S01]  /*08d0*/  SHF.R.U32.HI R173, RZ, 0x3, R4 ;  /* 0x00000003ffad7819 */ /* 0x000fe20000011604 */
[----:B------:R-:W-:Y:S01]  /*08e0*/  IMAD.SHL.U32 R5, R16, 0x10, RZ ;  /* 0x0000001010057824 */ /* 0x000fe200078e00ff */
[----:B------:R-:W-:Y:S01]  /*08f0*/  LOP3.LUT R0, R0, 0xc0, RZ, 0xc0, !PT ;  /* 0x000000c000007812 */ /* 0x000fe200078ec0ff */
[----:B------:R-:W-:Y:S01]  /*0900*/  IMAD.SHL.U32 R197, R197, 0x2, RZ ;  /* 0x00000002c5c57824 */ /* 0x000fe200078e00ff */
[----:B------:R-:W-:Y:S01]  /*0910*/  LOP3.LUT R2, R2, 0xc0, RZ, 0xc0, !PT ;  /* 0x000000c002027812 */ /* 0x000fe200078ec0ff */
[----:B------:R-:W-:Y:S01]  /*0920*/  IMAD.SHL.U32 R168, R168, 0x2, RZ ;  /* 0x00000002a8a87824 */ /* 0x000fe200078e00ff */
[----:B------:R-:W-:-:S02]  /*0930*/  SHF.R.U32.HI R8, RZ, 0x3, R0 ;  /* 0x00000003ff087819 */ /* 0x000fc40000011600 */
[----:B------:R-:W-:Y:S02]  /*0940*/  LOP3.LUT R173, R173, R4, R6, 0x1e, !PT ;  /* 0x00000004adad7212 */ /* 0x000fe400078e1e06 */
[----:B------:R-:W-:Y:S02]  /*0950*/  LOP3.LUT R9, R7, 0x10, R5, 0xf8, !PT ;  /* 0x0000001007097812 */ /* 0x000fe400078ef805 */
[----:B------:R-:W-:Y:S01]  /*0960*/  SHF.R.U32.HI R5, RZ, 0x3, R2 ;  /* 0x00000003ff057819 */ /* 0x000fe20000011602 */
[----:B------:R-:W-:Y:S01]  /*0970*/  IMAD.U32 R173, R19, 0x200, R173 ;  /* 0x0000020013ad7824 */ /* 0x000fe200078e00ad */
[----:B------:R-:W-:Y:S01]  /*0980*/  LOP3.LUT R8, R8, R0, R7, 0x1e, !PT ;  /* 0x0000000008087212 */ /* 0x000fe200078e1e07 */
[----:B------:R-:W-:Y:S01]  /*0990*/  IMAD.SHL.U32 R0, R14, 0x20, RZ ;  /* 0x000000200e007824 */ /* 0x000fe200078e00ff */
[----:B------:R-:W-:Y:S02]  /*09a0*/  LOP3.LUT R6, R5, R2, R6, 0x1e, !PT ;  /* 0x0000000205067212 */ /* 0x000fe400078e1e06 */
[----:B------:R-:W-:Y:S01]  /*09b0*/  SEL R174, R178, 0xffffffe0, !P1 ;  /* 0xffffffe0b2ae7807 */ /* 0x000fe20004800000 */
[----:B------:R-:W-:Y:S01]  /*09c0*/  IMAD R179, R244, 0x200, R0 ;  /* 0x00000200f4b37824 */ /* 0x000fe200078e0200 */
[----:B------:R-:W-:Y:S01]  /*09d0*/  LEA R173, R173, 0x15000, 0x1 ;  /* 0x00015000adad7811 */ /* 0x000fe200078e08ff */
[----:B------:R-:W-:Y:S01]  /*09e0*/  IMAD.IADD R8, R8, 0x1, R13 ;  /* 0x0000000108087824 */ /* 0x000fe200078e020d */
[----:B------:R-:W-:Y:S01]  /*09f0*/  LOP3.LUT R2, R5, R9, R2, 0x1e, !PT ;  /* 0x0000000905027212 */ /* 0x000fe200078e1e02 */
[----:B------:R-:W-:Y:S01]  /*0a00*/  IMAD.IADD R179, R179, 0x1, R6 ;  /* 0x00000001b3b37824 */ /* 0x000fe200078e0206 */
[----:B------:R-:W-:Y:S01]  /*0a10*/  SEL R169, R178, 0xffffffe0, !P6 ;  /* 0xffffffe0b2a97807 */ /* 0x000fe20007000000 */
[----:B------:R-:W-:Y:S01]  /*0a20*/  IMAD.IADD R174, R173, 0x1, R174 ;  /* 0x00000001adae7824 */ /* 0x000fe200078e02ae */
[----:B------:R-:W-:Y:S01]  /*0a30*/  SEL R195, R195, 0x10, !P5 ;  /* 0x00000010c3c37807 */ /* 0x000fe20006800000 */
[----:B------:R-:W-:Y:S01]  /*0a40*/  IMAD.SHL.U32 R171, R179, 0x2, RZ ;  /* 0x00000002b3ab7824 */ /* 0x000fe200078e00ff */
[----:B------:R-:W-:Y:S01]  /*0a50*/  SEL R175, R175, 0xffffffc0, !P2 ;  /* 0xffffffc0afaf7807 */ /* 0x000fe20005000000 */
[----:B------:R-:W-:Y:S01]  /*0a60*/  IMAD.IADD R177, R0, 0x1, R2 ;  /* 0x0000000100b17824 */ /* 0x000fe200078e0202 */
[C---:B------:R-:W-:Y:S01]  /*0a70*/  IADD3 R198, R197.reuse, 0x20, RZ ;  /* 0x00000020c5c67810 */ /* 0x040fe20007ffe0ff */
[----:B------:R-:W-:Y:S01]  /*0a80*/  IMAD.IADD R196, R197, 0x1, R195 ;  /* 0x00000001c5c47824 */ /* 0x000fe200078e02c3 */
[----:B------:R-:W-:Y:S01]  /*0a90*/  SEL R178, R178, 0xffffffe0, !P0 ;  /* 0xffffffe0b2b27807 */ /* 0x000fe20004000000 */
[----:B------:R-:W-:Y:S01]  /*0aa0*/  IMAD.IADD R176, R173, 0x1, R175 ;  /* 0x00000001adb07824 */ /* 0x000fe200078e02af */
[----:B------:R-:W-:Y:S01]  /*0ab0*/  @P4 IADD3 R198, R197, -0x20, RZ ;  /* 0xffffffe0c5c64810 */ /* 0x000fe20007ffe0ff */
[----:B------:R-:W-:Y:S01]  /*0ac0*/  IMAD.SHL.U32 R2, R3, 0x2, RZ ;  /* 0x0000000203027824 */ /* 0x000fe200078e00ff */
[----:B------:R-:W-:Y:S01]  /*0ad0*/  LEA R238, R8, 0x9000, 0x1 ;  /* 0x0000900008ee7811 */ /* 0x000fe200078e08ff */
[----:B------:R-:W-:-:S02]  /*0ae0*/  IMAD.IADD R169, R168, 0x1, R169 ;  /* 0x00000001a8a97824 */ /* 0x000fc400078e02a9 */
[----:B------:R-:W-:Y:S01]  /*0af0*/  IMAD.IADD R195, R195, 0x1, R198 ;  /* 0x00000001c3c37824 */ /* 0x000fe200078e02c6 */
[----:B------:R-:W-:Y:S01]  /*0b00*/  IADD3 R239, R238, 0x20, RZ ;  /* 0x00000020eeef7810 */ /* 0x000fe20007ffe0ff */
[----:B------:R-:W-:Y:S01]  /*0b10*/  IMAD.IADD R175, R174, 0x1, R175 ;  /* 0x00000001aeaf7824 */ /* 0x000fe200078e02af */
[----:B------:R-:W-:Y:S01]  /*0b20*/  @P3 IADD3 R239, R238, -0x20, RZ ;  /* 0xffffffe0eeef3810 */ /* 0x000fe20007ffe0ff */
[----:B--2---:R-:W-:Y:S02]  /*0b30*/  IMAD.IADD R172, R171, 0x1, R178 ;  /* 0x00000001abac7824 */ /* 0x004fe400078e02b2 */
.L_x_492:
[----:B------:R-:W-:Y:S01]  /*0b40*/  ISETP.NE.U32.AND P1, PT, RZ, c[0x0][0x258], PT ;  /* 0x00009600ff007a0c */ /* 0x000fe20003f25070 */
[----:B-1----:R-:W-:Y:S01]  /*0b50*/  IMAD.MOV.U32 R6, RZ, RZ, RZ ;  /* 0x000000ffff067224 */ /* 0x002fe200078e00ff */
[----:B------:R-:W-:Y:S02]  /*0b60*/  ISETP.NE.U32.AND P0, PT, RZ, c[0x0][0x250], PT ;  /* 0x00009400ff007a0c */ /* 0x000fe40003f05070 */
[----:B------:R-:W-:Y:S02]  /*0b70*/  ISETP.NE.AND.EX P1, PT, RZ, c[0x0][0x25c], PT, P1 ;  /* 0x00009700ff007a0c */ /* 0x000fe40003f25310 */
[----:B------:R-:W-:-:S11]  /*0b80*/  ISETP.NE.AND.EX P0, PT, RZ, c[0x0][0x254], PT, P0 ;  /* 0x00009500ff007a0c */ /* 0x000fd60003f05300 */
[----:B------:R-:W1:Y:S01]  /*0b90*/  @P1 S2R R5, SR_CTAID.Y ;  /* 0x0000000000051919 */ /* 0x000e620000002600 */
[----:B------:R-:W-:Y:S02]  /*0ba0*/  @P1 IMAD.MOV.U32 R4, RZ, RZ, 0x4 ;  /* 0x00000004ff041424 */ /* 0x000fe400078e00ff */
[----:B------:R-:W-:Y:S01]  /*0bb0*/  @P0 IMAD.MOV.U32 R8, RZ, RZ, 0x4 ;  /* 0x00000004ff080424 */ /* 0x000fe200078e00ff */
[----:B------:R-:W2:Y:S01]  /*0bc0*/  @P0 S2R R9, SR_CTAID.Y ;  /* 0x0000000000090919 */ /* 0x000ea20000002600 */
[----:B-1----:R-:W-:-:S04]  /*0bd0*/  @P1 IMAD.WIDE R4, R5, R4, c[0x0][0x258] ;  /* 0x0000960005041625 */ /* 0x002fc800078e0204 */
[----:B--2---:R-:W-:Y:S02]  /*0be0*/  @P0 IMAD.WIDE R8, R9, R8, c[0x0][0x250] ;  /* 0x0000940009080625 */ /* 0x004fe400078e0208 */
[----:B------:R-:W2:Y:S04]  /*0bf0*/  @P1 LDG.E R4, [R4.64] ;  /* 0x0000001004041981 */ /* 0x000ea8000c1e1900 */
[----:B------:R-:W2:Y:S01]  /*0c00*/  @P0 LDG.E R6, [R8.64] ;  /* 0x0000001008060981 */ /* 0x000ea2000c1e1900 */
[----:B------:R-:W-:-:S04]  /*0c10*/  @!P1 ISETP.NE.U32.AND P0, PT, RZ, c[0x0][0x268], PT ;  /* 0x00009a00ff009a0c */ /* 0x000fc80003f05070 */
[----:B------:R-:W-:Y:S01]  /*0c20*/  @!P1 ISETP.NE.AND.EX P0, PT, RZ, c[0x0][0x26c], PT, P0 ;  /* 0x00009b00ff009a0c */ /* 0x000fe20003f05300 */
[----:B------:R-:W-:-:S03]  /*0c30*/  IMAD.SHL.U32 R21, R240, 0x80, RZ ;  /* 0x00000080f0157824 */ /* 0x000fc600078e00ff */
[----:B------:R-:W-:Y:S01]  /*0c40*/  @!P1 SEL R0, RZ, c[0x0][0x21c], !P0 ;  /* 0x00008700ff009a07 */ /* 0x000fe20004000000 */
[----:B--2---:R-:W-:-:S03]  /*0c50*/  @P1 IMAD.IADD R204, R4, 0x1, -R6 ;  /* 0x0000000104cc1824 */ /* 0x004fc600078e0a06 */
[----:B------:R-:W-:-:S04]  /*0c60*/  @!P1 IADD3 R204, R0, c[0x0][0x218], -R6 ;  /* 0x0000860000cc9a10 */ /* 0x000fc80007ffe806 */
[----:B------:R-:W-:-:S13]  /*0c70*/  ISETP.GE.AND P0, PT, R21, R204, PT ;  /* 0x000000cc1500720c */ /* 0x000fda0003f06270 */
[----:B-----5:R-:W-:Y:S05]  /*0c80*/  @P0 BRA `(.L_x_484) ;  /* 0x0000676000000947 */ /* 0x020fea0003800000 */
[----:B------:R-:W-:Y:S01]  /*0c90*/  IABS R9, c[0x0][0x1c8] ;  /* 0x0000720000097a13 */ /* 0x000fe20000000000 */
[----:B------:R-:W1:Y:S01]  /*0ca0*/  S2R R30, SR_CTAID.Z ;  /* 0x00000000001e7919 */ /* 0x000e620000002700 */
[----:B------:R-:W-:Y:S01]  /*0cb0*/  ULDC UR8, c[0x0][0x214] ;  /* 0x0000850000087ab9 */ /* 0x000fe20000000800 */
[----:B------:R-:W-:Y:S01]  /*0cc0*/  ISETP.NE.U32.AND P1, PT, RZ, c[0x0][0x240], PT ;  /* 0x00009000ff007a0c */ /* 0x000fe20003f25070 */
[----:B------:R-:W2:Y:S01]  /*0cd0*/  I2F.RP R4, R9 ;  /* 0x0000000900047306 */ /* 0x000ea20000209400 */
[----:B------:R-:W3:Y:S01]  /*0ce0*/  S2R R29, SR_CTAID.Y ;  /* 0x00000000001d7919 */ /* 0x000ee20000002600 */
[----:B------:R-:W-:Y:S01]  /*0cf0*/  UIADD3 UR8, UR8, 0x3f, URZ ;  /* 0x0000003f08087890 */ /* 0x000fe2000fffe03f */
[----:B------:R-:W-:Y:S01]  /*0d00*/  ISETP.NE.AND.EX P1, PT, RZ, c[0x0][0x244], PT, P1 ;  /* 0x00009100ff007a0c */ /* 0x000fe20003f25310 */
[----:B------:R-:W-:Y:S01]  /*0d10*/  ULDC.U8 UR5, c[0x0][0x3d0] ;  /* 0x0000f40000057ab9 */ /* 0x000fe20000000000 */
[----:B------:R-:W4:Y:S01]  /*0d20*/  S2R R12, SR_CTAID.X ;  /* 0x00000000000c7919 */ /* 0x000f220000002500 */
[----:B------:R-:W-:Y:S01]  /*0d30*/  USHF.R.S32.HI UR12, URZ, 0x1f, UR8 ;  /* 0x0000001f3f0c7899 */ /* 0x000fe20008011408 */
[----:B------:R-:W-:Y:S01]  /*0d40*/  ISETP.NE.AND P4, PT, RZ, UR5, PT ;  /* 0x00000005ff007c0c */ /* 0x000fe2000bf85270 */
[----:B------:R-:W-:-:S02]  /*0d50*/  ULDC UR5, c[0x0][0x1c0] ;  /* 0x0000700000057ab9 */ /* 0x000fc40000000800 */
[----:B------:R-:W-:Y:S02]  /*0d60*/  ULEA.HI UR12, UR12, UR8, URZ, 0x6 ;  /* 0x000000080c0c7291 */ /* 0x000fe4000f8f303f */
[----:B------:R-:W-:Y:S02]  /*0d70*/  USHF.R.S32.HI UR5, URZ, 0x1f, UR5 ;  /* 0x0000001f3f057899 */ /* 0x000fe40008011405 */
[----:B------:R-:W-:Y:S01]  /*0d80*/  ULOP3.LUT UR11, UR12, 0xffffffc0, URZ, 0xc0, !UPT ;  /* 0xffffffc00c0b7892 */ /* 0x000fe2000f8ec03f */
[----:B--2---:R-:W2:Y:S01]  /*0d90*/  MUFU.RCP R4, R4 ;  /* 0x0000000400047308 */ /* 0x004ea20000001000 */
[----:B------:R-:W-:Y:S02]  /*0da0*/  USHF.R.S32.HI UR12, URZ, 0x6, UR12 ;  /* 0x000000063f0c7899 */ /* 0x000fe4000801140c */
[----:B------:R-:W-:Y:S01]  /*0db0*/  UIADD3 UR11, UR11, -0x40, URZ ;  /* 0xffffffc00b0b7890 */ /* 0x000fe2000fffe03f */
[----:B-1----:R-:W-:Y:S01]  /*0dc0*/  IABS R3, R30 ;  /* 0x0000001e00037213 */ /* 0x002fe20000000000 */
[C---:B------:R-:W-:Y:S01]  /*0dd0*/  IMAD R18, R30.reuse, c[0x0][0x22c], RZ ;  /* 0x00008b001e127a24 */ /* 0x040fe200078e02ff */
[----:B------:R-:W-:Y:S01]  /*0de0*/  LOP3.LUT R10, R30, c[0x0][0x1c8], RZ, 0x3c, !PT ;  /* 0x000072001e0a7a12 */ /* 0x000fe200078e3cff */
[----:B------:R-:W-:Y:S01]  /*0df0*/  USHF.R.S32.HI UR8, URZ, 0x1f, UR11 ;  /* 0x0000001f3f087899 */ /* 0x000fe2000801140b */
[----:B---3--:R-:W-:-:S02]  /*0e00*/  SHF.R.S32.HI R31, RZ, 0x1f, R29 ;  /* 0x0000001fff1f7819 */ /* 0x008fc4000001141d */
[----:B------:R-:W-:Y:S02]  /*0e10*/  SHF.R.S32.HI R32, RZ, 0x1f, R30 ;  /* 0x0000001fff207819 */ /* 0x000fe4000001141e */
[----:B------:R-:W-:Y:S02]  /*0e20*/  SHF.R.S32.HI R33, RZ, 0x1f, R18 ;  /* 0x0000001fff217819 */ /* 0x000fe40000011412 */
[----:B--2---:R-:W-:-:S04]  /*0e30*/  IADD3 R4, R4, 0xffffffe, RZ ;  /* 0x0ffffffe04047810 */ /* 0x004fc80007ffe0ff */
[----:B------:R-:W1:Y:S02]  /*0e40*/  F2I.FTZ.U32.TRUNC.NTZ R5, R4 ;  /* 0x0000000400057305 */ /* 0x000e64000021f000 */
[----:B-1----:R-:W-:Y:S02]  /*0e50*/  IMAD.MOV R0, RZ, RZ, -R5 ;  /* 0x000000ffff007224 */ /* 0x002fe400078e0a05 */
[----:B------:R-:W-:Y:S02]  /*0e60*/  IMAD.MOV.U32 R4, RZ, RZ, RZ ;  /* 0x000000ffff047224 */ /* 0x000fe400078e00ff */
[----:B------:R-:W-:-:S04]  /*0e70*/  IMAD R0, R0, R9, RZ ;  /* 0x0000000900007224 */ /* 0x000fc800078e02ff */
[----:B------:R-:W-:Y:S02]  /*0e80*/  IMAD.HI.U32 R0, R5, R0, R4 ;  /* 0x0000000005007227 */ /* 0x000fe400078e0004 */
[----:B------:R-:W1:Y:S02]  /*0e90*/  LDC.U8 R5, c[0x0][0x328] ;  /* 0x0000ca00ff057b82 */ /* 0x000e640000000000 */
[----:B------:R-:W-:-:S04]  /*0ea0*/  IMAD.MOV.U32 R4, RZ, RZ, R3 ;  /* 0x000000ffff047224 */ /* 0x000fc800078e0003 */
[----:B------:R-:W-:-:S04]  /*0eb0*/  IMAD.HI.U32 R0, R0, R4, RZ ;  /* 0x0000000400007227 */ /* 0x000fc800078e00ff */
[----:B------:R-:W-:-:S04]  /*0ec0*/  IMAD.MOV R3, RZ, RZ, -R0 ;  /* 0x000000ffff037224 */ /* 0x000fc800078e0a00 */
[----:B------:R-:W-:-:S05]  /*0ed0*/  IMAD R3, R9, R3, R4 ;  /* 0x0000000309037224 */ /* 0x000fca00078e0204 */
[----:B------:R-:W-:Y:S02]  /*0ee0*/  ISETP.GT.U32.AND P2, PT, R9, R3, PT ;  /* 0x000000030900720c */ /* 0x000fe40003f44070 */
[----:B-1----:R-:W-:Y:S01]  /*0ef0*/  ISETP.NE.AND P0, PT, R5, RZ, PT ;  /* 0x000000ff0500720c */ /* 0x002fe20003f05270 */
[----:B------:R-:W-:-:S05]  /*0f00*/  IMAD.WIDE R4, R29, 0x80, RZ ;  /* 0x000000801d047825 */ /* 0x000fca00078e02ff */
[----:B------:R-:W-:-:S05]  /*0f10*/  SEL R8, R4, RZ, P1 ;  /* 0x000000ff04087207 */ /* 0x000fca0000800000 */
[----:B------:R-:W-:Y:S01]  /*0f20*/  @!P2 IMAD.IADD R3, R3, 0x1, -R9 ;  /* 0x000000010303a824 */ /* 0x000fe200078e0a09 */
[----:B------:R-:W-:Y:S01]  /*0f30*/  SEL R7, R5, RZ, P1 ;  /* 0x000000ff05077207 */ /* 0x000fe20000800000 */
[----:B------:R-:W-:Y:S01]  /*0f40*/  IMAD.U32 R5, RZ, RZ, UR8 ;  /* 0x00000008ff057e24 */ /* 0x000fe2000f8e00ff */
[----:B------:R-:W-:Y:S01]  /*0f50*/  ISETP.GE.AND P1, PT, R10, RZ, PT ;  /* 0x000000ff0a00720c */ /* 0x000fe20003f26270 */
[----:B----4-:R-:W-:Y:S01]  /*0f60*/  IMAD.WIDE.U32 R10, R12, c[0x0][0x3d8], RZ ;  /* 0x0000f6000c0a7a25 */ /* 0x010fe200078e00ff */
[----:B------:R-:W-:Y:S02]  /*0f70*/  ISETP.GE.U32.AND P3, PT, R3, R9, PT ;  /* 0x000000090300720c */ /* 0x000fe40003f66070 */
[----:B------:R-:W-:Y:S01]  /*0f80*/  @!P2 IADD3 R0, R0, 0x1, RZ ;  /* 0x000000010000a810 */ /* 0x000fe20007ffe0ff */
[C---:B------:R-:W-:Y:S01]  /*0f90*/  @P0 IMAD R3, R29.reuse, c[0x0][0x214], RZ ;  /* 0x000085001d030a24 */ /* 0x040fe200078e02ff */
[----:B------:R-:W-:Y:S01]  /*0fa0*/  ISETP.NE.AND P2, PT, RZ, c[0x0][0x1c8], PT ;  /* 0x00007200ff007a0c */ /* 0x000fe20003f45270 */
[----:B------:R-:W-:Y:S01]  /*0fb0*/  @!P0 IMAD R4, R29, c[0x0][0x1c0], R30 ;  /* 0x000070001d048a24 */ /* 0x000fe200078e021e */
[----:B------:R-:W-:Y:S01]  /*0fc0*/  SEL R27, R10, RZ, P4 ;  /* 0x000000ff0a1b7207 */ /* 0x000fe20002000000 */
[----:B------:R-:W-:Y:S01]  /*0fd0*/  @P0 IMAD R23, R30, c[0x0][0x234], R3 ;  /* 0x00008d001e170a24 */ /* 0x000fe200078e0203 */
[----:B------:R-:W-:Y:S01]  /*0fe0*/  SHF.R.S32.HI R10, RZ, 0x1f, R6 ;  /* 0x0000001fff0a7819 */ /* 0x000fe20000011406 */
[----:B------:R-:W-:Y:S01]  /*0ff0*/  IMAD R3, R12, c[0x0][0x3dc], R11 ;  /* 0x0000f7000c037a24 */ /* 0x000fe200078e020b */
[----:B------:R-:W-:Y:S01]  /*1000*/  SHF.R.S32.HI R9, RZ, 0x1f, R21 ;  /* 0x0000001fff097819 */ /* 0x000fe20000011415 */
[----:B------:R-:W-:-:S02]  /*1010*/  @!P0 IMAD R23, R4, c[0x0][0x214], RZ ;  /* 0x0000850004178a24 */ /* 0x000fc400078e02ff */
[----:B------:R-:W-:Y:S01]  /*1020*/  @P3 IADD3 R0, R0, 0x1, RZ ;  /* 0x0000000100003810 */ /* 0x000fe20007ffe0ff */
[----:B------:R-:W-:Y:S01]  /*1030*/  IMAD.U32 R4, RZ, RZ, UR11 ;  /* 0x0000000bff047e24 */ /* 0x000fe2000f8e00ff */
[----:B------:R-:W-:-:S03]  /*1040*/  SEL R25, R3, RZ, P4 ;  /* 0x000000ff03197207 */ /* 0x000fc60002000000 */
[----:B------:R-:W-:Y:S01]  /*1050*/  @!P1 IMAD.MOV R0, RZ, RZ, -R0 ;  /* 0x000000ffff009224 */ /* 0x000fe200078e0a00 */
[----:B------:R-:W-:-:S04]  /*1060*/  @!P2 LOP3.LUT R0, RZ, c[0x0][0x1c8], RZ, 0x33, !PT ;  /* 0x00007200ff00aa12 */ /* 0x000fc800078e33ff */
[----:B------:R-:W-:Y:S01]  /*1070*/  SHF.R.S32.HI R19, RZ, 0x1f, R0 ;  /* 0x0000001fff137819 */ /* 0x000fe20000011400 */
[----:B------:R-:W-:Y:S05]  /*1080*/  @!P0 BRA `(.L_x_485) ;  /* 0x0000007000008947 */ /* 0x000fea0003800000 */
[----:B------:R-:W-:Y:S02]  /*1090*/  MOV R11, 0x80 ;  /* 0x00000080000b7802 */ /* 0x000fe40000000f00 */
[----:B------:R-:W-:Y:S02]  /*10a0*/  MOV R12, c[0x0][0x210] ;  /* 0x00008400000c7a02 */ /* 0x000fe40000000f00 */
[----:B------:R-:W-:-:S03]  /*10b0*/  IADD3 R3, R11, c[0x0][0x224], RZ ;  /* 0x000089000b037a10 */ /* 0x000fc60007ffe0ff */
[----:B------:R-:W-:Y:S02]  /*10c0*/  IMAD R11, R11, R12, c[0x0][0x234] ;  /* 0x00008d000b0b7624 */ /* 0x000fe400078e020c */
[----:B------:R-:W-:-:S04]  /*10d0*/  IMAD R3, R3, R29, RZ ;  /* 0x0000001d03037224 */ /* 0x000fc800078e02ff */
[----:B------:R-:W-:Y:S01]  /*10e0*/  IMAD R22, R11, R30, R3 ;  /* 0x0000001e0b167224 */ /* 0x000fe200078e0203 */
[----:B------:R-:W-:Y:S05]  /*10f0*/  BRA `(.L_x_486) ;  /* 0x0000002000007947 */ /* 0x000fea0003800000 */
.L_x_485:
[----:B------:R-:W-:-:S04]  /*1100*/  IMAD R3, R29, c[0x0][0x1c0], R30 ;  /* 0x000070001d037a24 */ /* 0x000fc800078e021e */
[----:B------:R-:W-:Y:S02]  /*1110*/  IMAD R22, R3, c[0x0][0x224], RZ ;  /* 0x0000890003167a24 */ /* 0x000fe400078e02ff */
.L_x_486:
[----:B------:R-:W2:Y:S01]  /*1120*/  LDL R34, [R1] ;  /* 0x0000000001227983 */ /* 0x000ea20000100800 */
[----:B------:R-:W-:Y:S01]  /*1130*/  IMAD.WIDE R4, R29, c[0x0][0x224], R4 ;  /* 0x000089001d047a25 */ /* 0x000fe200078e0204 */
[----:B------:R-:W-:Y:S01]  /*1140*/  UIMAD UR5, UR5, UR4, UR6 ;  /* 0x00000004050572a4 */ /* 0x000fe2000f8e0206 */
[----:B------:R-:W-:Y:S01]  /*1150*/  SHF.R.S32.HI R28, RZ, 0x1f, R248 ;  /* 0x0000001fff1c7819 */ /* 0x000fe200000114f8 */
[----:B------:R-:W1:Y:S01]  /*1160*/  S2R R24, SR_TID.X ;  /* 0x0000000000187919 */ /* 0x000e620000002100 */
[--C-:B------:R-:W-:Y:S01]  /*1170*/  SHF.R.S32.HI R251, RZ, 0x1f, R250.reuse ;  /* 0x0000001ffffb7819 */ /* 0x100fe200000114fa */
[----:B------:R-:W-:Y:S01]  /*1180*/  UIADD3 UR5, UR15, UR5, URZ ;  /* 0x000000050f057290 */ /* 0x000fe2000fffe03f */
[----:B------:R-:W-:Y:S01]  /*1190*/  IADD3 R20, P0, R4, R8, RZ ;  /* 0x0000000804147210 */ /* 0x000fe20007f1e0ff */
[----:B------:R-:W-:Y:S01]  /*11a0*/  IMAD R11, R31, c[0x0][0x368], RZ ;  /* 0x0000da001f0b7a24 */ /* 0x000fe200078e02ff */
[----:B------:R-:W-:Y:S01]  /*11b0*/  IADD3 R23, R23, UR11, RZ ;  /* 0x0000000b17177c10 */ /* 0x000fe2000fffe0ff */
[----:B------:R-:W-:Y:S01]  /*11c0*/  CS2R R126, SRZ ;  /* 0x00000000007e7805 */ /* 0x000fe2000001ff00 */
[----:B------:R-:W-:Y:S01]  /*11d0*/  IADD3.X R4, R5, R7, RZ, P0, !PT ;  /* 0x0000000705047210 */ /* 0x000fe200007fe4ff */
[----:B------:R-:W-:Y:S01]  /*11e0*/  IMAD R3, R20, UR5, RZ ;  /* 0x0000000514037c24 */ /* 0x000fe2000f8e02ff */
[----:B------:R-:W-:Y:S01]  /*11f0*/  IADD3 R249, P0, R21, R6, RZ ;  /* 0x0000000615f97210 */ /* 0x000fe20007f1e0ff */
[----:B------:R-:W-:Y:S01]  /*1200*/  UIADD3 UR5, UR12, -0x1, URZ ;  /* 0xffffffff0c057890 */ /* 0x000fe2000fffe03f */
[C---:B------:R-:W-:Y:S01]  /*1210*/  IMAD R11, R29.reuse, c[0x0][0x36c], R11 ;  /* 0x0000db001d0b7a24 */ /* 0x040fe200078e020b */
[----:B------:R-:W-:Y:S01]  /*1220*/  IADD3 R22, R22, UR11, RZ ;  /* 0x0000000b16167c10 */ /* 0x000fe2000fffe0ff */
[----:B------:R-:W-:Y:S01]  /*1230*/  IMAD R26, R4, UR14, R3 ;  /* 0x0000000e041a7c24 */ /* 0x000fe2000f8e0203 */
[----:B------:R-:W-:Y:S01]  /*1240*/  IADD3 R4, -R204, c[0x0][0x214], R21 ;  /* 0x00008500cc047a10 */ /* 0x000fe20007ffe115 */
[----:B------:R-:W-:Y:S01]  /*1250*/  IMAD.X R252, R10, 0x1, R9, P0 ;  /* 0x000000010afc7824 */ /* 0x000fe200000e0609 */
[----:B------:R-:W-:Y:S01]  /*1260*/  IADD3 R3, P0, R248, UR11, RZ ;  /* 0x0000000bf8037c10 */ /* 0x000fe2000ff1e0ff */
[----:B------:R-:W-:Y:S01]  /*1270*/  CS2R R124, SRZ ;  /* 0x00000000007c7805 */ /* 0x000fe2000001ff00 */
[----:B------:R-:W-:Y:S01]  /*1280*/  IADD3 R8, R4, -c[0x0][0x2e8], RZ ;  /* 0x8000ba0004087a10 */ /* 0x000fe20007ffe0ff */
[----:B------:R-:W-:Y:S01]  /*1290*/  IMAD.WIDE.U32 R4, R29, c[0x0][0x368], R250 ;  /* 0x0000da001d047a25 */ /* 0x000fe200078e00fa */
[----:B------:R-:W-:Y:S01]  /*12a0*/  IADD3.X R9, R28, UR8, RZ, P0, !PT ;  /* 0x000000081c097c10 */ /* 0x000fe200087fe4ff */
[----:B------:R-:W-:Y:S01]  /*12b0*/  CS2R R130, SRZ ;  /* 0x0000000000827805 */ /* 0x000fe2000001ff00 */
[----:B------:R-:W-:Y:S01]  /*12c0*/  SHF.R.S32.HI R12, RZ, 0x1f, R8 ;  /* 0x0000001fff0c7819 */ /* 0x000fe20000011408 */
[----:B------:R-:W-:Y:S01]  /*12d0*/  IMAD.WIDE.U32 R6, R3, c[0x0][0x190], R250 ;  /* 0x0000640003067a25 */ /* 0x000fe200078e00fa */
[----:B-1----:R-:W-:Y:S01]  /*12e0*/  SHF.R.S32.HI R17, RZ, 0x1f, R24 ;  /* 0x0000001fff117819 */ /* 0x002fe20000011418 */
[----:B------:R-:W-:Y:S01]  /*12f0*/  CS2R R128, SRZ ;  /* 0x0000000000807805 */ /* 0x000fe2000001ff00 */
[----:B------:R-:W-:Y:S01]  /*1300*/  MOV R194, UR5 ;  /* 0x0000000500c27c02 */ /* 0x000fe20008000f00 */
[----:B------:R-:W-:Y:S01]  /*1310*/  IMAD R10, R9, c[0x0][0x190], RZ ;  /* 0x00006400090a7a24 */ /* 0x000fe200078e02ff */
[----:B------:R-:W-:Y:S01]  /*1320*/  LEA.HI R17, R17, R24, RZ, 0x5 ;  /* 0x0000001811117211 */ /* 0x000fe200078f28ff */
[----:B------:R-:W-:Y:S01]  /*1330*/  IMAD R15, R9, c[0x0][0x370], RZ ;  /* 0x0000dc00090f7a24 */ /* 0x000fe200078e02ff */
[----:B------:R-:W-:Y:S01]  /*1340*/  LEA.HI R222, R12, R8, RZ, 0x6 ;  /* 0x000000080cde7211 */ /* 0x000fe200078f30ff */
[----:B------:R-:W-:Y:S01]  /*1350*/  IMAD R10, R3, c[0x0][0x194], R10 ;  /* 0x00006500030a7a24 */ /* 0x000fe200078e020a */
[----:B------:R-:W-:Y:S01]  /*1360*/  LOP3.LUT R13, R17, 0xffffffe0, RZ, 0xc0, !PT ;  /* 0xffffffe0110d7812 */ /* 0x000fe200078ec0ff */
[----:B------:R-:W-:Y:S01]  /*1370*/  IMAD R12, R252, c[0x0][0x198], RZ ;  /* 0x00006600fc0c7a24 */ /* 0x000fe200078e02ff */
[----:B------:R-:W-:Y:S01]  /*1380*/  IADD3 R5, R5, R11, RZ ;  /* 0x0000000b05057210 */ /* 0x000fe20007ffe0ff */
[----:B------:R-:W-:Y:S01]  /*1390*/  IMAD.IADD R11, R7, 0x1, R10 ;  /* 0x00000001070b7824 */ /* 0x000fe200078e020a */
[----:B------:R-:W-:Y:S01]  /*13a0*/  IADD3 R24, -R13, R24, RZ ;  /* 0x000000180d187210 */ /* 0x000fe20007ffe1ff */
[----:B------:R-:W-:Y:S01]  /*13b0*/  IMAD.MOV.U32 R10, RZ, RZ, R6 ;  /* 0x000000ffff0a7224 */ /* 0x000fe200078e0006 */
[----:B------:R-:W-:Y:S01]  /*13c0*/  LEA.HI R14, R194, R194, RZ, 0x1 ;  /* 0x000000c2c20e7211 */ /* 0x000fe200078f08ff */
[----:B------:R-:W-:Y:S01]  /*13d0*/  IMAD R13, R252, c[0x0][0x1a0], RZ ;  /* 0x00006800fc0d7a24 */ /* 0x000fe200078e02ff */
[----:B------:R-:W-:Y:S01]  /*13e0*/  SHF.R.S32.HI R222, RZ, 0x6, R222 ;  /* 0x00000006ffde7819 */ /* 0x000fe200000114de */
[C---:B------:R-:W-:Y:S01]  /*13f0*/  IMAD.WIDE.U32 R6, R249.reuse, c[0x0][0x198], R250 ;  /* 0x00006600f9067a25 */ /* 0x040fe200078e00fa */
[----:B------:R-:W-:Y:S01]  /*1400*/  LOP3.LUT R16, R14, 0xfffffffe, RZ, 0xc0, !PT ;  /* 0xfffffffe0e107812 */ /* 0x000fe200078ec0ff */
[----:B------:R-:W-:Y:S01]  /*1410*/  CS2R R122, SRZ ;  /* 0x00000000007a7805 */ /* 0x000fe2000001ff00 */
[----:B------:R-:W-:Y:S01]  /*1420*/  IMNMX R222, RZ, R222, !PT ;  /* 0x000000deffde7217 */ /* 0x000fe20007800200 */
[C---:B------:R-:W-:Y:S01]  /*1430*/  IMAD R12, R249.reuse, c[0x0][0x19c], R12 ;  /* 0x00006700f90c7a24 */ /* 0x040fe200078e020c */
[----:B------:R-:W-:Y:S01]  /*1440*/  CS2R R120, SRZ ;  /* 0x0000000000787805 */ /* 0x000fe2000001ff00 */
[C---:B------:R-:W-:Y:S01]  /*1450*/  IMAD.WIDE.U32 R8, R249.reuse, c[0x0][0x1a0], R250 ;  /* 0x00006800f9087a25 */ /* 0x040fe200078e00fa */
[----:B------:R-:W-:Y:S01]  /*1460*/  CS2R R118, SRZ ;  /* 0x0000000000767805 */ /* 0x000fe2000001ff00 */
[----:B------:R-:W-:Y:S01]  /*1470*/  CS2R R116, SRZ ;  /* 0x0000000000747805 */ /* 0x000fe2000001ff00 */
[----:B------:R-:W-:Y:S01]  /*1480*/  CS2R R110, SRZ ;  /* 0x00000000006e7805 */ /* 0x000fe2000001ff00 */
[----:B------:R-:W-:Y:S01]  /*1490*/  IMAD R14, R249, c[0x0][0x1a4], R13 ;  /* 0x00006900f90e7a24 */ /* 0x000fe200078e020d */
[----:B------:R-:W-:Y:S01]  /*14a0*/  CS2R R108, SRZ ;  /* 0x00000000006c7805 */ /* 0x000fe2000001ff00 */
[----:B------:R-:W-:Y:S01]  /*14b0*/  IMAD.IADD R7, R7, 0x1, R12 ;  /* 0x0000000107077824 */ /* 0x000fe200078e020c */
[----:B------:R-:W-:Y:S01]  /*14c0*/  CS2R R114, SRZ ;  /* 0x0000000000727805 */ /* 0x000fe2000001ff00 */
[C---:B------:R-:W-:Y:S01]  /*14d0*/  IMAD R15, R3.reuse, c[0x0][0x374], R15 ;  /* 0x0000dd00030f7a24 */ /* 0x040fe200078e020f */
[----:B------:R-:W-:Y:S01]  /*14e0*/  CS2R R112, SRZ ;  /* 0x0000000000707805 */ /* 0x000fe2000001ff00 */
[----:B------:R-:W-:Y:S01]  /*14f0*/  IMAD.WIDE.U32 R12, R3, c[0x0][0x370], R4 ;  /* 0x0000dc00030c7a25 */ /* 0x000fe200078e0004 */
[----:B------:R-:W-:Y:S01]  /*1500*/  IADD3 R4, R194, -R16, RZ ;  /* 0x80000010c2047210 */ /* 0x000fe20007ffe0ff */
[----:B------:R-:W-:Y:S01]  /*1510*/  CS2R R106, SRZ ;  /* 0x00000000006a7805 */ /* 0x000fe2000001ff00 */
[----:B------:R-:W-:Y:S01]  /*1520*/  SHF.R.S32.HI R3, RZ, 0x5, R17 ;  /* 0x00000005ff037819 */ /* 0x000fe20000011411 */
[----:B------:R-:W-:Y:S01]  /*1530*/  IMAD.IADD R5, R9, 0x1, R14 ;  /* 0x0000000109057824 */ /* 0x000fe200078e020e */
[----:B------:R-:W-:Y:S01]  /*1540*/  ISETP.NE.AND P0, PT, R4, 0x1, PT ;  /* 0x000000010400780c */ /* 0x000fe20003f05270 */
[----:B------:R-:W-:Y:S01]  /*1550*/  IMAD R9, R31, c[0x0][0x180], RZ ;  /* 0x000060001f097a24 */ /* 0x000fe200078e02ff */
[----:B------:R-:W-:Y:S01]  /*1560*/  MOV R4, R8 ;  /* 0x0000000800047202 */ /* 0x000fe20000000f00 */
[----:B------:R-:W-:Y:S01]  /*1570*/  IMAD R3, R3, UR10, R24 ;  /* 0x0000000a03037c24 */ /* 0x000fe2000f8e0218 */
[----:B------:R-:W-:Y:S01]  /*1580*/  CS2R R104, SRZ ;  /* 0x0000000000687805 */ /* 0x000fe2000001ff00 */
[----:B------:R-:W-:Y:S01]  /*1590*/  IMAD R14, R31, c[0x0][0x188], RZ ;  /* 0x000062001f0e7a24 */ /* 0x000fe200078e02ff */
[----:B------:R-:W-:Y:S01]  /*15a0*/  CS2R R102, SRZ ;  /* 0x0000000000667805 */ /* 0x000fe2000001ff00 */
[----:B------:R-:W-:Y:S01]  /*15b0*/  IMAD R8, R29, c[0x0][0x184], R9 ;  /* 0x000061001d087a24 */ /* 0x000fe200078e0209 */
[----:B------:R-:W-:Y:S01]  /*15c0*/  IADD3 R16, P2, P1, R3, UR9, R18 ;  /* 0x0000000903107c10 */ /* 0x000fe2000f95e012 */
[C---:B------:R-:W-:Y:S01]  /*15d0*/  IMAD.WIDE.U32 R6, R29.reuse, c[0x0][0x180], R6 ;  /* 0x000060001d067a25 */ /* 0x040fe200078e0006 */
[----:B------:R-:W-:Y:S01]  /*15e0*/  SHF.R.S32.HI R3, RZ, 0x1f, R3 ;  /* 0x0000001fff037819 */ /* 0x000fe20000011403 */
[----:B------:R-:W-:Y:S01]  /*15f0*/  CS2R R100, SRZ ;  /* 0x0000000000647805 */ /* 0x000fe2000001ff00 */
[----:B------:R-:W-:Y:S01]  /*1600*/  CS2R R94, SRZ ;  /* 0x00000000005e7805 */ /* 0x000fe2000001ff00 */
[----:B------:R-:W-:Y:S01]  /*1610*/  IMAD R14, R29, c[0x0][0x18c], R14 ;  /* 0x000063001d0e7a24 */ /* 0x000fe200078e020e */
[----:B------:R-:W-:Y:S01]  /*1620*/  IADD3 R7, R7, R8, RZ ;  /* 0x0000000807077210 */ /* 0x000fe20007ffe0ff */
[----:B------:R-:W-:Y:S01]  /*1630*/  IMAD.WIDE.U32 R4, R29, c[0x0][0x188], R4 ;  /* 0x000062001d047a25 */ /* 0x000fe200078e0004 */
[----:B------:R-:W-:Y:S01]  /*1640*/  IADD3.X R18, R3, UR7, R33, P2, P1 ;  /* 0x0000000703127c10 */ /* 0x000fe200097e2421 */
[----:B------:R-:W-:Y:S01]  /*1650*/  CS2R R92, SRZ ;  /* 0x00000000005c7805 */ /* 0x000fe2000001ff00 */
[----:B------:R-:W-:Y:S01]  /*1660*/  IADD3 R16, P1, R16, R27, RZ ;  /* 0x0000001b10107210 */ /* 0x000fe20007f3e0ff */
[----:B------:R-:W-:Y:S01]  /*1670*/  IMAD.IADD R9, R13, 0x1, R15 ;  /* 0x000000010d097824 */ /* 0x000fe200078e020f */
[----:B------:R-:W-:Y:S01]  /*1680*/  IADD3 R5, R5, R14, RZ ;  /* 0x0000000e05057210 */ /* 0x000fe20007ffe0ff */
[----:B------:R-:W-:Y:S01]  /*1690*/  IMAD.MOV.U32 R8, RZ, RZ, R12 ;  /* 0x000000ffff087224 */ /* 0x000fe200078e000c */
[----:B------:R-:W-:Y:S01]  /*16a0*/  CS2R R98, SRZ ;  /* 0x0000000000627805 */ /* 0x000fe2000001ff00 */
[----:B------:R-:W-:Y:S01]  /*16b0*/  IMAD R17, R32, c[0x0][0x378], RZ ;  /* 0x0000de0020117a24 */ /* 0x000fe200078e02ff */
[----:B------:R-:W-:Y:S01]  /*16c0*/  CS2R R96, SRZ ;  /* 0x0000000000607805 */ /* 0x000fe2000001ff00 */
[----:B------:R-:W-:Y:S01]  /*16d0*/  IMAD R15, R31, c[0x0][0x178], RZ ;  /* 0x00005e001f0f7a24 */ /* 0x000fe200078e02ff */
[----:B------:R-:W-:Y:S01]  /*16e0*/  CS2R R90, SRZ ;  /* 0x00000000005a7805 */ /* 0x000fe2000001ff00 */
[C---:B------:R-:W-:Y:S01]  /*16f0*/  IMAD R3, R19.reuse, c[0x0][0x1b0], RZ ;  /* 0x00006c0013037a24 */ /* 0x040fe200078e02ff */
[----:B------:R-:W-:Y:S01]  /*1700*/  CS2R R88, SRZ ;  /* 0x0000000000587805 */ /* 0x000fe2000001ff00 */
[----:B------:R-:W-:Y:S01]  /*1710*/  IMAD R14, R19, c[0x0][0x1b8], RZ ;  /* 0x00006e00130e7a24 */ /* 0x000fe200078e02ff */
[----:B------:R-:W-:Y:S01]  /*1720*/  CS2R R86, SRZ ;  /* 0x0000000000567805 */ /* 0x000fe2000001ff00 */
[C---:B------:R-:W-:Y:S01]  /*1730*/  IMAD R17, R30.reuse, c[0x0][0x37c], R17 ;  /* 0x0000df001e117a24 */ /* 0x040fe200078e0211 */
[----:B------:R-:W-:Y:S01]  /*1740*/  CS2R R84, SRZ ;  /* 0x0000000000547805 */ /* 0x000fe2000001ff00 */
[----:B------:R-:W-:Y:S01]  /*1750*/  IMAD.WIDE.U32 R12, R30, c[0x0][0x378], R8 ;  /* 0x0000de001e0c7a25 */ /* 0x000fe200078e0008 */
[----:B------:R-:W-:Y:S01]  /*1760*/  CS2R R78, SRZ ;  /* 0x00000000004e7805 */ /* 0x000fe2000001ff00 */
[----:B------:R-:W-:Y:S01]  /*1770*/  CS2R R76, SRZ ;  /* 0x00000000004c7805 */ /* 0x000fe2000001ff00 */
[----:B------:R-:W-:Y:S01]  /*1780*/  CS2R R82, SRZ ;  /* 0x0000000000527805 */ /* 0x000fe2000001ff00 */
[C---:B------:R-:W-:Y:S01]  /*1790*/  IMAD R15, R29.reuse, c[0x0][0x17c], R15 ;  /* 0x00005f001d0f7a24 */ /* 0x040fe200078e020f */
[----:B------:R-:W-:Y:S01]  /*17a0*/  LEA R202, P2, R12, c[0x0][0x330], 0x1 ;  /* 0x0000cc000cca7a11 */ /* 0x000fe200078408ff */
[----:B------:R-:W-:Y:S01]  /*17b0*/  IMAD.WIDE.U32 R10, R29, c[0x0][0x178], R10 ;  /* 0x00005e001d0a7a25 */ /* 0x000fe200078e000a */
[----:B------:R-:W-:Y:S01]  /*17c0*/  CS2R R80, SRZ ;  /* 0x0000000000507805 */ /* 0x000fe2000001ff00 */
[----:B------:R-:W-:Y:S01]  /*17d0*/  CS2R R74, SRZ ;  /* 0x00000000004a7805 */ /* 0x000fe2000001ff00 */
[----:B------:R-:W-:Y:S01]  /*17e0*/  CS2R R72, SRZ ;  /* 0x0000000000487805 */ /* 0x000fe2000001ff00 */
[C---:B------:R-:W-:Y:S01]  /*17f0*/  IMAD R3, R0.reuse, c[0x0][0x1b4], R3 ;  /* 0x00006d0000037a24 */ /* 0x040fe200078e0203 */
[----:B------:R-:W-:Y:S01]  /*1800*/  IADD3 R9, R11, R15, RZ ;  /* 0x0000000f0b097210 */ /* 0x000fe20007ffe0ff */
[C---:B------:R-:W-:Y:S01]  /*1810*/  IMAD R14, R0.reuse, c[0x0][0x1bc], R14 ;  /* 0x00006f00000e7a24 */ /* 0x040fe200078e020e */
[----:B------:R-:W-:Y:S01]  /*1820*/  MOV R8, R10 ;  /* 0x0000000a00087202 */ /* 0x000fe20000000f00 */
[C---:B------:R-:W-:Y:S01]  /*1830*/  IMAD.WIDE.U32 R6, R0.reuse, c[0x0][0x1b0], R6 ;  /* 0x00006c0000067a25 */ /* 0x040fe200078e0006 */
[----:B------:R-:W-:Y:S01]  /*1840*/  CS2R R70, SRZ ;  /* 0x0000000000467805 */ /* 0x000fe2000001ff00 */
[----:B------:R-:W-:Y:S01]  /*1850*/  CS2R R68, SRZ ;  /* 0x0000000000447805 */ /* 0x000fe2000001ff00 */
[----:B------:R-:W-:Y:S01]  /*1860*/  CS2R R62, SRZ ;  /* 0x00000000003e7805 */ /* 0x000fe2000001ff00 */
[----:B------:R-:W-:Y:S01]  /*1870*/  IMAD.WIDE.U32 R4, R0, c[0x0][0x1b8], R4 ;  /* 0x00006e0000047a25 */ /* 0x000fe200078e0004 */
[----:B------:R-:W-:Y:S01]  /*1880*/  IADD3 R0, R13, R17, RZ ;  /* 0x000000110d007210 */ /* 0x000fe20007ffe0ff */
[----:B------:R-:W-:Y:S01]  /*1890*/  CS2R R60, SRZ ;  /* 0x00000000003c7805 */ /* 0x000fe2000001ff00 */
[----:B------:R-:W-:Y:S01]  /*18a0*/  IADD3.X R17, R18, R25, RZ, P1, !PT ;  /* 0x0000001912117210 */ /* 0x000fe20000ffe4ff */
[----:B------:R-:W-:Y:S01]  /*18b0*/  IMAD.IADD R5, R5, 0x1, R14 ;  /* 0x0000000105057824 */ /* 0x000fe200078e020e */
[----:B------:R-:W-:Y:S01]  /*18c0*/  LEA.HI.X R203, R12, c[0x0][0x334], R0, 0x1, P2 ;  /* 0x0000cd000ccb7a11 */ /* 0x000fe200010f0c00 */
[----:B------:R-:W-:Y:S01]  /*18d0*/  IMAD R12, R32, c[0x0][0x1a8], RZ ;  /* 0x00006a00200c7a24 */ /* 0x000fe200078e02ff */
        /* <DEDUP_REMOVED lines=9> */
[----:B------:R-:W-:Y:S01]  /*1970*/  IMAD R0, R248, c[0x0][0x1a4], R0 ;  /* 0x00006900f8007a24 */ /* 0x000fe200078e0200 */
[----:B------:R-:W-:Y:S01]  /*1980*/  LEA R200, P3, R14, c[0x0][0x160], 0x1 ;  /* 0x000058000ec87a11 */ /* 0x000fe200078608ff */
[----:B------:R-:W-:Y:S01]  /*1990*/  IMAD.WIDE.U32 R8, R248, c[0x0][0x1a0], R4 ;  /* 0x00006800f8087a25 */ /* 0x000fe200078e0004 */
[----:B------:R-:W-:Y:S01]  /*19a0*/  IADD3 R5, R15, R12, RZ ;  /* 0x0000000c0f057210 */ /* 0x000fe20007ffe0ff */
[----:B------:R-:W-:Y:S01]  /*19b0*/  CS2R R46, SRZ ;  /* 0x00000000002e7805 */ /* 0x000fe2000001ff00 */
[----:B------:R-:W-:Y:S01]  /*19c0*/  CS2R R44, SRZ ;  /* 0x00000000002c7805 */ /* 0x000fe2000001ff00 */
[----:B------:R-:W-:Y:S01]  /*19d0*/  IMAD.IADD R0, R9, 0x1, R0 ;  /* 0x0000000109007824 */ /* 0x000fe200078e0200 */
[----:B------:R-:W-:Y:S01]  /*19e0*/  LEA R4, P1, R8, c[0x0][0x170], 0x1 ;  /* 0x00005c0008047a11 */ /* 0x000fe200078208ff */
[----:B------:R-:W-:Y:S01]  /*19f0*/  IMAD.IADD R7, R7, 0x1, R3 ;  /* 0x0000000107077824 */ /* 0x000fe200078e0203 */
[----:B------:R-:W-:Y:S01]  /*1a00*/  LEA.HI.X R201, R14, c[0x0][0x164], R5, 0x1, P3 ;  /* 0x000059000ec97a11 */ /* 0x000fe200018f0c05 */
[----:B------:R-:W-:Y:S01]  /*1a10*/  IMAD R3, R28, c[0x0][0x198], RZ ;  /* 0x000066001c037a24 */ /* 0x000fe200078e02ff */
[----:B------:R-:W-:Y:S01]  /*1a20*/  LEA.HI.X R5, R8, c[0x0][0x174], R0, 0x1, P1 ;  /* 0x00005d0008057a11 */ /* 0x000fe200008f0c00 */
[C---:B------:R-:W-:Y:S01]  /*1a30*/  IMAD.WIDE.U32 R10, R248.reuse, c[0x0][0x198], R6 ;  /* 0x00006600f80a7a25 */ /* 0x040fe200078e0006 */
[----:B------:R-:W-:Y:S01]  /*1a40*/  MOV R9, c[0x0][0x198] ;  /* 0x0000660000097a02 */ /* 0x000fe20000000f00 */
[----:B------:R-:W-:Y:S01]  /*1a50*/  CS2R R50, SRZ ;  /* 0x0000000000327805 */ /* 0x000fe2000001ff00 */
[----:B------:R-:W-:Y:S01]  /*1a60*/  CS2R R48, SRZ ;  /* 0x0000000000307805 */ /* 0x000fe2000001ff00 */
[----:B------:R-:W-:Y:S01]  /*1a70*/  IMAD R3, R248, c[0x0][0x19c], R3 ;  /* 0x00006700f8037a24 */ /* 0x000fe200078e0203 */
[----:B------:R-:W-:Y:S01]  /*1a80*/  LEA R6, P2, R10, c[0x0][0x168], 0x1 ;  /* 0x00005a000a067a11 */ /* 0x000fe200078408ff */
[----:B------:R-:W-:Y:S01]  /*1a90*/  IMAD.WIDE.U32 R12, R20, UR14, R16 ;  /* 0x0000000e140c7c25 */ /* 0x000fe2000f8e0010 */
[----:B------:R-:W-:Y:S01]  /*1aa0*/  CS2R R42, SRZ ;  /* 0x00000000002a7805 */ /* 0x000fe2000001ff00 */
[----:B------:R-:W-:Y:S01]  /*1ab0*/  CS2R R40, SRZ ;  /* 0x0000000000287805 */ /* 0x000fe2000001ff00 */
[----:B------:R-:W-:Y:S01]  /*1ac0*/  IADD3 R3, R11, R3, RZ ;  /* 0x000000030b037210 */ /* 0x000fe20007ffe0ff */
[----:B------:R-:W-:Y:S01]  /*1ad0*/  IMAD.MOV.U32 R14, RZ, RZ, c[0x0][0x1a0] ;  /* 0x00006800ff0e7624 */ /* 0x000fe200078e00ff */
[----:B------:R-:W-:Y:S01]  /*1ae0*/  MOV R11, c[0x0][0x19c] ;  /* 0x00006700000b7a02 */ /* 0x000fe20000000f00 */
[----:B------:R-:W-:Y:S01]  /*1af0*/  CS2R R38, SRZ ;  /* 0x0000000000267805 */ /* 0x000fe2000001ff00 */
[----:B------:R-:W-:Y:S01]  /*1b00*/  LEA.HI.X R7, R10, c[0x0][0x16c], R3, 0x1, P2 ;  /* 0x00005b000a077a11 */ /* 0x000fe200010f0c03 */
[----:B------:R-:W-:Y:S01]  /*1b10*/  CS2R R36, SRZ ;  /* 0x0000000000247805 */ /* 0x000fe2000001ff00 */
[----:B------:R-:W-:Y:S01]  /*1b20*/  IADD3 R3, R13, R26, RZ ;  /* 0x0000001a0d037210 */ /* 0x000fe20007ffe0ff */
[----:B------:R-:W-:Y:S01]  /*1b30*/  @P4 BAR.SYNC.DEFER_BLOCKING 0x0 ;  /* 0x0000000000004b1d */ /* 0x000fe20000010000 */
[----:B------:R-:W-:-:S02]  /*1b40*/  LEA R10, P2, R9, R6, 0x7 ;  /* 0x00000006090a7211 */ /* 0x000fc400078438ff */
[----:B------:R-:W-:Y:S02]  /*1b50*/  MOV R13, c[0x0][0x1a4] ;  /* 0x00006900000d7a02 */ /* 0x000fe40000000f00 */
[C---:B------:R-:W-:Y:S02]  /*1b60*/  LEA R8, P1, R14.reuse, R4, 0x7 ;  /* 0x000000040e087211 */ /* 0x040fe400078238ff */
[----:B------:R-:W-:Y:S02]  /*1b70*/  LEA.HI.X R11, R9, R7, R11, 0x7, P2 ;  /* 0x00000007090b7211 */ /* 0x000fe400010f3c0b */
[----:B------:R-:W-:Y:S02]  /*1b80*/  LEA.HI.X R9, R14, R5, R13, 0x7, P1 ;  /* 0x000000050e097211 */ /* 0x000fe400008f3c0d */
[----:B------:R-:W-:Y:S02]  /*1b90*/  ISETP.LT.AND P1, PT, R222, UR12, PT ;  /* 0x0000000cde007c0c */ /* 0x000fe4000bf21270 */
[----:B------:R-:W-:-:S04]  /*1ba0*/  LEA R180, P3, R12, c[0x0][0x350], 0x2 ;  /* 0x0000d4000cb47a11 */ /* 0x000fc800078610ff */
[----:B------:R-:W-:Y:S02]  /*1bb0*/  LEA.HI.X R181, R12, c[0x0][0x354], R3, 0x2, P3 ;  /* 0x0000d5000cb57a11 */ /* 0x000fe400018f1403 */
[----:B------:R-:W-:-:S05]  /*1bc0*/  MOV R3, 0x4 ;  /* 0x0000000400037802 */ /* 0x000fca0000000f00 */
[----:B------:R-:W-:-:S04]  /*1bd0*/  IMAD.WIDE R206, R23, R3, c[0x0][0x200] ;  /* 0x0000800017ce7625 */ /* 0x000fc800078e0203 */
[----:B------:R-:W-:Y:S01]  /*1be0*/  IMAD.WIDE R22, R22, R3, c[0x0][0x3c8] ;  /* 0x0000f20016167625 */ /* 0x000fe200078e0203 */
[----:B--2---:R-:W-:-:S03]  /*1bf0*/  IADD3 R0, R34, 0x1800, RZ ;  /* 0x0000180022007810 */ /* 0x004fc60007ffe0ff */
[----:B------:R-:W-:Y:S01]  /*1c00*/  IMAD.SHL.U32 R205, R34, 0x2, RZ ;  /* 0x0000000222cd7824 */ /* 0x000fe200078e00ff */
[----:B------:R-:W-:-:S04]  /*1c10*/  SEL R0, R0, R34, !P0 ;  /* 0x0000002200007207 */ /* 0x000fc80004000000 */
[----:B------:R-:W-:Y:S01]  /*1c20*/  @!PT LDS RZ, [RZ] ;  /* 0x00000000fffff984 */ /* 0x000fe20000000800 */
[----:B------:R-:W-:Y:S01]  /*1c30*/  @!PT LDS RZ, [RZ] ;  /* 0x00000000fffff984 */ /* 0x000fe20000000800 */
[----:B------:R-:W-:Y:S01]  /*1c40*/  @!PT LDS RZ, [RZ] ;  /* 0x00000000fffff984 */ /* 0x000fe20000000800 */
[----:B------:R1:W-:Y:S01]  /*1c50*/  LDGSTS.E.BYPASS.LTC128B.128 [R205+0x6000], [R202.64] ;  /* 0x06000000cacd7fae */ /* 0x0003e2000b901d50 */
[----:B------:R-:W-:-:S03]  /*1c60*/  SHF.L.U32 R0, R0, 0x1, RZ ;  /* 0x0000000100007819 */ /* 0x000fc600000006ff */
[----:B------:R1:W-:Y:S04]  /*1c70*/  LDGSTS.E.BYPASS.LTC128B.128 [R205+0x7000], [R202.64+0x40] ;  /* 0x07000040cacd7fae */ /* 0x0003e8000b901d50 */
[----:B------:R1:W-:Y:S04]  /*1c80*/  LDGSTS.E.BYPASS.LTC128B.128 [R205+0x8000], [R202.64+0x80] ;  /* 0x08000080cacd7fae */ /* 0x0003e8000b901d50 */
[----:B------:R1:W-:Y:S04]  /*1c90*/  LDGSTS.E.BYPASS.LTC128B.128 [R0], [R200.64] ;  /* 0x00000000c8007fae */ /* 0x0003e8000b901d50 */
[----:B------:R1:W-:Y:S04]  /*1ca0*/  LDGSTS.E.BYPASS.LTC128B.128 [R0+0x1000], [R200.64+0x40] ;  /* 0x01000040c8007fae */ /* 0x0003e8000b901d50 */
[----:B------:R1:W-:Y:S04]  /*1cb0*/  LDGSTS.E.BYPASS.LTC128B.128 [R0+0x2000], [R200.64+0x80] ;  /* 0x02000080c8007fae */ /* 0x0003e8000b901d50 */
[----:B------:R1:W-:Y:S04]  /*1cc0*/  LDGSTS.E.BYPASS.LTC128B.128 [R205+0x9000], [R6.64] ;  /* 0x0900000006cd7fae */ /* 0x0003e8000b901d50 */
        /* <DEDUP_REMOVED lines=11> */
[----:B------:R-:W0:Y:S01]  /*1d80*/  LDGDEPBAR ;  /* 0x00000000000079af */ /* 0x000e220000000000 */
[----:B------:R-:W-:Y:S05]  /*1d90*/  @!P1 BRA `(.L_x_487) ;  /* 0x0000458000009947 */ /* 0x000fea0003800000 */
[----:B-1----:R-:W-:Y:S02]  /*1da0*/  IMAD.MOV.U32 R4, RZ, RZ, c[0x0][0x308] ;  /* 0x0000c200ff047624 */ /* 0x002fe400078e00ff */
[----:B------:R-:W-:-:S05]  /*1db0*/  IMAD.MOV.U32 R5, RZ, RZ, c[0x0][0x30c] ;  /* 0x0000c300ff057624 */ /* 0x000fca00078e00ff */
[----:B------:R1:W2:Y:S01]  /*1dc0*/  LDG.E.64 R8, [R4.64+0x8] ;  /* 0x0000081004087981 */ /* 0x0002a2000c1e1b00 */
[----:B------:R-:W-:-:S03]  /*1dd0*/  IMAD.WIDE R6, R208, 0x4, R206 ;  /* 0x00000004d0067825 */ /* 0x000fc600078e02ce */
[----:B------:R-:W3:Y:S04]  /*1de0*/  S2R R12, SR_TID.X ;  /* 0x00000000000c7919 */ /* 0x000ee80000002100 */
[----:B------:R-:W4:Y:S01]  /*1df0*/  S2R R13, SR_TID.X ;  /* 0x00000000000d7919 */ /* 0x000f220000002100 */
[----:B------:R-:W-:Y:S01]  /*1e00*/  IMAD R3, R29, c[0x0][0x1c0], R30 ;  /* 0x000070001d037a24 */ /* 0x000fe200078e021e */
[----:B------:R-:W-:Y:S01]  /*1e10*/  SHF.R.S32.HI R237, RZ, 0x1f, R24 ;  /* 0x0000001fffed7819 */ /* 0x000fe20000011418 */
[----:B------:R-:W-:Y:S01]  /*1e20*/  IMAD.MOV.U32 R199, RZ, RZ, R0 ;  /* 0x000000ffffc77224 */ /* 0x000fe200078e0000 */
[----:B------:R4:W5:Y:S04]  /*1e30*/  LDG.E R212, [R6.64] ;  /* 0x0000001006d47981 */ /* 0x000968000c1e1900 */
[----:B-1----:R-:W2:Y:S01]  /*1e40*/  LDG.E.64 R4, [R4.64] ;  /* 0x0000001004047981 */ /* 0x002ea2000c1e1b00 */
[----:B------:R-:W-:Y:S01]  /*1e50*/  IMAD.SHL.U32 R3, R3, 0x20, RZ ;  /* 0x0000002003037824 */ /* 0x000fe200078e00ff */
[----:B---3--:R-:W-:-:S02]  /*1e60*/  SHF.R.S32.HI R12, RZ, 0x1f, R12 ;  /* 0x0000001fff0c7819 */ /* 0x008fc4000001140c */
[----:B------:R1:W5:Y:S02]  /*1e70*/  LDG.E R211, [R6.64+0x20] ;  /* 0x0000201006d37981 */ /* 0x000364000c1e1900 */
[----:B----4-:R-:W-:Y:S02]  /*1e80*/  LEA.HI R12, R12, R13, RZ, 0x6 ;  /* 0x0000000d0c0c7211 */ /* 0x010fe400078f30ff */
[----:B------:R1:W5:Y:S01]  /*1e90*/  LDG.E R210, [R6.64+0x80] ;  /* 0x0000801006d27981 */ /* 0x000362000c1e1900 */
[----:B------:R-:W-:Y:S02]  /*1ea0*/  IADD3 R0, R177, 0x1800, RZ ;  /* 0x00001800b1007810 */ /* 0x000fe40007ffe0ff */
[----:B------:R-:W-:Y:S01]  /*1eb0*/  SHF.R.S32.HI R12, RZ, 0x6, R12 ;  /* 0x00000006ff0c7819 */ /* 0x000fe2000001140c */
[----:B------:R1:W5:Y:S01]  /*1ec0*/  LDG.E R209, [R6.64+0xa0] ;  /* 0x0000a01006d17981 */ /* 0x000362000c1e1900 */
[----:B------:R-:W-:Y:S02]  /*1ed0*/  SEL R0, R0, R177, !P0 ;  /* 0x000000b100007207 */ /* 0x000fe40004000000 */
[----:B------:R-:W-:Y:S01]  /*1ee0*/  IADD3 R21, R21, c[0x0][0x214], RZ ;  /* 0x0000850015157a10 */ /* 0x000fe20007ffe0ff */
[----:B------:R-:W-:-:S02]  /*1ef0*/  IMAD.MOV.U32 R214, RZ, RZ, R22 ;  /* 0x000000ffffd67224 */ /* 0x000fc400078e0016 */
[----:B------:R-:W-:Y:S01]  /*1f00*/  IMAD.MOV.U32 R213, RZ, RZ, R23 ;  /* 0x000000ffffd57224 */ /* 0x000fe200078e0017 */
[----:B------:R-:W-:Y:S01]  /*1f10*/  IADD3 R241, -R204, 0x80, R21 ;  /* 0x00000080ccf17810 */ /* 0x000fe20007ffe115 */
[----:B------:R-:W-:Y:S02]  /*1f20*/  IMAD.MOV.U32 R127, RZ, RZ, RZ ;  /* 0x000000ffff7f7224 */ /* 0x000fe400078e00ff */
[----:B-1----:R-:W-:Y:S01]  /*1f30*/  IMAD R6, R240, 0x4, R12 ;  /* 0x00000004f0067824 */ /* 0x002fe200078e020c */
[----:B--2---:R-:W-:Y:S02]  /*1f40*/  IADD3 R24, P2, P1, R3, R8, R24 ;  /* 0x0000000803187210 */ /* 0x004fe4000795e018 */
[----:B------:R-:W-:-:S04]  /*1f50*/  SHF.R.S32.HI R3, RZ, 0x1f, R3 ;  /* 0x0000001fff037819 */ /* 0x000fc80000011403 */
[----:B------:R-:W-:Y:S02]  /*1f60*/  IADD3.X R237, R3, R9, R237, P2, P1 ;  /* 0x0000000903ed7210 */ /* 0x000fe400017e24ed */
[----:B------:R-:W-:-:S04]  /*1f70*/  IADD3 R3, R179, 0x1800, RZ ;  /* 0x00001800b3037810 */ /* 0x000fc80007ffe0ff */
[----:B------:R-:W-:Y:S01]  /*1f80*/  SEL R170, R3, R179, !P0 ;  /* 0x000000b303aa7207 */ /* 0x000fe20004000000 */
[----:B------:R-:W-:-:S04]  /*1f90*/  IMAD.SHL.U32 R3, R0, 0x2, RZ ;  /* 0x0000000200037824 */ /* 0x000fc800078e00ff */
[----:B------:R-:W-:Y:S01]  /*1fa0*/  IMAD.SHL.U32 R170, R170, 0x2, RZ ;  /* 0x00000002aaaa7824 */ /* 0x000fe200078e00ff */
[----:B------:R-:W-:Y:S02]  /*1fb0*/  LOP3.LUT R0, R5, R6, RZ, 0x3c, !PT ;  /* 0x0000000605007212 */ /* 0x000fe400078e3cff */
[----:B------:R-:W-:Y:S02]  /*1fc0*/  LOP3.LUT R237, R237, R4, RZ, 0x3c, !PT ;  /* 0x00000004eded7212 */ /* 0x000fe400078e3cff */
[----:B------:R-:W-:Y:S01]  /*1fd0*/  IMAD.MOV.U32 R6, RZ, RZ, c[0x0][0x1c0] ;  /* 0x00007000ff067624 */ /* 0x000fe200078e00ff */
[C---:B------:R-:W-:Y:S01]  /*1fe0*/  IADD3 R232, R5.reuse, -0x4498517b, RZ ;  /* 0xbb67ae8505e87810 */ /* 0x040fe20007ffe0ff */
[----:B------:R-:W-:Y:S01]  /*1ff0*/  IMAD.WIDE.U32 R24, R24, -0x2daee0ad, RZ ;  /* 0xd2511f5318187825 */ /* 0x000fe200078e00ff */
[C---:B------:R-:W-:Y:S02]  /*2000*/  IADD3 R236, R5.reuse, 0x646e171e, RZ ;  /* 0x646e171e05ec7810 */ /* 0x040fe40007ffe0ff */
[C---:B------:R-:W-:Y:S01]  /*2010*/  IADD3 R235, R5.reuse, -0x56f99767, RZ ;  /* 0xa906689905eb7810 */ /* 0x040fe20007ffe0ff */
[----:B------:R-:W-:Y:S01]  /*2020*/  IMAD R6, R6, c[0x0][0x22c], RZ ;  /* 0x00008b0006067a24 */ /* 0x000fe200078e02ff */
[----:B------:R-:W-:-:S02]  /*2030*/  IADD3 R234, R5, -0x126145ec, RZ ;  /* 0xed9eba1405ea7810 */ /* 0x000fc40007ffe0ff */
[C---:B------:R-:W-:Y:S01]  /*2040*/  IADD3 R233, R5.reuse, 0x32370b8f, RZ ;  /* 0x32370b8f05e97810 */ /* 0x040fe20007ffe0ff */
[C---:B------:R-:W-:Y:S01]  /*2050*/  IMAD.SHL.U32 R245, R6.reuse, 0x10, RZ ;  /* 0x0000001006f57824 */ /* 0x040fe200078e00ff */
[----:B------:R-:W-:Y:S01]  /*2060*/  IADD3 R227, R5, 0x76cf5d0a, RZ ;  /* 0x76cf5d0a05e37810 */ /* 0x000fe20007ffe0ff */
[----:B------:R-:W-:Y:S01]  /*2070*/  IMAD.SHL.U32 R215, R6, 0x8, RZ ;  /* 0x0000000806d77824 */ /* 0x000fe200078e00ff */
[C---:B------:R-:W-:Y:S02]  /*2080*/  IADD3 R231, R4.reuse, -0x4ab325aa, RZ ;  /* 0xb54cda5604e77810 */ /* 0x040fe40007ffe0ff */
[C---:B------:R-:W-:Y:S02]  /*2090*/  IADD3 R247, R245.reuse, 0x20, RZ ;  /* 0x00000020f5f77810 */ /* 0x040fe40007ffe0ff */
[----:B------:R-:W-:Y:S02]  /*20a0*/  IADD3 R246, R245, 0x40, RZ ;  /* 0x00000040f5f67810 */ /* 0x000fe40007ffe0ff */
[C---:B------:R-:W-:Y:S01]  /*20b0*/  IADD3 R230, R4.reuse, 0x1715609d, RZ ;  /* 0x1715609d04e67810 */ /* 0x040fe20007ffe0ff */
[C---:B------:R-:W-:Y:S01]  /*20c0*/  IMAD.IADD R243, R215.reuse, 0x1, R247 ;  /* 0x00000001d7f37824 */ /* 0x040fe200078e02f7 */
[C---:B------:R-:W-:Y:S01]  /*20d0*/  IADD3 R229, R4.reuse, 0x78dde6e4, RZ ;  /* 0x78dde6e404e57810 */ /* 0x040fe20007ffe0ff */
[C---:B------:R-:W-:Y:S01]  /*20e0*/  IMAD.IADD R242, R215.reuse, 0x1, R246 ;  /* 0x00000001d7f27824 */ /* 0x040fe200078e02f6 */
[C---:B------:R-:W-:Y:S01]  /*20f0*/  IADD3 R228, R4.reuse, -0x255992d5, RZ ;  /* 0xdaa66d2b04e47810 */ /* 0x040fe20007ffe0ff */
[----:B------:R-:W-:Y:S01]  /*2100*/  IMAD.IADD R5, R215, 0x1, R243 ;  /* 0x00000001d7057824 */ /* 0x000fe200078e02f3 */
[----:B------:R-:W-:-:S02]  /*2110*/  IADD3 R225, R4, 0x3c6ef372, RZ ;  /* 0x3c6ef37204e17810 */ /* 0x000fc40007ffe0ff */
[----:B------:R-:W-:Y:S01]  /*2120*/  IADD3 R226, R4, -0x61c88647, RZ ;  /* 0x9e3779b904e27810 */ /* 0x000fe20007ffe0ff */
[----:B------:R-:W-:Y:S01]  /*2130*/  IMAD.IADD R4, R215, 0x1, R242 ;  /* 0x00000001d7047824 */ /* 0x000fe200078e02f2 */
[----:B------:R-:W-:Y:S01]  /*2140*/  LOP3.LUT R0, R25, R0, RZ, 0x3c, !PT ;  /* 0x0000000019007212 */ /* 0x000fe200078e3cff */
[C---:B------:R-:W-:Y:S01]  /*2150*/  IMAD.IADD R221, R215.reuse, 0x1, R5 ;  /* 0x00000001d7dd7824 */ /* 0x040fe200078e0205 */
[----:B------:R-:W-:Y:S01]  /*2160*/  LOP3.LUT R232, R24, R232, RZ, 0x3c, !PT ;  /* 0x000000e818e87212 */ /* 0x000fe200078e3cff */
[----:B------:R-:W-:Y:S02]  /*2170*/  IMAD.IADD R219, R215, 0x1, R4 ;  /* 0x00000001d7db7824 */ /* 0x000fe400078e0204 */
[----:B------:R-:W-:-:S04]  /*2180*/  IMAD.WIDE.U32 R216, R0, -0x326172a9, RZ ;  /* 0xcd9e8d5700d87825 */ /* 0x000fc800078e00ff */
[C---:B------:R-:W-:Y:S01]  /*2190*/  IMAD.IADD R220, R215.reuse, 0x1, R221 ;  /* 0x00000001d7dc7824 */ /* 0x040fe200078e02dd */
[----:B------:R-:W-:Y:S01]  /*21a0*/  LOP3.LUT R225, R216, R225, RZ, 0x3c, !PT ;  /* 0x000000e1d8e17212 */ /* 0x000fe200078e3cff */
[C---:B------:R-:W-:Y:S02]  /*21b0*/  IMAD.IADD R218, R215.reuse, 0x1, R219 ;  /* 0x00000001d7da7824 */ /* 0x040fe400078e02db */
[C---:B------:R-:W-:Y:S02]  /*21c0*/  IMAD.IADD R224, R215.reuse, 0x1, R220 ;  /* 0x00000001d7e07824 */ /* 0x040fe400078e02dc */
[----:B------:R-:W-:Y:S02]  /*21d0*/  IMAD.IADD R223, R215, 0x1, R218 ;  /* 0x00000001d7df7824 */ /* 0x000fe400078e02da */
.L_x_490:
[----:B------:R-:W0:Y:S01]  /*21e0*/  LDGDEPBAR ;  /* 0x00000000000079af */ /* 0x000e220000000000 */
[----:B------:R-:W-:Y:S01]  /*21f0*/  IMAD.IADD R0, R178, 0x1, R170 ;  /* 0x00000001b2007824 */ /* 0x000fe200078e02aa */
[----:B-----5:R-:W-:Y:S01]  /*2200*/  FSETP.NEU.FTZ.AND P0, PT, R212, -INF , PT ;  /* 0xff800000d400780b */ /* 0x020fe20003f1d000 */
[----:B------:R-:W-:Y:S01]  /*2210*/  IMAD.MOV.U32 R183, RZ, RZ, 0x1 ;  /* 0x00000001ffb77424 */ /* 0x000fe200078e00ff */
[----:B------:R-:W-:Y:S04]  /*2220*/  ULDC.U8 UR5, c[0x0][0x2d8] ;  /* 0x0000b60000057ab9 */ /* 0x000fe80000000000 */
[----:B------:R-:W2:Y:S01]  /*2230*/  LDL R182, [R1+0x4] ;  /* 0x0000040001b67983 */ /* 0x000ea20000100800 */
[----:B------:R-:W-:Y:S04]  /*2240*/  DEPBAR.LE SB0, 0x0 ;  /* 0x000080000000791a */ /* 0x000fe80000000000 */
[----:B------:R-:W-:Y:S08]  /*2250*/  BAR.SYNC.DEFER_BLOCKING 0x0 ;  /* 0x0000000000007b1d */ /* 0x000ff00000010000 */
[----:B------:R-:W-:Y:S08]  /*2260*/  LDSM.16.M88.4 R32, [R170] ;  /* 0x00000000aa20783b */ /* 0x000ff00000000200 */
[----:B------:R-:W1:Y:S08]  /*2270*/  LDSM.16.M88.4 R16, [R168+0x9000] ;  /* 0x00900000a810783b */ /* 0x000e700000000200 */
[----:B------:R-:W3:Y:S08]  /*2280*/  LDSM.16.M88.4 R28, [R170+0x800] ;  /* 0x00080000aa1c783b */ /* 0x000ef00000000200 */
[----:B------:R-:W4:Y:S08]  /*2290*/  LDSM.16.M88.4 R132, [R168+0x9400] ;  /* 0x00940000a884783b */ /* 0x000f300000000200 */
[----:B------:R-:W-:Y:S08]  /*22a0*/  LDSM.16.M88.4 R136, [R0] ;  /* 0x000000000088783b */ /* 0x000ff00000000200 */
[----:B------:R-:W4:Y:S01]  /*22b0*/  LDSM.16.M88.4 R140, [R169+0x9000] ;  /* 0x00900000a98c783b */ /* 0x000f220000000200 */
[-C--:B-1----:R-:W-:Y:S07]  /*22c0*/  HMMA.16816.F32 R4, R32, R16.reuse, RZ ;  /* 0x000000102004723c */ /* 0x082fee00000018ff */
[----:B------:R-:W1:Y:S01]  /*22d0*/  LDSM.16.M88.4 R144, [R0+0x800] ;  /* 0x000800000090783b */ /* 0x000e620000000200 */
[C---:B---3--:R-:W-:Y:S07]  /*22e0*/  HMMA.16816.F32 R8, R28.reuse, R16, RZ ;  /* 0x000000101c08723c */ /* 0x048fee00000018ff */
[----:B------:R-:W3:Y:S01]  /*22f0*/  LDSM.16.M88.4 R148, [R169+0x9400] ;  /* 0x00940000a994783b */ /* 0x000ee20000000200 */
[-C--:B------:R-:W-:Y:S07]  /*2300*/  HMMA.16816.F32 R12, R28, R18.reuse, RZ ;  /* 0x000000121c0c723c */ /* 0x080fee00000018ff */
[----:B------:R-:W-:Y:S01]  /*2310*/  LDSM.16.M88.4 R152, [R168+0xb000] ;  /* 0x00b00000a898783b */ /* 0x000fe20000000200 */
[C---:B------:R-:W-:Y:S07]  /*2320*/  HMMA.16816.F32 R16, R32.reuse, R18, RZ ;  /* 0x000000122010723c */ /* 0x040fee00000018ff */
[----:B------:R-:W-:Y:S01]  /*2330*/  LDSM.16.M88.4 R156, [R170+0x1800] ;  /* 0x00180000aa9c783b */ /* 0x000fe20000000200 */
[-C--:B----4-:R-:W-:Y:S07]  /*2340*/  HMMA.16816.F32 R20, R32, R132.reuse, RZ ;  /* 0x000000842014723c */ /* 0x090fee00000018ff */
[----:B------:R-:W-:Y:S01]  /*2350*/  LDSM.16.M88.4 R160, [R0+0x1000] ;  /* 0x0010000000a0783b */ /* 0x000fe20000000200 */
[C---:B------:R-:W-:Y:S07]  /*2360*/  HMMA.16816.F32 R24, R28.reuse, R132, RZ ;  /* 0x000000841c18723c */ /* 0x040fee00000018ff */
[----:B------:R-:W-:Y:S01]  /*2370*/  LDSM.16.M88.4 R164, [R169+0xb000] ;  /* 0x00b00000a9a4783b */ /* 0x000fe20000000200 */
[-C--:B------:R-:W-:Y:S08]  /*2380*/  HMMA.16816.F32 R28, R28, R134.reuse, RZ ;  /* 0x000000861c1c723c */ /* 0x080ff000000018ff */
[----:B------:R-:W-:Y:S01]  /*2390*/  HMMA.16816.F32 R32, R32, R134, RZ ;  /* 0x000000862020723c */ /* 0x000fe200000018ff */
[----:B------:R-:W4:Y:S07]  /*23a0*/  LDSM.16.M88.4 R132, [R170+0x1000] ;  /* 0x00100000aa84783b */ /* 0x000f2e0000000200 */
[-C--:B------:R-:W-:Y:S08]  /*23b0*/  HMMA.16816.F32 R4, R136, R140.reuse, R4 ;  /* 0x0000008c8804723c */ /* 0x080ff00000001804 */
[C---:B-1----:R-:W-:Y:S08]  /*23c0*/  HMMA.16816.F32 R8, R144.reuse, R140, R8 ;  /* 0x0000008c9008723c */ /* 0x042ff00000001808 */
[-C--:B------:R-:W-:Y:S08]  /*23d0*/  HMMA.16816.F32 R12, R144, R142.reuse, R12 ;  /* 0x0000008e900c723c */ /* 0x080ff0000000180c */
[C---:B------:R-:W-:Y:S01]  /*23e0*/  HMMA.16816.F32 R16, R136.reuse, R142, R16 ;  /* 0x0000008e8810723c */ /* 0x040fe20000001810 */
[----:B------:R-:W1:Y:S07]  /*23f0*/  LDSM.16.M88.4 R140, [R168+0xb400] ;  /* 0x00b40000a88c783b */ /* 0x000e6e0000000200 */
[-C--:B---3--:R-:W-:Y:S08]  /*2400*/  HMMA.16816.F32 R20, R136, R148.reuse, R20 ;  /* 0x000000948814723c */ /* 0x088ff00000001814 */
[C---:B------:R-:W-:Y:S08]  /*2410*/  HMMA.16816.F32 R24, R144.reuse, R148, R24 ;  /* 0x000000949018723c */ /* 0x040ff00000001818 */
[-C--:B------:R-:W-:Y:S01]  /*2420*/  HMMA.16816.F32 R28, R144, R150.reuse, R28 ;  /* 0x00000096901c723c */ /* 0x080fe2000000181c */
[----:B------:R-:W3:Y:S07]  /*2430*/  LDSM.16.M88.4 R144, [R0+0x1800] ;  /* 0x001800000090783b */ /* 0x000eee0000000200 */
[----:B------:R-:W-:Y:S01]  /*2440*/  HMMA.16816.F32 R32, R136, R150, R32 ;  /* 0x000000968820723c */ /* 0x000fe20000001820 */
[----:B------:R-:W2:Y:S07]  /*2450*/  LDSM.16.M88.4 R136, [R169+0xb400] ;  /* 0x00b40000a988783b */ /* 0x000eae0000000200 */
[-C--:B----4-:R-:W-:Y:S01]  /*2460*/  HMMA.16816.F32 R4, R132, R152.reuse, R4 ;  /* 0x000000988404723c */ /* 0x090fe20000001804 */
        /* <DEDUP_REMOVED lines=13> */
[C---:B---3--:R-:W-:Y:S08]  /*2540*/  HMMA.16816.F32 R8, R144.reuse, R164, R8 ;  /* 0x000000a49008723c */ /* 0x048ff00000001808 */
[-C--:B------:R-:W-:Y:S08]  /*2550*/  HMMA.16816.F32 R12, R144, R166.reuse, R12 ;  /* 0x000000a6900c723c */ /* 0x080ff0000000180c */
[C---:B------:R-:W-:Y:S01]  /*2560*/  HMMA.16816.F32 R16, R160.reuse, R166, R16 ;  /* 0x000000a6a010723c */ /* 0x040fe20000001810 */
[----:B------:R-:W3:Y:S07]  /*2570*/  LDSM.16.M88.4 R164, [R169+0xd000] ;  /* 0x00d00000a9a4783b */ /* 0x000eee0000000200 */
[-C--:B--2---:R-:W-:Y:S08]  /*2580*/  HMMA.16816.F32 R20, R160, R136.reuse, R20 ;  /* 0x00000088a014723c */ /* 0x084ff00000001814 */
[C---:B------:R-:W-:Y:S08]  /*2590*/  HMMA.16816.F32 R24, R144.reuse, R136, R24 ;  /* 0x000000889018723c */ /* 0x040ff00000001818 */
[-C--:B------:R-:W-:Y:S07]  /*25a0*/  HMMA.16816.F32 R28, R144, R138.reuse, R28 ;  /* 0x0000008a901c723c */ /* 0x080fee000000181c */
[----:B------:R-:W-:Y:S01]  /*25b0*/  IMAD.SHL.U32 R144, R194, 0x40, RZ ;  /* 0x00000040c2907824 */ /* 0x000fe200078e00ff */
[----:B------:R-:W-:Y:S04]  /*25c0*/  HMMA.16816.F32 R32, R160, R138, R32 ;  /* 0x0000008aa020723c */ /* 0x000fe80000001820 */
[----:B------:R-:W-:Y:S04]  /*25d0*/  ISETP.GE.AND P6, PT, R144, R241, PT ;  /* 0x000000f19000720c */ /* 0x000fe80003fc6270 */
[-C--:B-1----:R-:W-:Y:S08]  /*25e0*/  HMMA.16816.F32 R4, R132, R140.reuse, R4 ;  /* 0x0000008c8404723c */ /* 0x082ff00000001804 */
[C---:B------:R-:W-:Y:S01]  /*25f0*/  HMMA.16816.F32 R8, R148.reuse, R140, R8 ;  /* 0x0000008c9408723c */ /* 0x040fe20000001808 */
[----:B------:R-:W-:Y:S01]  /*2600*/  @!P6 IADD3 R136, R208, -c[0x0][0x214], R183 ;  /* 0x80008500d088ea10 */ /* 0x000fe20007ffe0b7 */
[----:B------:R-:W1:Y:S03]  /*2610*/  @!P6 S2R R137, SR_TID.X ;  /* 0x000000000089e919 */ /* 0x000e660000002100 */
[----:B------:R-:W-:Y:S02]  /*2620*/  @!P6 IADD3 R144, R144, R136, R204 ;  /* 0x000000889090e210 */ /* 0x000fe40007ffe0cc */
[----:B------:R-:W-:Y:S01]  /*2630*/  FMUL.FTZ R141, R211, 1.4426950216293334961 ;  /* 0x3fb8aa3bd38d7820 */ /* 0x000fe20000410000 */
[-C--:B------:R-:W-:Y:S01]  /*2640*/  HMMA.16816.F32 R12, R148, R142.reuse, R12 ;  /* 0x0000008e940c723c */ /* 0x080fe2000000180c */
[----:B------:R-:W-:Y:S04]  /*2650*/  @!P6 IADD3 R140, R144, 0x8, RZ ;  /* 0x00000008908ce810 */ /* 0x000fe80007ffe0ff */
[-C--:B------:R-:W-:Y:S03]  /*2660*/  @!P6 IMNMX R140, R140, R204.reuse, PT ;  /* 0x000000cc8c8ce217 */ /* 0x080fe60003800200 */
[C---:B------:R-:W-:Y:S07]  /*2670*/  HMMA.16816.F32 R16, R132.reuse, R142, R16 ;  /* 0x0000008e8410723c */ /* 0x040fee0000001810 */
[----:B------:R-:W-:Y:S01]  /*2680*/  @!P6 IMNMX R142, R144, R204, PT ;  /* 0x000000cc908ee217 */ /* 0x000fe20003800200 */
[-C--:B------:R-:W-:Y:S01]  /*2690*/  HMMA.16816.F32 R20, R132, R152.reuse, R20 ;  /* 0x000000988414723c */ /* 0x080fe20000001814 */
[----:B------:R-:W-:Y:S03]  /*26a0*/  FMUL.FTZ R143, R212, 1.4426950216293334961 ;  /* 0x3fb8aa3bd48f7820 */ /* 0x000fe60000410000 */
[----:B-1----:R-:W-:Y:S02]  /*26b0*/  @!P6 IMAD.SHL.U32 R137, R137, 0x2, RZ ;  /* 0x000000028989e824 */ /* 0x002fe400078e00ff */
[----:B------:R-:W-:Y:S02]  /*26c0*/  FSEL R143, R143, RZ, P0 ;  /* 0x000000ff8f8f7208 */ /* 0x000fe40000000000 */
[----:B------:R-:W-:Y:S01]  /*26d0*/  FSETP.NEU.FTZ.AND P0, PT, R211, -INF , PT ;  /* 0xff800000d300780b */ /* 0x000fe20003f1d000 */
[C---:B------:R-:W-:Y:S03]  /*26e0*/  HMMA.16816.F32 R24, R148.reuse, R152, R24 ;  /* 0x000000989418723c */ /* 0x040fe60000001818 */
[----:B------:R-:W-:Y:S02]  /*26f0*/  @!P6 LOP3.LUT R138, R182, 0x6, R137, 0xf8, !PT ;  /* 0x00000006b68ae812 */ /* 0x000fe400078ef889 */
[----:B------:R-:W-:Y:S03]  /*2700*/  FSEL R141, R141, RZ, P0 ;  /* 0x000000ff8d8d7208 */ /* 0x000fe60000000000 */
[-C--:B------:R-:W-:Y:S08]  /*2710*/  HMMA.16816.F32 R28, R148, R154.reuse, R28 ;  /* 0x0000009a941c723c */ /* 0x080ff0000000181c */
[----:B------:R-:W-:Y:S01]  /*2720*/  HMMA.16816.F32 R32, R132, R154, R32 ;  /* 0x0000009a8420723c */ /* 0x000fe20000001820 */
[----:B------:R1:W2:Y:S07]  /*2730*/  LDSM.16.M88.4 R132, [R0+0x2800] ;  /* 0x002800000084783b */ /* 0x0002ae0000000200 */
[-C--:B---3--:R-:W-:Y:S01]  /*2740*/  HMMA.16816.F32 R4, R156, R164.reuse, R4 ;  /* 0x000000a49c04723c */ /* 0x088fe20000001804 */
[----:B-1----:R-:W-:Y:S04]  /*2750*/  IMAD R0, R194, 0x4, R244 ;  /* 0x00000004c2007824 */ /* 0x002fe800078e02f4 */
[C---:B------:R-:W-:Y:S01]  /*2760*/  IMAD.WIDE.U32 R136, R0.reuse, -0x326172a9, RZ ;  /* 0xcd9e8d5700887825 */ /* 0x040fe200078e00ff */
[----:B------:R-:W-:Y:S03]  /*2770*/  IADD3 R139, R0, 0x2, RZ ;  /* 0x00000002008b7810 */ /* 0x000fe60007ffe0ff */
[----:B------:R-:W-:Y:S03]  /*2780*/  @!P6 IMAD R0, R240, 0x80, R138 ;  /* 0x00000080f000e824 */ /* 0x000fe600078e028a */
[-C--:B------:R-:W-:Y:S01]  /*2790*/  LOP3.LUT R137, R137, R237.reuse, RZ, 0x3c, !PT ;  /* 0x000000ed89897212 */ /* 0x080fe200078e3cff */
[----:B------:R-:W-:Y:S01]  /*27a0*/  IMAD.WIDE.U32 R138, R139, -0x326172a9, RZ ;  /* 0xcd9e8d578b8a7825 */ /* 0x000fe200078e00ff */
[--C-:B------:R-:W-:Y:S02]  /*27b0*/  LOP3.LUT R147, R217, R136, R226.reuse, 0x96, !PT ;  /* 0x00000088d9937212 */ /* 0x100fe400078e96e2 */
[C---:B------:R-:W-:Y:S01]  /*27c0*/  @!P6 IADD3 R145, R0.reuse, 0x1, RZ ;  /* 0x000000010091e810 */ /* 0x040fe20007ffe0ff */
[----:B------:R-:W-:Y:S01]  /*27d0*/  IMAD.WIDE.U32 R136, R137, -0x2daee0ad, RZ ;  /* 0xd2511f5389887825 */ /* 0x000fe200078e00ff */
[----:B------:R-:W-:Y:S02]  /*27e0*/  @!P6 ISETP.GE.AND P1, PT, R0, R142, PT ;  /* 0x0000008e0000e20c */ /* 0x000fe40003f26270 */
[----:B------:R-:W-:Y:S01]  /*27f0*/  LOP3.LUT R146, R139, R237, RZ, 0x3c, !PT ;  /* 0x000000ed8b927212 */ /* 0x000fe200078e3cff */
[----:B------:R-:W-:Y:S03]  /*2800*/  IMAD.WIDE.U32 R152, R147, -0x2daee0ad, RZ ;  /* 0xd2511f5393987825 */ /* 0x000fe600078e00ff */
[----:B------:R-:W-:Y:S01]  /*2810*/  @!P6 FSEL R4, R4, -INF , !P1 ;  /* 0xff8000000404e808 */ /* 0x000fe20004800000 */
[C---:B--2---:R-:W-:Y:S01]  /*2820*/  HMMA.16816.F32 R8, R132.reuse, R164, R8 ;  /* 0x000000a48408723c */ /* 0x044fe20000001808 */
[----:B------:R-:W-:Y:S02]  /*2830*/  LOP3.LUT R139, R217, R138, R226, 0x96, !PT ;  /* 0x0000008ad98b7212 */ /* 0x000fe400078e96e2 */
[----:B------:R-:W-:Y:S01]  /*2840*/  @!P6 ISETP.GE.AND P1, PT, R145, R142, PT ;  /* 0x0000008e9100e20c */ /* 0x000fe20003f26270 */
[--C-:B------:R-:W-:Y:S01]  /*2850*/  FFMA.FTZ R4, R4, c[0x0][0x23c], -R143.reuse ;  /* 0x00008f0004047a23 */ /* 0x100fe2000001088f */
[-C--:B------:R-:W-:Y:S01]  /*2860*/  @!P6 ISETP.GE.AND P0, PT, R0, R140.reuse, PT ;  /* 0x0000008c0000e20c */ /* 0x080fe20003f06270 */
[----:B------:R-:W-:Y:S01]  /*2870*/  IMAD.WIDE.U32 R154, R139, -0x2daee0ad, RZ ;  /* 0xd2511f538b9a7825 */ /* 0x000fe200078e00ff */
[----:B------:R-:W-:Y:S01]  /*2880*/  @!P6 FSEL R5, R5, -INF , !P1 ;  /* 0xff8000000505e808 */ /* 0x000fe20004800000 */
[----:B------:R1:W-:Y:S01]  /*2890*/  MUFU.EX2 R184, R4 ;  /* 0x0000000400b87308 */ /* 0x0003e20000000800 */
[----:B------:R-:W-:Y:S01]  /*28a0*/  @!P6 FSEL R6, R6, -INF , !P0 ;  /* 0xff8000000606e808 */ /* 0x000fe20004000000 */
[-C--:B------:R-:W-:Y:S01]  /*28b0*/  HMMA.16816.F32 R12, R132, R166.reuse, R12 ;  /* 0x000000a6840c723c */ /* 0x080fe2000000180c */
[----:B------:R-:W-:Y:S01]  /*28c0*/  @!P6 ISETP.GE.AND P0, PT, R145, R140, PT ;  /* 0x0000008c9100e20c */ /* 0x000fe20003f06270 */
[----:B------:R-:W-:Y:S01]  /*28d0*/  FFMA.FTZ R138, R5, c[0x0][0x23c], -R143 ;  /* 0x00008f00058a7a23 */ /* 0x000fe2000001088f */
[----:B------:R-:W-:Y:S02]  /*28e0*/  LOP3.LUT R147, R232, R137, RZ, 0x3c, !PT ;  /* 0x00000089e8937212 */ /* 0x000fe400078e3cff */
[----:B------:R-:W-:Y:S02]  /*28f0*/  @!P6 FSEL R7, R7, -INF , !P0 ;  /* 0xff8000000707e808 */ /* 0x000fe40004000000 */
[----:B------:R-:W-:Y:S01]  /*2900*/  FSETP.NEU.FTZ.AND P0, PT, R210, -INF , PT ;  /* 0xff800000d200780b */ /* 0x000fe20003f1d000 */
[----:B------:R2:W-:Y:S01]  /*2910*/  MUFU.EX2 R183, R138 ;  /* 0x0000008a00b77308 */ /* 0x0005e20000000800 */
[----:B------:R-:W-:Y:S01]  /*2920*/  LOP3.LUT R148, R153, R136, R227, 0x96, !PT ;  /* 0x0000008899947212 */ /* 0x000fe200078e96e3 */
[C---:B------:R-:W-:Y:S04]  /*2930*/  HMMA.16816.F32 R16, R156.reuse, R166, R16 ;  /* 0x000000a69c10723c */ /* 0x040fe80000001810 */
[----:B------:R-:W-:Y:S04]  /*2940*/  IMAD.WIDE.U32 R148, R148, -0x326172a9, RZ ;  /* 0xcd9e8d5794947825 */ /* 0x000fe800078e00ff */
[----:B-1----:R-:W-:Y:S04]  /*2950*/  IMAD.WIDE.U32 R4, R146, -0x2daee0ad, RZ ;  /* 0xd2511f5392047825 */ /* 0x002fe800078e00ff */
[--C-:B------:R-:W-:Y:S01]  /*2960*/  FFMA.FTZ R146, R7, c[0x0][0x23c], -R141.reuse ;  /* 0x00008f0007927a23 */ /* 0x100fe2000001088d */
[----:B------:R-:W-:Y:S01]  /*2970*/  LOP3.LUT R151, R232, R5, RZ, 0x3c, !PT ;  /* 0x00000005e8977212 */ /* 0x000fe200078e3cff */
[----:B------:R-:W-:Y:S01]  /*2980*/  FFMA.FTZ R5, R6, c[0x0][0x23c], -R141 ;  /* 0x00008f0006057a23 */ /* 0x000fe2000001088d */
[----:B------:R-:W-:Y:S01]  /*2990*/  @!P6 IADD3 R6, R144, 0x20, RZ ;  /* 0x000000209006e810 */ /* 0x000fe20007ffe0ff */
[----:B------:R1:W3:Y:S01]  /*29a0*/  MUFU.EX2 R190, R146 ;  /* 0x0000009200be7308 */ /* 0x0002e20000000800 */
[----:B------:R-:W-:Y:S01]  /*29b0*/  LOP3.LUT R150, R155, R4, R227, 0x96, !PT ;  /* 0x000000049b967212 */ /* 0x000fe200078e96e3 */
[----:B------:R-:W-:Y:S01]  /*29c0*/  FMUL.FTZ R4, R210, 1.4426950216293334961 ;  /* 0x3fb8aa3bd2047820 */ /* 0x000fe20000410000 */
[----:B------:R-:W-:Y:S01]  /*29d0*/  @!P6 IMNMX R6, R6, R204, PT ;  /* 0x000000cc0606e217 */ /* 0x000fe20003800200 */
[----:B--2---:R-:W2:Y:S03]  /*29e0*/  LDSM.16.M88.4 R136, [R169+0xd400] ;  /* 0x00d40000a988783b */ /* 0x004ea60000000200 */
[-C--:B------:R-:W-:Y:S02]  /*29f0*/  @!P6 ISETP.GE.AND P1, PT, R0, R6.reuse, PT ;  /* 0x000000060000e20c */ /* 0x080fe40003f26270 */
[----:B------:R-:W-:Y:S01]  /*2a00*/  FSEL R7, R4, RZ, P0 ;  /* 0x000000ff04077208 */ /* 0x000fe20000000000 */
[----:B------:R4:W2:Y:S01]  /*2a10*/  MUFU.EX2 R182, R5 ;  /* 0x0000000500b67308 */ /* 0x0008a20000000800 */
[----:B------:R-:W-:Y:S01]  /*2a20*/  @!P6 ISETP.GE.AND P0, PT, R145, R6, PT ;  /* 0x000000069100e20c */ /* 0x000fe20003f06270 */
[----:B------:R-:W-:Y:S01]  /*2a30*/  FMUL.FTZ R4, R209, 1.4426950216293334961 ;  /* 0x3fb8aa3bd1047820 */ /* 0x000fe20000410000 */
[----:B------:R-:W-:Y:S02]  /*2a40*/  @!P6 FSEL R8, R8, -INF , !P1 ;  /* 0xff8000000808e808 */ /* 0x000fe40004800000 */
[----:B------:R-:W-:Y:S02]  /*2a50*/  @!P6 FSEL R9, R9, -INF , !P0 ;  /* 0xff8000000909e808 */ /* 0x000fe40004000000 */
[----:B------:R-:W-:Y:S01]  /*2a60*/  FSETP.NEU.FTZ.AND P1, PT, R209, -INF , PT ;  /* 0xff800000d100780b */ /* 0x000fe20003f3d000 */
[--C-:B------:R-:W-:Y:S02]  /*2a70*/  FFMA.FTZ R8, R8, c[0x0][0x23c], -R7.reuse ;  /* 0x00008f0008087a23 */ /* 0x100fe40000010807 */
[--C-:B------:R-:W-:Y:S01]  /*2a80*/  FFMA.FTZ R9, R9, c[0x0][0x23c], -R7.reuse ;  /* 0x00008f0009097a23 */ /* 0x100fe20000010807 */
[----:B------:R-:W-:Y:S01]  /*2a90*/  FSEL R4, R4, RZ, P1 ;  /* 0x000000ff04047208 */ /* 0x000fe20000800000 */
[----:B------:R3:W3:Y:S01]  /*2aa0*/  MUFU.EX2 R191, R8 ;  /* 0x0000000800bf7308 */ /* 0x0006e20000000800 */
[----:B-1----:R-:W-:Y:S05]  /*2ab0*/  IMAD.WIDE.U32 R146, R147, -0x326172a9, RZ ;  /* 0xcd9e8d5793927825 */ /* 0x002fea00078e00ff */
[----:B------:R-:W-:Y:S04]  /*2ac0*/  LOP3.LUT R146, R149, R146, R228, 0x96, !PT ;  /* 0x0000009295927212 */ /* 0x000fe800078e96e4 */
[----:B------:R1:W1:Y:S01]  /*2ad0*/  MUFU.EX2 R189, R9 ;  /* 0x0000000900bd7308 */ /* 0x0002620000000800 */
[----:B----4-:R-:W-:Y:S02]  /*2ae0*/  @!P6 IADD3 R5, R144, 0x28, RZ ;  /* 0x000000289005e810 */ /* 0x010fe40007ffe0ff */
[----:B------:R-:W-:Y:S02]  /*2af0*/  LOP3.LUT R144, R225, R147, RZ, 0x3c, !PT ;  /* 0x00000093e1907212 */ /* 0x000fe400078e3cff */
[----:B------:R-:W-:Y:S04]  /*2b00*/  @!P6 IMNMX R5, R5, R204, PT ;  /* 0x000000cc0505e217 */ /* 0x000fe80003800200 */
[-C--:B------:R-:W-:Y:S01]  /*2b10*/  @!P6 ISETP.GE.AND P0, PT, R145, R5.reuse, PT ;  /* 0x000000059100e20c */ /* 0x080fe20003f06270 */
[----:B------:R-:W-:Y:S01]  /*2b20*/  IMAD.WIDE.U32 R144, R144, -0x2daee0ad, RZ ;  /* 0xd2511f5390907825 */ /* 0x000fe200078e00ff */
[CC--:B------:R-:W-:Y:S01]  /*2b30*/  @!P6 ISETP.GE.AND P2, PT, R0.reuse, R5.reuse, PT ;  /* 0x000000050000e20c */ /* 0x0c0fe20003f46270 */
[-C--:B--2---:R-:W-:Y:S01]  /*2b40*/  HMMA.16816.F32 R20, R156, R136.reuse, R20 ;  /* 0x000000889c14723c */ /* 0x084fe20000001814 */
[----:B------:R-:W-:Y:S02]  /*2b50*/  @!P6 FSEL R11, R11, -INF , !P0 ;  /* 0xff8000000b0be808 */ /* 0x000fe40004000000 */
[----:B---3--:R-:W-:Y:S02]  /*2b60*/  @!P6 IADD3 R8, R0, 0x8, RZ ;  /* 0x000000080008e810 */ /* 0x008fe40007ffe0ff */
[----:B------:R-:W-:Y:S01]  /*2b70*/  @!P6 FSEL R10, R10, -INF , !P2 ;  /* 0xff8000000a0ae808 */ /* 0x000fe20005000000 */
[--C-:B------:R-:W-:Y:S01]  /*2b80*/  FFMA.FTZ R11, R11, c[0x0][0x23c], -R4.reuse ;  /* 0x00008f000b0b7a23 */ /* 0x100fe20000010804 */
[CC--:B------:R-:W-:Y:S01]  /*2b90*/  @!P6 ISETP.GE.AND P5, PT, R8.reuse, R5.reuse, PT ;  /* 0x000000050800e20c */ /* 0x0c0fe20003fa6270 */
[C---:B------:R-:W-:Y:S01]  /*2ba0*/  HMMA.16816.F32 R24, R132.reuse, R136, R24 ;  /* 0x000000888418723c */ /* 0x040fe20000001818 */
[C---:B------:R-:W-:Y:S01]  /*2bb0*/  @!P6 ISETP.GE.AND P3, PT, R8.reuse, R6, PT ;  /* 0x000000060800e20c */ /* 0x040fe20003f66270 */
[----:B------:R-:W-:Y:S01]  /*2bc0*/  MUFU.EX2 R192, R11 ;  /* 0x0000000b00c07308 */ /* 0x000fe20000000800 */
[----:B------:R-:W-:Y:S01]  /*2bd0*/  @!P6 ISETP.GE.AND P1, PT, R8, R142, PT ;  /* 0x0000008e0800e20c */ /* 0x000fe20003f26270 */
[--C-:B------:R-:W-:Y:S01]  /*2be0*/  FFMA.FTZ R10, R10, c[0x0][0x23c], -R4.reuse ;  /* 0x00008f000a0a7a23 */ /* 0x100fe20000010804 */
[----:B-1----:R-:W-:Y:S02]  /*2bf0*/  @!P6 IADD3 R9, R0, 0x9, RZ ;  /* 0x000000090009e810 */ /* 0x002fe40007ffe0ff */
[----:B------:R-:W-:Y:S01]  /*2c00*/  @!P6 FSEL R14, R14, -INF , !P5 ;  /* 0xff8000000e0ee808 */ /* 0x000fe20006800000 */
[-C--:B------:R-:W-:Y:S01]  /*2c10*/  HMMA.16816.F32 R28, R132, R138.reuse, R28 ;  /* 0x0000008a841c723c */ /* 0x080fe2000000181c */
[CC--:B------:R-:W-:Y:S02]  /*2c20*/  @!P6 ISETP.GE.AND P4, PT, R9.reuse, R5.reuse, PT ;  /* 0x000000050900e20c */ /* 0x0c0fe40003f86270 */
[----:B------:R-:W-:Y:S01]  /*2c30*/  @!P6 ISETP.GE.AND P0, PT, R9, R6, PT ;  /* 0x000000060900e20c */ /* 0x000fe20003f06270 */
[--C-:B------:R-:W-:Y:S01]  /*2c40*/  FFMA.FTZ R14, R14, c[0x0][0x23c], -R4.reuse ;  /* 0x00008f000e0e7a23 */ /* 0x100fe20000010804 */
[----:B------:R-:W-:Y:S01]  /*2c50*/  @!P6 FSEL R15, R15, -INF , !P4 ;  /* 0xff8000000f0fe808 */ /* 0x000fe20006000000 */
[----:B------:R1:W2:Y:S01]  /*2c60*/  MUFU.EX2 R193, R10 ;  /* 0x0000000a00c17308 */ /* 0x0002a20000000800 */
[----:B------:R-:W-:Y:S01]  /*2c70*/  @!P6 FSEL R12, R12, -INF , !P3 ;  /* 0xff8000000c0ce808 */ /* 0x000fe20005800000 */
[----:B------:R-:W-:Y:S01]  /*2c80*/  HMMA.16816.F32 R32, R156, R138, R32 ;  /* 0x0000008a9c20723c */ /* 0x000fe20000001820 */
[----:B------:R-:W-:Y:S02]  /*2c90*/  @!P6 FSEL R13, R13, -INF , !P0 ;  /* 0xff8000000d0de808 */ /* 0x000fe40004000000 */
[----:B------:R-:W-:Y:S01]  /*2ca0*/  @!P6 ISETP.GE.AND P3, PT, R9, R142, PT ;  /* 0x0000008e0900e20c */ /* 0x000fe20003f66270 */
[----:B------:R-:W-:Y:S01]  /*2cb0*/  FFMA.FTZ R15, R15, c[0x0][0x23c], -R4 ;  /* 0x00008f000f0f7a23 */ /* 0x000fe20000010804 */
[----:B------:R-:W-:Y:S01]  /*2cc0*/  @!P6 FSEL R16, R16, -INF , !P1 ;  /* 0xff8000001010e808 */ /* 0x000fe20004800000 */
[--C-:B------:R-:W-:Y:S01]  /*2cd0*/  FFMA.FTZ R12, R12, c[0x0][0x23c], -R7.reuse ;  /* 0x00008f000c0c7a23 */ /* 0x100fe20000010807 */
[----:B------:R-:W-:Y:S01]  /*2ce0*/  @!P6 FSEL R17, R17, -INF , !P3 ;  /* 0xff8000001111e808 */ /* 0x000fe20005800000 */
[----:B------:R-:W-:Y:S01]  /*2cf0*/  MUFU.EX2 R187, R14 ;  /* 0x0000000e00bb7308 */ /* 0x000fe20000000800 */
[-C--:B------:R-:W-:Y:S02]  /*2d00*/  @!P6 ISETP.GE.AND P2, PT, R8, R140.reuse, PT ;  /* 0x0000008c0800e20c */ /* 0x080fe40003f46270 */
[----:B------:R-:W-:Y:S01]  /*2d10*/  @!P6 ISETP.GE.AND P0, PT, R9, R140, PT ;  /* 0x0000008c0900e20c */ /* 0x000fe20003f06270 */
[----:B------:R-:W-:Y:S01]  /*2d20*/  FFMA.FTZ R13, R13, c[0x0][0x23c], -R7 ;  /* 0x00008f000d0d7a23 */ /* 0x000fe20000010807 */
[----:B------:R-:W-:Y:S01]  /*2d30*/  @!P6 IADD3 R8, R0, 0x10, RZ ;  /* 0x000000100008e810 */ /* 0x000fe20007ffe0ff */
[--C-:B------:R-:W-:Y:S01]  /*2d40*/  FFMA.FTZ R16, R16, c[0x0][0x23c], -R143.reuse ;  /* 0x00008f0010107a23 */ /* 0x100fe2000001088f */
[----:B------:R-:W-:Y:S01]  /*2d50*/  @!P6 FSEL R18, R18, -INF , !P2 ;  /* 0xff8000001212e808 */ /* 0x000fe20005000000 */
[----:B------:R-:W-:Y:S01]  /*2d60*/  FFMA.FTZ R17, R17, c[0x0][0x23c], -R143 ;  /* 0x00008f0011117a23 */ /* 0x000fe2000001088f */
[C---:B------:R-:W-:Y:S01]  /*2d70*/  @!P6 ISETP.GE.AND P1, PT, R8.reuse, R6, PT ;  /* 0x000000060800e20c */ /* 0x040fe20003f26270 */
[----:B------:R3:W-:Y:S01]  /*2d80*/  MUFU.EX2 R188, R15 ;  /* 0x0000000f00bc7308 */ /* 0x0007e20000000800 */
[----:B------:R-:W-:Y:S01]  /*2d90*/  @!P6 ISETP.GE.AND P5, PT, R8, R142, PT ;  /* 0x0000008e0800e20c */ /* 0x000fe20003fa6270 */
[----:B------:R-:W-:Y:S01]  /*2da0*/  IMAD.WIDE.U32 R136, R150, -0x326172a9, RZ ;  /* 0xcd9e8d5796887825 */ /* 0x000fe200078e00ff */
[C---:B------:R-:W-:Y:S02]  /*2db0*/  @!P6 ISETP.GE.AND P3, PT, R8.reuse, R5, PT ;  /* 0x000000050800e20c */ /* 0x040fe40003f66270 */
[----:B------:R-:W-:Y:S01]  /*2dc0*/  @!P6 ISETP.GE.AND P4, PT, R8, R140, PT ;  /* 0x0000008c0800e20c */ /* 0x000fe20003f86270 */
[----:B-1----:R-:W-:Y:S01]  /*2dd0*/  IMAD.WIDE.U32 R10, R151, -0x326172a9, RZ ;  /* 0xcd9e8d57970a7825 */ /* 0x002fe200078e00ff */
[----:B------:R-:W-:Y:S02]  /*2de0*/  @!P6 IADD3 R8, R0, 0x11, RZ ;  /* 0x000000110008e810 */ /* 0x000fe40007ffe0ff */
[----:B------:R-:W-:Y:S01]  /*2df0*/  @!P6 FSEL R19, R19, -INF , !P0 ;  /* 0xff8000001313e808 */ /* 0x000fe20004000000 */
[----:B------:R-:W1:Y:S01]  /*2e00*/  MUFU.EX2 R185, R12 ;  /* 0x0000000c00b97308 */ /* 0x000e620000000800 */
[----:B------:R-:W-:Y:S01]  /*2e10*/  @!P6 FSEL R24, R24, -INF , !P1 ;  /* 0xff8000001818e808 */ /* 0x000fe20004800000 */
[--C-:B------:R-:W-:Y:S01]  /*2e20*/  FFMA.FTZ R18, R18, c[0x0][0x23c], -R141.reuse ;  /* 0x00008f0012127a23 */ /* 0x100fe2000001088d */
[----:B------:R-:W-:Y:S01]  /*2e30*/  @!P6 ISETP.GE.AND P2, PT, R8, R142, PT ;  /* 0x0000008e0800e20c */ /* 0x000fe20003f46270 */
[----:B------:R-:W-:Y:S01]  /*2e40*/  FFMA.FTZ R19, R19, c[0x0][0x23c], -R141 ;  /* 0x00008f0013137a23 */ /* 0x000fe2000001088d */
[----:B------:R-:W-:Y:S01]  /*2e50*/  LOP3.LUT R9, R225, R11, RZ, 0x3c, !PT ;  /* 0x0000000be1097212 */ /* 0x000fe200078e3cff */
[----:B------:R-:W-:Y:S01]  /*2e60*/  FFMA.FTZ R24, R24, c[0x0][0x23c], -R7 ;  /* 0x00008f0018187a23 */ /* 0x000fe20000010807 */
[----:B------:R-:W-:Y:S02]  /*2e70*/  @!P6 FSEL R21, R21, -INF , !P2 ;  /* 0xff8000001515e808 */ /* 0x000fe40005000000 */
[C---:B------:R-:W-:Y:S01]  /*2e80*/  @!P6 ISETP.GE.AND P0, PT, R8.reuse, R140, PT ;  /* 0x0000008c0800e20c */ /* 0x040fe20003f06270 */
[----:B------:R4:W-:Y:S01]  /*2e90*/  MUFU.EX2 R186, R13 ;  /* 0x0000000d00ba7308 */ /* 0x0009e20000000800 */
[-C--:B------:R-:W-:Y:S01]  /*2ea0*/  @!P6 ISETP.GE.AND P2, PT, R8, R5.reuse, PT ;  /* 0x000000050800e20c */ /* 0x080fe20003f46270 */
[--C-:B------:R-:W-:Y:S01]  /*2eb0*/  FFMA.FTZ R21, R21, c[0x0][0x23c], -R143.reuse ;  /* 0x00008f0015157a23 */ /* 0x100fe2000001088f */
[----:B------:R-:W-:Y:S01]  /*2ec0*/  @!P6 FSEL R20, R20, -INF , !P5 ;  /* 0xff8000001414e808 */ /* 0x000fe20006800000 */
[----:B---3--:R-:W-:Y:S01]  /*2ed0*/  IMAD.WIDE.U32 R14, R146, -0x2daee0ad, RZ ;  /* 0xd2511f53920e7825 */ /* 0x008fe200078e00ff */
[----:B------:R-:W-:Y:S02]  /*2ee0*/  @!P6 ISETP.GE.AND P5, PT, R8, R6, PT ;  /* 0x000000060800e20c */ /* 0x000fe40003fa6270 */
[----:B------:R-:W-:Y:S01]  /*2ef0*/  LOP3.LUT R10, R137, R10, R228, 0x96, !PT ;  /* 0x0000000a890a7212 */ /* 0x000fe200078e96e4 */
[----:B------:R-:W-:Y:S01]  /*2f00*/  FFMA.FTZ R20, R20, c[0x0][0x23c], -R143 ;  /* 0x00008f0014147a23 */ /* 0x000fe2000001088f */
[----:B------:R-:W-:Y:S01]  /*2f10*/  @!P6 IADD3 R8, R0, 0x18, RZ ;  /* 0x000000180008e810 */ /* 0x000fe20007ffe0ff */
[----:B------:R3:W-:Y:S01]  /*2f20*/  MUFU.EX2 R167, R16 ;  /* 0x0000001000a77308 */ /* 0x0007e20000000800 */
[----:B------:R-:W-:Y:S01]  /*2f30*/  @!P6 FSEL R22, R22, -INF , !P4 ;  /* 0xff8000001616e808 */ /* 0x000fe20006000000 */
[----:B------:R-:W-:Y:S01]  /*2f40*/  IMAD.WIDE.U32 R132, R10, -0x2daee0ad, RZ ;  /* 0xd2511f530a847825 */ /* 0x000fe200078e00ff */
[----:B------:R-:W-:Y:S02]  /*2f50*/  @!P6 IADD3 R0, R0, 0x19, RZ ;  /* 0x000000190000e810 */ /* 0x000fe40007ffe0ff */
[----:B------:R-:W-:Y:S01]  /*2f60*/  @!P6 ISETP.GE.AND P4, PT, R8, R6, PT ;  /* 0x000000060800e20c */ /* 0x000fe20003f86270 */
[----:B------:R-:W-:Y:S01]  /*2f70*/  FFMA.FTZ R22, R22, c[0x0][0x23c], -R141 ;  /* 0x00008f0016167a23 */ /* 0x000fe2000001088d */
[-C--:B------:R-:W-:Y:S02]  /*2f80*/  @!P6 ISETP.GE.AND P1, PT, R8, R5.reuse, PT ;  /* 0x000000050800e20c */ /* 0x080fe40003f26270 */
[----:B------:R-:W-:Y:S01]  /*2f90*/  @!P6 FSEL R26, R26, -INF , !P3 ;  /* 0xff8000001a1ae808 */ /* 0x000fe20005800000 */
[----:B------:R1:W-:Y:S01]  /*2fa0*/  MUFU.EX2 R166, R17 ;  /* 0x0000001100a67308 */ /* 0x0003e20000000800 */
[----:B------:R-:W-:Y:S02]  /*2fb0*/  @!P6 FSEL R25, R25, -INF , !P5 ;  /* 0xff8000001919e808 */ /* 0x000fe40006800000 */
[----:B------:R-:W-:Y:S01]  /*2fc0*/  @!P6 ISETP.GE.AND P3, PT, R8, R142, PT ;  /* 0x0000008e0800e20c */ /* 0x000fe20003f66270 */
[----:B------:R-:W-:Y:S01]  /*2fd0*/  FFMA.FTZ R26, R26, c[0x0][0x23c], -R4 ;  /* 0x00008f001a1a7a23 */ /* 0x000fe20000010804 */
[----:B------:R-:W-:Y:S01]  /*2fe0*/  @!P6 ISETP.GE.AND P5, PT, R0, R5, PT ;  /* 0x000000050000e20c */ /* 0x000fe20003fa6270 */
[----:B------:R-:W-:Y:S01]  /*2ff0*/  FFMA.FTZ R25, R25, c[0x0][0x23c], -R7 ;  /* 0x00008f0019197a23 */ /* 0x000fe20000010807 */
[----:B------:R-:W-:Y:S01]  /*3000*/  @!P6 FSEL R28, R28, -INF , !P4 ;  /* 0xff8000001c1ce808 */ /* 0x000fe20006000000 */
[----:B----4-:R-:W-:Y:S01]  /*3010*/  IMAD.WIDE.U32 R12, R9, -0x2daee0ad, RZ ;  /* 0xd2511f53090c7825 */ /* 0x010fe200078e00ff */
[----:B------:R-:W-:Y:S01]  /*3020*/  LOP3.LUT R5, R145, R152, R233, 0x96, !PT ;  /* 0x0000009891057212 */ /* 0x000fe200078e96e9 */
[----:B------:R-:W-:Y:S01]  /*3030*/  MUFU.EX2 R165, R18 ;  /* 0x0000001200a57308 */ /* 0x000fe20000000800 */
[----:B------:R-:W-:Y:S01]  /*3040*/  @!P6 ISETP.GE.AND P4, PT, R8, R140, PT ;  /* 0x0000008c0800e20c */ /* 0x000fe20003f86270 */
[----:B------:R-:W-:Y:S01]  /*3050*/  FFMA.FTZ R28, R28, c[0x0][0x23c], -R7 ;  /* 0x00008f001c1c7a23 */ /* 0x000fe20000010807 */
[--C-:B------:R-:W-:Y:S01]  /*3060*/  LOP3.LUT R134, R15, R144, R234.reuse, 0x96, !PT ;  /* 0x000000900f867212 */ /* 0x100fe200078e96ea */
[----:B------:R-:W-:Y:S01]  /*3070*/  IMAD.WIDE.U32 R8, R5, -0x326172a9, RZ ;  /* 0xcd9e8d5705087825 */ /* 0x000fe200078e00ff */
[----:B------:R-:W-:Y:S02]  /*3080*/  LOP3.LUT R5, R13, R154, R233, 0x96, !PT ;  /* 0x0000009a0d057212 */ /* 0x000fe400078e96e9 */
[----:B---3--:R-:W-:Y:S01]  /*3090*/  LOP3.LUT R16, R133, R12, R234, 0x96, !PT ;  /* 0x0000000c85107212 */ /* 0x008fe200078e96ea */
[----:B------:R-:W-:Y:S01]  /*30a0*/  IMAD.WIDE.U32 R134, R134, -0x326172a9, RZ ;  /* 0xcd9e8d5786867825 */ /* 0x000fe200078e00ff */
[--C-:B------:R-:W-:Y:S01]  /*30b0*/  LOP3.LUT R12, R9, R148, R229.reuse, 0x96, !PT ;  /* 0x00000094090c7212 */ /* 0x100fe200078e96e5 */
[----:B------:R3:W-:Y:S01]  /*30c0*/  MUFU.EX2 R164, R19 ;  /* 0x0000001300a47308 */ /* 0x0007e20000000800 */
[----:B------:R-:W-:Y:S02]  /*30d0*/  @!P6 FSEL R23, R23, -INF , !P0 ;  /* 0xff8000001717e808 */ /* 0x000fe40004000000 */
[--C-:B------:R-:W-:Y:S01]  /*30e0*/  LOP3.LUT R10, R135, R8, R230.reuse, 0x96, !PT ;  /* 0x00000008870a7212 */ /* 0x100fe200078e96e6 */
[----:B------:R-:W-:Y:S01]  /*30f0*/  IMAD.WIDE.U32 R8, R5, -0x326172a9, RZ ;  /* 0xcd9e8d5705087825 */ /* 0x000fe200078e00ff */
[----:B------:R-:W-:Y:S02]  /*3100*/  @!P6 ISETP.GE.AND P0, PT, R0, R6, PT ;  /* 0x000000060000e20c */ /* 0x000fe40003f06270 */
[----:B------:R-:W-:Y:S01]  /*3110*/  @!P6 FSEL R27, R27, -INF , !P2 ;  /* 0xff8000001b1be808 */ /* 0x000fe20005000000 */
[----:B-1----:R-:W-:Y:S01]  /*3120*/  IMAD.WIDE.U32 R16, R16, -0x326172a9, RZ ;  /* 0xcd9e8d5710107825 */ /* 0x002fe200078e00ff */
[----:B------:R-:W-:Y:S01]  /*3130*/  LOP3.LUT R15, R9, R136, R229, 0x96, !PT ;  /* 0x00000088090f7212 */ /* 0x000fe200078e96e5 */
[----:B------:R1:W-:Y:S01]  /*3140*/  MUFU.EX2 R161, R20 ;  /* 0x0000001400a17308 */ /* 0x0003e20000000800 */
[----:B------:R-:W-:Y:S01]  /*3150*/  @!P6 FSEL R29, R29, -INF , !P0 ;  /* 0xff8000001d1de808 */ /* 0x000fe20004000000 */
[----:B------:R-:W-:Y:S01]  /*3160*/  IMAD.WIDE.U32 R12, R12, -0x2daee0ad, RZ ;  /* 0xd2511f530c0c7825 */ /* 0x000fe200078e00ff */
[----:B------:R-:W-:Y:S02]  /*3170*/  LOP3.LUT R8, R17, R8, R230, 0x96, !PT ;  /* 0x0000000811087212 */ /* 0x000fe400078e96e6 */
[----:B------:R-:W-:Y:S01]  /*3180*/  @!P6 ISETP.GE.AND P2, PT, R0, R142, PT ;  /* 0x0000008e0000e20c */ /* 0x000fe20003f46270 */
[----:B------:R-:W-:Y:S01]  /*3190*/  IMAD.WIDE.U32 R10, R10, -0x2daee0ad, RZ ;  /* 0xd2511f530a0a7825 */ /* 0x000fe200078e00ff */
[--C-:B------:R-:W-:Y:S02]  /*31a0*/  LOP3.LUT R13, R13, R14, R235.reuse, 0x96, !PT ;  /* 0x0000000e0d0d7212 */ /* 0x100fe400078e96eb */
[----:B------:R-:W-:Y:S01]  /*31b0*/  @!P6 ISETP.GE.AND P0, PT, R0, R140, PT ;  /* 0x0000008c0000e20c */ /* 0x000fe20003f06270 */
[----:B------:R-:W-:Y:S01]  /*31c0*/  IMAD.WIDE.U32 R14, R15, -0x2daee0ad, RZ ;  /* 0xd2511f530f0e7825 */ /* 0x000fe200078e00ff */
[--C-:B------:R-:W-:Y:S01]  /*31d0*/  SHF.R.U32.HI R142, RZ, 0x10, R10.reuse ;  /* 0x00000010ff8e7819 */ /* 0x100fe2000001160a */
[----:B------:R-:W-:Y:S01]  /*31e0*/  MUFU.EX2 R156, R21 ;  /* 0x00000015009c7308 */ /* 0x000fe20000000800 */
[----:B------:R-:W-:Y:S01]  /*31f0*/  LOP3.LUT R135, R10, 0xffff, RZ, 0xc0, !PT ;  /* 0x0000ffff0a877812 */ /* 0x000fe200078ec0ff */
[----:B------:R-:W-:Y:S01]  /*3200*/  IMAD.WIDE.U32 R8, R8, -0x2daee0ad, RZ ;  /* 0xd2511f5308087825 */ /* 0x000fe200078e00ff */
[----:B------:R-:W-:Y:S02]  /*3210*/  LOP3.LUT R132, R15, R132, R235, 0x96, !PT ;  /* 0x000000840f847212 */ /* 0x000fe400078e96eb */
[----:B------:R-:W-:Y:S01]  /*3220*/  LOP3.LUT R5, R10, 0xff, RZ, 0xc0, !PT ;  /* 0x000000ff0a057812 */ /* 0x000fe200078ec0ff */
[----:B------:R-:W-:Y:S01]  /*3230*/  FFMA.FTZ R7, R29, c[0x0][0x23c], -R7 ;  /* 0x00008f001d077a23 */ /* 0x000fe20000010807 */
[----:B------:R-:W-:Y:S01]  /*3240*/  SHF.R.U32.HI R0, RZ, 0x18, R10 ;  /* 0x00000018ff007819 */ /* 0x000fe2000001160a */
[----:B------:R-:W-:Y:S01]  /*3250*/  FFMA.FTZ R27, R27, c[0x0][0x23c], -R4 ;  /* 0x00008f001b1b7a23 */ /* 0x000fe20000010804 */
[----:B------:R-:W-:Y:S01]  /*3260*/  LOP3.LUT R12, R11, R12, R236, 0x96, !PT ;  /* 0x0000000c0b0c7212 */ /* 0x000fe200078e96ec */
[----:B------:R-:W-:Y:S01]  /*3270*/  IMAD.WIDE.U32 R10, R13, -0x326172a9, RZ ;  /* 0xcd9e8d570d0a7825 */ /* 0x000fe200078e00ff */
[C---:B------:R-:W-:Y:S01]  /*3280*/  LOP3.LUT R133, R8.reuse, 0xff, RZ, 0xc0, !PT ;  /* 0x000000ff08857812 */ /* 0x040fe200078ec0ff */
[----:B------:R-:W-:Y:S01]  /*3290*/  MUFU.EX2 R154, R7 ;  /* 0x00000007009a7308 */ /* 0x000fe20000000800 */
[--C-:B------:R-:W-:Y:S01]  /*32a0*/  SHF.R.U32.HI R140, RZ, 0x18, R8.reuse ;  /* 0x00000018ff8c7819 */ /* 0x100fe20000011608 */
[----:B------:R-:W-:Y:S01]  /*32b0*/  FFMA.FTZ R23, R23, c[0x0][0x23c], -R141 ;  /* 0x00008f0017177a23 */ /* 0x000fe2000001088d */
[----:B------:R-:W-:Y:S02]  /*32c0*/  LOP3.LUT R137, R8, 0xffff, RZ, 0xc0, !PT ;  /* 0x0000ffff08897812 */ /* 0x000fe400078ec0ff */
[----:B------:R-:W-:Y:S02]  /*32d0*/  SHF.R.U32.HI R136, RZ, 0x10, R8 ;  /* 0x00000010ff887819 */ /* 0x000fe40000011608 */
[----:B------:R-:W-:Y:S01]  /*32e0*/  LOP3.LUT R6, R9, R14, R236, 0x96, !PT ;  /* 0x0000000e09067212 */ /* 0x000fe200078e96ec */
[----:B------:R-:W-:Y:S01]  /*32f0*/  IMAD.WIDE.U32 R8, R132, -0x326172a9, RZ ;  /* 0xcd9e8d5784087825 */ /* 0x000fe200078e00ff */
[----:B------:R-:W-:Y:S01]  /*3300*/  @!P6 FSEL R30, R30, -INF , !P1 ;  /* 0xff8000001e1ee808 */ /* 0x000fe20004800000 */
[----:B------:R-:W-:Y:S01]  /*3310*/  MUFU.EX2 R159, R22 ;  /* 0x00000016009f7308 */ /* 0x000fe20000000800 */
[----:B------:R-:W-:Y:S02]  /*3320*/  ISETP.LE.U32.AND P1, PT, R5, UR5, PT ;  /* 0x0000000505007c0c */ /* 0x000fe4000bf23070 */
[--C-:B------:R-:W-:Y:S01]  /*3330*/  LOP3.LUT R5, R11, R134, R231.reuse, 0x96, !PT ;  /* 0x000000860b057212 */ /* 0x100fe200078e96e7 */
[--C-:B------:R-:W-:Y:S01]  /*3340*/  FFMA.FTZ R30, R30, c[0x0][0x23c], -R4.reuse ;  /* 0x00008f001e1e7a23 */ /* 0x100fe20000010804 */
[----:B------:R-:W-:Y:S02]  /*3350*/  @!P6 FSEL R31, R31, -INF , !P5 ;  /* 0xff8000001f1fe808 */ /* 0x000fe40006800000 */
[----:B------:R-:W-:Y:S02]  /*3360*/  ISETP.LE.U32.AND P5, PT, R0, UR5, PT ;  /* 0x0000000500007c0c */ /* 0x000fe4000bfa3070 */
[----:B------:R-:W-:Y:S01]  /*3370*/  LOP3.LUT R0, R9, R16, R231, 0x96, !PT ;  /* 0x0000001009007212 */ /* 0x000fe200078e96e7 */
[----:B------:R-:W-:Y:S01]  /*3380*/  MUFU.EX2 R160, R24 ;  /* 0x0000001800a07308 */ /* 0x000fe20000000800 */
[----:B------:R-:W-:Y:S01]  /*3390*/  LOP3.LUT R13, R8, 0xffff, RZ, 0xc0, !PT ;  /* 0x0000ffff080d7812 */ /* 0x000fe200078ec0ff */
[----:B------:R-:W-:Y:S01]  /*33a0*/  FFMA.FTZ R4, R31, c[0x0][0x23c], -R4 ;  /* 0x00008f001f047a23 */ /* 0x000fe20000010804 */
[C---:B------:R-:W-:Y:S02]  /*33b0*/  LOP3.LUT R9, R5.reuse, 0xffff, RZ, 0xc0, !PT ;  /* 0x0000ffff05097812 */ /* 0x040fe400078ec0ff */
[C---:B------:R-:W-:Y:S02]  /*33c0*/  LOP3.LUT R17, R10.reuse, 0xffff, RZ, 0xc0, !PT ;  /* 0x0000ffff0a117812 */ /* 0x040fe400078ec0ff */
[----:B---3--:R-:W-:Y:S02]  /*33d0*/  LOP3.LUT R19, R10, 0xff, RZ, 0xc0, !PT ;  /* 0x000000ff0a137812 */ /* 0x008fe400078ec0ff */
[--C-:B------:R-:W-:Y:S01]  /*33e0*/  SHF.R.U32.HI R18, RZ, 0x10, R10.reuse ;  /* 0x00000010ff127819 */ /* 0x100fe2000001160a */
[----:B------:R-:W-:Y:S01]  /*33f0*/  MUFU.EX2 R163, R26 ;  /* 0x0000001a00a37308 */ /* 0x000fe20000000800 */
[----:B-1----:R-:W-:Y:S02]  /*3400*/  SHF.R.U32.HI R20, RZ, 0x18, R10 ;  /* 0x00000018ff147819 */ /* 0x002fe4000001160a */
[----:B------:R-:W-:Y:S02]  /*3410*/  LOP3.LUT R10, R5, 0xff, RZ, 0xc0, !PT ;  /* 0x000000ff050a7812 */ /* 0x000fe400078ec0ff */
[--C-:B------:R-:W-:Y:S02]  /*3420*/  SHF.R.U32.HI R11, RZ, 0x10, R8.reuse ;  /* 0x00000010ff0b7819 */ /* 0x100fe40000011608 */
[----:B------:R-:W-:Y:S02]  /*3430*/  LOP3.LUT R15, R8, 0xff, RZ, 0xc0, !PT ;  /* 0x000000ff080f7812 */ /* 0x000fe400078ec0ff */
[----:B------:R-:W-:Y:S01]  /*3440*/  SHF.R.U32.HI R14, RZ, 0x18, R8 ;  /* 0x00000018ff0e7819 */ /* 0x000fe20000011608 */
[----:B------:R-:W-:Y:S01]  /*3450*/  MUFU.EX2 R152, R4 ;  /* 0x0000000400987308 */ /* 0x000fe20000000800 */
[----:B------:R-:W-:Y:S02]  /*3460*/  SHF.R.U32.HI R9, RZ, 0x8, R9 ;  /* 0x00000008ff097819 */ /* 0x000fe40000011609 */
[--C-:B------:R-:W-:Y:S02]  /*3470*/  SHF.R.U32.HI R8, RZ, 0x10, R5.reuse ;  /* 0x00000010ff087819 */ /* 0x100fe40000011605 */
[----:B------:R-:W-:Y:S02]  /*3480*/  SHF.R.U32.HI R5, RZ, 0x18, R5 ;  /* 0x00000018ff057819 */ /* 0x000fe40000011605 */
[----:B------:R-:W-:Y:S02]  /*3490*/  @!P6 FSEL R33, R33, -INF , !P2 ;  /* 0xff8000002121e808 */ /* 0x000fe40005000000 */
[----:B------:R-:W-:Y:S01]  /*34a0*/  ISETP.LE.U32.AND P2, PT, R5, UR5, PT ;  /* 0x0000000505007c0c */ /* 0x000fe2000bf43070 */
[----:B------:R-:W-:Y:S01]  /*34b0*/  MUFU.EX2 R158, R23 ;  /* 0x00000017009e7308 */ /* 0x000fe20000000800 */
[----:B------:R-:W-:Y:S02]  /*34c0*/  LOP3.LUT R5, R9, 0xffff, RZ, 0xc0, !PT ;  /* 0x0000ffff09057812 */ /* 0x000fe400078ec0ff */
[----:B------:R-:W-:Y:S02]  /*34d0*/  LOP3.LUT R8, R8, 0xff, RZ, 0xc0, !PT ;  /* 0x000000ff08087812 */ /* 0x000fe400078ec0ff */
[----:B------:R-:W-:Y:S02]  /*34e0*/  @!P6 FSEL R35, R35, -INF , !P0 ;  /* 0xff8000002323e808 */ /* 0x000fe40004000000 */
[----:B------:R-:W-:Y:S02]  /*34f0*/  ISETP.LE.U32.AND P0, PT, R5, UR5, PT ;  /* 0x0000000505007c0c */ /* 0x000fe4000bf03070 */
[----:B------:R-:W-:Y:S01]  /*3500*/  @!P6 FSEL R34, R34, -INF , !P4 ;  /* 0xff8000002222e808 */ /* 0x000fe20006000000 */
[----:B------:R-:W-:Y:S01]  /*3510*/  MUFU.EX2 R157, R25 ;  /* 0x00000019009d7308 */ /* 0x000fe20000000800 */
[----:B------:R-:W-:Y:S01]  /*3520*/  ISETP.LE.U32.AND P4, PT, R8, UR5, PT ;  /* 0x0000000508007c0c */ /* 0x000fe2000bf83070 */
[----:B------:R-:W-:Y:S01]  /*3530*/  @!P2 FADD.FTZ R190, -R190, -RZ ;  /* 0x800000ffbebea221 */ /* 0x000fe20000010100 */
[----:B------:R-:W-:Y:S01]  /*3540*/  LOP3.LUT R8, R0, 0xff, RZ, 0xc0, !PT ;  /* 0x000000ff00087812 */ /* 0x000fe200078ec0ff */
[--C-:B------:R-:W-:Y:S01]  /*3550*/  FFMA.FTZ R34, R34, c[0x0][0x23c], -R141.reuse ;  /* 0x00008f0022227a23 */ /* 0x100fe2000001088d */
[----:B------:R-:W-:Y:S01]  /*3560*/  LOP3.LUT R5, R0, 0xffff, RZ, 0xc0, !PT ;  /* 0x0000ffff00057812 */ /* 0x000fe200078ec0ff */
[----:B------:R-:W-:Y:S01]  /*3570*/  FFMA.FTZ R141, R35, c[0x0][0x23c], -R141 ;  /* 0x00008f00238d7a23 */ /* 0x000fe2000001088d */
[----:B------:R-:W-:Y:S02]  /*3580*/  @!P6 FSEL R32, R32, -INF , !P3 ;  /* 0xff8000002020e808 */ /* 0x000fe40005800000 */
[----:B------:R-:W-:Y:S01]  /*3590*/  ISETP.LE.U32.AND P6, PT, R8, UR5, PT ;  /* 0x0000000508007c0c */ /* 0x000fe2000bfc3070 */
[----:B------:R-:W-:Y:S01]  /*35a0*/  @!P0 FADD.FTZ R183, -R183, -RZ ;  /* 0x800000ffb7b78221 */ /* 0x000fe20000010100 */
[--C-:B------:R-:W-:Y:S01]  /*35b0*/  SHF.R.U32.HI R8, RZ, 0x18, R0.reuse ;  /* 0x00000018ff087819 */ /* 0x100fe20000011600 */
[----:B------:R-:W-:Y:S01]  /*35c0*/  FFMA.FTZ R32, R32, c[0x0][0x23c], -R143 ;  /* 0x00008f0020207a23 */ /* 0x000fe2000001088f */
[----:B------:R-:W-:Y:S01]  /*35d0*/  SHF.R.U32.HI R9, RZ, 0x10, R0 ;  /* 0x00000010ff097819 */ /* 0x000fe20000011600 */
[----:B------:R-:W-:Y:S01]  /*35e0*/  @!P4 FADD.FTZ R182, -R182, -RZ ;  /* 0x800000ffb6b6c221 */ /* 0x000fe20000010100 */
[----:B------:R-:W-:Y:S01]  /*35f0*/  SHF.R.U32.HI R0, RZ, 0x8, R5 ;  /* 0x00000008ff007819 */ /* 0x000fe20000011605 */
[----:B------:R-:W-:Y:S01]  /*3600*/  FFMA.FTZ R143, R33, c[0x0][0x23c], -R143 ;  /* 0x00008f00218f7a23 */ /* 0x000fe2000001088f */
[----:B------:R-:W-:Y:S01]  /*3610*/  LOP3.LUT R5, R9, 0xff, RZ, 0xc0, !PT ;  /* 0x000000ff09057812 */ /* 0x000fe200078ec0ff */
[----:B------:R-:W1:Y:S01]  /*3620*/  MUFU.EX2 R151, R32 ;  /* 0x0000002000977308 */ /* 0x000e620000000800 */
[----:B------:R-:W-:Y:S02]  /*3630*/  LOP3.LUT R0, R0, 0xffff, RZ, 0xc0, !PT ;  /* 0x0000ffff00007812 */ /* 0x000fe400078ec0ff */
[----:B------:R-:W-:Y:S01]  /*3640*/  ISETP.LE.U32.AND P3, PT, R10, UR5, PT ;  /* 0x000000050a007c0c */ /* 0x000fe2000bf63070 */
[----:B------:R-:W-:Y:S01]  /*3650*/  @!P6 FADD.FTZ R191, -R191, -RZ ;  /* 0x800000ffbfbfe221 */ /* 0x000fe20000010100 */
[----:B------:R-:W-:Y:S02]  /*3660*/  ISETP.LE.U32.AND P0, PT, R0, UR5, PT ;  /* 0x0000000500007c0c */ /* 0x000fe4000bf03070 */
[----:B------:R-:W-:Y:S02]  /*3670*/  ISETP.LE.U32.AND P4, PT, R5, UR5, PT ;  /* 0x0000000505007c0c */ /* 0x000fe4000bf83070 */
[----:B------:R-:W-:Y:S01]  /*3680*/  SHF.R.U32.HI R5, RZ, 0x8, R13 ;  /* 0x00000008ff057819 */ /* 0x000fe2000001160d */
[----:B------:R-:W-:Y:S01]  /*3690*/  MUFU.EX2 R149, R143 ;  /* 0x0000008f00957308 */ /* 0x000fe20000000800 */
[----:B------:R-:W-:Y:S02]  /*36a0*/  ISETP.LE.U32.AND P2, PT, R15, UR5, PT ;  /* 0x000000050f007c0c */ /* 0x000fe4000bf43070 */
[----:B------:R-:W-:Y:S02]  /*36b0*/  LOP3.LUT R5, R5, 0xffff, RZ, 0xc0, !PT ;  /* 0x0000ffff05057812 */ /* 0x000fe400078ec0ff */
[----:B------:R-:W-:Y:S01]  /*36c0*/  LOP3.LUT R0, R11, 0xff, RZ, 0xc0, !PT ;  /* 0x000000ff0b007812 */ /* 0x000fe200078ec0ff */
[----:B------:R-:W-:Y:S01]  /*36d0*/  @!P3 FADD.FTZ R184, -R184, -RZ ;  /* 0x800000ffb8b8b221 */ /* 0x000fe20000010100 */
[----:B------:R-:W-:Y:S01]  /*36e0*/  ISETP.LE.U32.AND P3, PT, R8, UR5, PT ;  /* 0x0000000508007c0c */ /* 0x000fe2000bf63070 */
[----:B------:R-:W-:Y:S01]  /*36f0*/  @!P0 FADD.FTZ R189, -R189, -RZ ;  /* 0x800000ffbdbd8221 */ /* 0x000fe20000010100 */
[----:B------:R-:W-:Y:S01]  /*3700*/  ISETP.LE.U32.AND P0, PT, R5, UR5, PT ;  /* 0x0000000505007c0c */ /* 0x000fe2000bf03070 */
[----:B--2---:R-:W-:Y:S01]  /*3710*/  @!P4 FADD.FTZ R193, -R193, -RZ ;  /* 0x800000ffc1c1c221 */ /* 0x004fe20000010100 */
[----:B------:R-:W-:Y:S01]  /*3720*/  ISETP.LE.U32.AND P6, PT, R0, UR5, PT ;  /* 0x0000000500007c0c */ /* 0x000fe2000bfc3070 */
[----:B------:R-:W-:Y:S01]  /*3730*/  MUFU.EX2 R150, R34 ;  /* 0x0000002200967308 */ /* 0x000fe20000000800 */
[----:B------:R-:W-:Y:S01]  /*3740*/  LOP3.LUT R0, R12, 0xff, RZ, 0xc0, !PT ;  /* 0x000000ff0c007812 */ /* 0x000fe200078ec0ff */
[----:B------:R-:W-:Y:S01]  /*3750*/  @!P2 FADD.FTZ R185, -R185, -RZ ;  /* 0x800000ffb9b9a221 */ /* 0x000fe20000010100 */
[----:B------:R-:W-:Y:S01]  /*3760*/  ISETP.LE.U32.AND P2, PT, R19, UR5, PT ;  /* 0x0000000513007c0c */ /* 0x000fe2000bf43070 */
[----:B-1----:R-:W-:Y:S01]  /*3770*/  @!P1 FADD.FTZ R151, -R151, -RZ ;  /* 0x800000ff97979221 */ /* 0x002fe20000010100 */
[----:B------:R-:W-:Y:S02]  /*3780*/  ISETP.LE.U32.AND P4, PT, R0, UR5, PT ;  /* 0x0000000500007c0c */ /* 0x000fe4000bf83070 */
[----:B------:R-:W-:Y:S01]  /*3790*/  SHF.R.U32.HI R0, RZ, 0x8, R17 ;  /* 0x00000008ff007819 */ /* 0x000fe20000011611 */
[----:B------:R-:W-:Y:S01]  /*37a0*/  @!P3 FADD.FTZ R192, -R192, -RZ ;  /* 0x800000ffc0c0b221 */ /* 0x000fe20000010100 */
[----:B------:R-:W-:Y:S01]  /*37b0*/  LOP3.LUT R5, R18, 0xff, RZ, 0xc0, !PT ;  /* 0x000000ff12057812 */ /* 0x000fe200078ec0ff */
[----:B------:R-:W-:Y:S01]  /*37c0*/  @!P0 FADD.FTZ R186, -R186, -RZ ;  /* 0x800000ffbaba8221 */ /* 0x000fe20000010100 */
[----:B------:R-:W-:Y:S01]  /*37d0*/  LOP3.LUT R0, R0, 0xffff, RZ, 0xc0, !PT ;  /* 0x0000ffff00007812 */ /* 0x000fe200078ec0ff */
[----:B------:R-:W-:Y:S01]  /*37e0*/  @!P6 FADD.FTZ R187, -R187, -RZ ;  /* 0x800000ffbbbbe221 */ /* 0x000fe20000010100 */
[----:B------:R-:W-:Y:S01]  /*37f0*/  ISETP.LE.U32.AND P0, PT, R5, UR5, PT ;  /* 0x0000000505007c0c */ /* 0x000fe2000bf03070 */
[----:B------:R-:W1:Y:S01]  /*3800*/  MUFU.EX2 R148, R141 ;  /* 0x0000008d00947308 */ /* 0x000e620000000800 */
[----:B------:R-:W-:Y:S01]  /*3810*/  ISETP.LE.U32.AND P6, PT, R0, UR5, PT ;  /* 0x0000000500007c0c */ /* 0x000fe2000bfc3070 */
[----:B------:R-:W-:Y:S01]  /*3820*/  @!P2 FADD.FTZ R167, -R167, -RZ ;  /* 0x800000ffa7a7a221 */ /* 0x000fe20000010100 */
[----:B------:R-:W-:Y:S01]  /*3830*/  LOP3.LUT R0, R12, 0xffff, RZ, 0xc0, !PT ;  /* 0x0000ffff0c007812 */ /* 0x000fe200078ec0ff */
[----:B------:R-:W-:Y:S01]  /*3840*/  @!P4 FADD.FTZ R161, -R161, -RZ ;  /* 0x800000ffa1a1c221 */ /* 0x000fe20000010100 */
[----:B------:R-:W-:Y:S02]  /*3850*/  ISETP.LE.U32.AND P3, PT, R14, UR5, PT ;  /* 0x000000050e007c0c */ /* 0x000fe4000bf63070 */
[----:B------:R-:W-:Y:S02]  /*3860*/  SHF.R.U32.HI R0, RZ, 0x8, R0 ;  /* 0x00000008ff007819 */ /* 0x000fe40000011600 */
[----:B------:R-:W-:Y:S01]  /*3870*/  ISETP.LE.U32.AND P2, PT, R20, UR5, PT ;  /* 0x0000000514007c0c */ /* 0x000fe2000bf43070 */
[----:B------:R-:W2:Y:S01]  /*3880*/  MUFU.EX2 R162, R27 ;  /* 0x0000001b00a27308 */ /* 0x000ea20000000800 */
[--C-:B------:R-:W-:Y:S01]  /*3890*/  SHF.R.U32.HI R5, RZ, 0x18, R12.reuse ;  /* 0x00000018ff057819 */ /* 0x100fe2000001160c */
[----:B------:R-:W-:Y:S01]  /*38a0*/  @!P0 FADD.FTZ R165, -R165, -RZ ;  /* 0x800000ffa5a58221 */ /* 0x000fe20000010100 */
[----:B------:R-:W-:Y:S01]  /*38b0*/  SHF.R.U32.HI R12, RZ, 0x10, R12 ;  /* 0x00000010ff0c7819 */ /* 0x000fe2000001160c */
[----:B------:R-:W-:Y:S01]  /*38c0*/  @!P6 FADD.FTZ R166, -R166, -RZ ;  /* 0x800000ffa6a6e221 */ /* 0x000fe20000010100 */
[----:B------:R-:W-:Y:S02]  /*38d0*/  LOP3.LUT R0, R0, 0xffff, RZ, 0xc0, !PT ;  /* 0x0000ffff00007812 */ /* 0x000fe400078ec0ff */
[----:B------:R-:W-:Y:S01]  /*38e0*/  LOP3.LUT R12, R12, 0xff, RZ, 0xc0, !PT ;  /* 0x000000ff0c0c7812 */ /* 0x000fe200078ec0ff */
[----:B------:R-:W-:Y:S01]  /*38f0*/  @!P3 FADD.FTZ R188, -R188, -RZ ;  /* 0x800000ffbcbcb221 */ /* 0x000fe20000010100 */
[----:B------:R-:W-:Y:S01]  /*3900*/  ISETP.LE.U32.AND P0, PT, R0, UR5, PT ;  /* 0x0000000500007c0c */ /* 0x000fe2000bf03070 */
[----:B------:R-:W-:Y:S01]  /*3910*/  MUFU.EX2 R155, R28 ;  /* 0x0000001c009b7308 */ /* 0x000fe20000000800 */
[----:B------:R-:W-:Y:S01]  /*3920*/  LOP3.LUT R0, R6, 0xffff, RZ, 0xc0, !PT ;  /* 0x0000ffff06007812 */ /* 0x000fe200078ec0ff */
[----:B------:R-:W-:Y:S01]  /*3930*/  @!P2 FADD.FTZ R164, -R164, -RZ ;  /* 0x800000ffa4a4a221 */ /* 0x000fe20000010100 */
[----:B------:R-:W-:Y:S01]  /*3940*/  LOP3.LUT R7, R6, 0xff, RZ, 0xc0, !PT ;  /* 0x000000ff06077812 */ /* 0x000fe200078ec0ff */
[----:B-1----:R-:W-:Y:S01]  /*3950*/  @!P5 FADD.FTZ R148, -R148, -RZ ;  /* 0x800000ff9494d221 */ /* 0x002fe20000010100 */
[----:B------:R-:W-:Y:S02]  /*3960*/  ISETP.LE.U32.AND P6, PT, R12, UR5, PT ;  /* 0x000000050c007c0c */ /* 0x000fe4000bfc3070 */
[----:B------:R-:W-:Y:S02]  /*3970*/  ISETP.LE.U32.AND P3, PT, R5, UR5, PT ;  /* 0x0000000505007c0c */ /* 0x000fe4000bf63070 */
[----:B------:R-:W-:Y:S01]  /*3980*/  SHF.R.U32.HI R5, RZ, 0x10, R6 ;  /* 0x00000010ff057819 */ /* 0x000fe20000011606 */
[----:B------:R-:W1:Y:S01]  /*3990*/  MUFU.EX2 R153, R30 ;  /* 0x0000001e00997308 */ /* 0x000e620000000800 */
[----:B------:R-:W-:Y:S01]  /*39a0*/  SHF.R.U32.HI R0, RZ, 0x8, R0 ;  /* 0x00000008ff007819 */ /* 0x000fe20000011600 */
[----:B------:R-:W-:Y:S01]  /*39b0*/  @!P0 FADD.FTZ R156, -R156, -RZ ;  /* 0x800000ff9c9c8221 */ /* 0x000fe20000010100 */
[----:B------:R-:W-:Y:S02]  /*39c0*/  ISETP.LE.U32.AND P2, PT, R7, UR5, PT ;  /* 0x0000000507007c0c */ /* 0x000fe4000bf43070 */
[----:B------:R-:W-:Y:S02]  /*39d0*/  LOP3.LUT R5, R5, 0xff, RZ, 0xc0, !PT ;  /* 0x000000ff05057812 */ /* 0x000fe400078ec0ff */
[----:B------:R-:W-:Y:S01]  /*39e0*/  LOP3.LUT R0, R0, 0xffff, RZ, 0xc0, !PT ;  /* 0x0000ffff00007812 */ /* 0x000fe200078ec0ff */
[----:B------:R-:W-:Y:S01]  /*39f0*/  @!P6 FADD.FTZ R159, -R159, -RZ ;  /* 0x800000ff9f9fe221 */ /* 0x000fe20000010100 */
[----:B------:R-:W-:Y:S01]  /*3a00*/  ISETP.LE.U32.AND P4, PT, R5, UR5, PT ;  /* 0x0000000505007c0c */ /* 0x000fe2000bf83070 */
[----:B------:R-:W-:Y:S01]  /*3a10*/  @!P3 FADD.FTZ R158, -R158, -RZ ;  /* 0x800000ff9e9eb221 */ /* 0x000fe20000010100 */
[----:B------:R-:W-:Y:S02]  /*3a20*/  SHF.R.U32.HI R5, RZ, 0x8, R135 ;  /* 0x00000008ff057819 */ /* 0x000fe40000011687 */
[----:B------:R-:W-:Y:S02]  /*3a30*/  ISETP.LE.U32.AND P0, PT, R0, UR5, PT ;  /* 0x0000000500007c0c */ /* 0x000fe4000bf03070 */
[----:B------:R-:W-:Y:S01]  /*3a40*/  LOP3.LUT R0, R142, 0xff, RZ, 0xc0, !PT ;  /* 0x000000ff8e007812 */ /* 0x000fe200078ec0ff */
[----:B------:R-:W-:Y:S01]  /*3a50*/  @!P2 FADD.FTZ R160, -R160, -RZ ;  /* 0x800000ffa0a0a221 */ /* 0x000fe20000010100 */
[----:B------:R-:W-:Y:S02]  /*3a60*/  F2FP.RELU.PACK_AB R7, R190, R182 ;  /* 0x000000b6be07723e */ /* 0x000fe400000008ff */
[----:B------:R-:W-:Y:S02]  /*3a70*/  ISETP.LE.U32.AND P6, PT, R0, UR5, PT ;  /* 0x0000000500007c0c */ /* 0x000fe4000bfc3070 */
[----:B------:R-:W-:Y:S01]  /*3a80*/  LOP3.LUT R0, R5, 0xffff, RZ, 0xc0, !PT ;  /* 0x0000ffff05007812 */ /* 0x000fe200078ec0ff */
[----:B------:R-:W-:Y:S01]  /*3a90*/  @!P4 FADD.FTZ R163, -R163, -RZ ;  /* 0x800000ffa3a3c221 */ /* 0x000fe20000010100 */
[----:B------:R-:W-:Y:S01]  /*3aa0*/  SHF.R.U32.HI R5, RZ, 0x8, R137 ;  /* 0x00000008ff057819 */ /* 0x000fe20000011689 */
[----:B------:R3:W-:Y:S01]  /*3ab0*/  STS [R197+0x19400], R7 ;  /* 0x01940007c5007388 */ /* 0x0007e20000000800 */
[----:B------:R-:W-:Y:S01]  /*3ac0*/  ISETP.LE.U32.AND P2, PT, R0, UR5, PT ;  /* 0x0000000500007c0c */ /* 0x000fe2000bf43070 */
[----:B------:R-:W-:Y:S01]  /*3ad0*/  @!P0 FADD.FTZ R157, -R157, -RZ ;  /* 0x800000ff9d9d8221 */ /* 0x000fe20000010100 */
[----:B------:R-:W-:Y:S02]  /*3ae0*/  F2FP.RELU.PACK_AB R0, R183, R184 ;  /* 0x000000b8b700723e */ /* 0x000fe400000008ff */
[----:B------:R-:W-:Y:S02]  /*3af0*/  SHF.R.U32.HI R6, RZ, 0x18, R6 ;  /* 0x00000018ff067819 */ /* 0x000fe40000011606 */
[----:B------:R-:W-:Y:S01]  /*3b00*/  LOP3.LUT R5, R5, 0xffff, RZ, 0xc0, !PT ;  /* 0x0000ffff05057812 */ /* 0x000fe200078ec0ff */
[----:B------:R4:W-:Y:S01]  /*3b10*/  STS [R197+0x19000], R0 ;  /* 0x01900000c5007388 */ /* 0x0009e20000000800 */
[----:B------:R-:W-:Y:S01]  /*3b20*/  ISETP.LE.U32.AND P4, PT, R6, UR5, PT ;  /* 0x0000000506007c0c */ /* 0x000fe2000bf83070 */
[----:B------:R-:W-:Y:S01]  /*3b30*/  @!P6 FADD.FTZ R150, -R150, -RZ ;  /* 0x800000ff9696e221 */ /* 0x000fe20000010100 */
[----:B------:R-:W-:Y:S02]  /*3b40*/  LOP3.LUT R6, R136, 0xff, RZ, 0xc0, !PT ;  /* 0x000000ff88067812 */ /* 0x000fe400078ec0ff */
[----:B------:R-:W-:Y:S01]  /*3b50*/  F2FP.RELU.PACK_AB R4, R192, R193 ;  /* 0x000000c1c004723e */ /* 0x000fe200000008ff */
[----:B------:R-:W-:Y:S01]  /*3b60*/  @!P2 FADD.FTZ R149, -R149, -RZ ;  /* 0x800000ff9595a221 */ /* 0x000fe20000010100 */
[----:B------:R-:W-:Y:S02]  /*3b70*/  ISETP.LE.U32.AND P2, PT, R5, UR5, PT ;  /* 0x0000000505007c0c */ /* 0x000fe4000bf43070 */
[----:B------:R-:W-:Y:S02]  /*3b80*/  F2FP.RELU.PACK_AB R5, R166, R167 ;  /* 0x000000a7a605723e */ /* 0x000fe400000008ff */
[----:B------:R-:W-:Y:S02]  /*3b90*/  ISETP.LE.U32.AND P1, PT, R6, UR5, PT ;  /* 0x0000000506007c0c */ /* 0x000fe4000bf23070 */
[----:B------:R-:W-:Y:S01]  /*3ba0*/  F2FP.RELU.PACK_AB R6, R189, R191 ;  /* 0x000000bfbd06723e */ /* 0x000fe200000008ff */
[----:B------:R4:W-:Y:S01]  /*3bb0*/  STS [R196+0x19000], R5 ;  /* 0x01900005c4007388 */ /* 0x0009e20000000800 */
[----:B------:R-:W-:Y:S01]  /*3bc0*/  ISETP.LE.U32.AND P3, PT, R133, UR5, PT ;  /* 0x0000000585007c0c */ /* 0x000fe2000bf63070 */
[----:B--2---:R-:W-:Y:S01]  /*3bd0*/  @!P4 FADD.FTZ R162, -R162, -RZ ;  /* 0x800000ffa2a2c221 */ /* 0x004fe20000010100 */
[----:B---3--:R-:W-:Y:S02]  /*3be0*/  F2FP.RELU.PACK_AB R7, R186, R185 ;  /* 0x000000b9ba07723e */ /* 0x008fe400000008ff */
[----:B------:R-:W-:Y:S01]  /*3bf0*/  ISETP.LE.U32.AND P0, PT, R140, UR5, PT ;  /* 0x000000058c007c0c */ /* 0x000fe2000bf03070 */
[----:B------:R-:W-:Y:S01]  /*3c00*/  @!P2 FADD.FTZ R154, -R154, -RZ ;  /* 0x800000ff9a9aa221 */ /* 0x000fe20000010100 */
[----:B------:R-:W-:Y:S02]  /*3c10*/  FSETP.GE.FTZ.AND P2, PT, R184, RZ, PT ;  /* 0x000000ffb800720b */ /* 0x000fe40003f56000 */
[----:B------:R-:W-:Y:S01]  /*3c20*/  FSETP.GE.FTZ.AND P5, PT, R167, RZ, PT ;  /* 0x000000ffa700720b */ /* 0x000fe20003fb6000 */
[----:B-1----:R-:W-:Y:S01]  /*3c30*/  @!P1 FADD.FTZ R153, -R153, -RZ ;  /* 0x800000ff99999221 */ /* 0x002fe20000010100 */
[----:B----4-:R-:W-:Y:S02]  /*3c40*/  F2FP.RELU.PACK_AB R0, R164, R165 ;  /* 0x000000a5a400723e */ /* 0x010fe400000008ff */
[----:B------:R-:W-:Y:S01]  /*3c50*/  FSETP.GE.FTZ.AND P1, PT, R183, RZ, PT ;  /* 0x000000ffb700720b */ /* 0x000fe20003f36000 */
[----:B------:R-:W-:Y:S01]  /*3c60*/  @!P3 FADD.FTZ R155, -R155, -RZ ;  /* 0x800000ff9b9bb221 */ /* 0x000fe20000010100 */
[----:B------:R-:W-:Y:S01]  /*3c70*/  FSETP.GE.FTZ.AND P4, PT, R166, RZ, PT ;  /* 0x000000ffa600720b */ /* 0x000fe20003f96000 */
[----:B------:R1:W-:Y:S01]  /*3c80*/  STS [R196+0x19400], R0 ;  /* 0x01940000c4007388 */ /* 0x0003e20000000800 */
[----:B------:R-:W-:Y:S01]  /*3c90*/  FSETP.GE.FTZ.AND P3, PT, R161, RZ, PT ;  /* 0x000000ffa100720b */ /* 0x000fe20003f76000 */
[----:B------:R-:W-:Y:S02]  /*3ca0*/  @!P0 FADD.FTZ R152, -R152, -RZ ;  /* 0x800000ff98988221 */ /* 0x000fe40000010100 */
[----:B------:R2:W-:Y:S04]  /*3cb0*/  STS [R197+0x1a000], R6 ;  /* 0x01a00006c5007388 */ /* 0x0005e80000000800 */
[----:B------:R3:W-:Y:S01]  /*3cc0*/  STS [R197+0x1a400], R4 ;  /* 0x01a40004c5007388 */ /* 0x0007e20000000800 */
[----:B------:R-:W-:Y:S03]  /*3cd0*/  F2FP.RELU.PACK_AB R5, R156, R161 ;  /* 0x000000a19c05723e */ /* 0x000fe600000008ff */
[----:B------:R4:W-:Y:S01]  /*3ce0*/  STS [R196+0x1a000], R7 ;  /* 0x01a00007c4007388 */ /* 0x0009e20000000800 */
        /* <DEDUP_REMOVED lines=93> */
[----:B------:R-:W-:Y:S01]  /*42c0*/  IMAD.MOV.U32 R6, RZ, RZ, c[0x0][0x1c0] ;  /* 0x00007000ff067624 */ /* 0x000fe200078e00ff */
[----:B------:R-:W-:Y:S01]  /*42d0*/  FSEL R4, R4, R145, P1 ;  /* 0x0000009104047208 */ /* 0x000fe20000800000 */
[----:B------:R-:W-:Y:S01]  /*42e0*/  FADD.FTZ R7, -R144, R7 ;  /* 0x0000000790077221 */ /* 0x000fe20000010100 */
[----:B------:R-:W1:Y:S01]  /*42f0*/  LDSM.16.M88.4 R140, [R172+0x8800] ;  /* 0x00880000ac8c783b */ /* 0x000e620000000200 */
[----:B------:R-:W-:Y:S01]  /*4300*/  IMAD R6, R6, c[0x0][0x22c], RZ ;  /* 0x00008b0006067a24 */ /* 0x000fe200078e02ff */
[----:B------:R-:W-:Y:S01]  /*4310*/  FSEL R0, R0, R144, P0 ;  /* 0x0000009000007208 */ /* 0x000fe20000000000 */
[----:B------:R-:W-:Y:S01]  /*4320*/  FMUL.FTZ R183, R183, R4 ;  /* 0x00000004b7b77220 */ /* 0x000fe20000410000 */
[----:B------:R-:W-:Y:S01]  /*4330*/  FSETP.GE.FTZ.AND P1, PT, R151, RZ, PT ;  /* 0x000000ff9700720b */ /* 0x000fe20003f36000 */
[----:B------:R-:W-:Y:S01]  /*4340*/  IMAD.U32 R6, R6, -0x40, RZ ;  /* 0xffffffc006067824 */ /* 0x000fe200078e00ff */
[----:B------:R-:W-:Y:S01]  /*4350*/  FSETP.GE.FTZ.AND P2, PT, R156, RZ, PT ;  /* 0x000000ff9c00720b */ /* 0x000fe20003f56000 */
[----:B------:R-:W-:Y:S01]  /*4360*/  FMUL.FTZ R182, R182, R0 ;  /* 0x00000000b6b67220 */ /* 0x000fe20000410000 */
[----:B------:R-:W2:Y:S01]  /*4370*/  LDG.E R4, [R146.64+0x80] ;  /* 0x0000801092047981 */ /* 0x000ea2000c1e1900 */
[----:B------:R-:W-:Y:S01]  /*4380*/  FMUL.FTZ R184, R184, R5 ;  /* 0x00000005b8b87220 */ /* 0x000fe20000410000 */
[C---:B------:R-:W-:Y:S02]  /*4390*/  LEA R180, P0, R6.reuse, R180, 0x2 ;  /* 0x000000b406b47211 */ /* 0x040fe400078010ff */
[----:B------:R-:W3:Y:S02]  /*43a0*/  LDG.E R0, [R146.64+0xa0] ;  /* 0x0000a01092007981 */ /* 0x000ee4000c1e1900 */
[----:B------:R-:W-:Y:S02]  /*43b0*/  LEA.HI.X.SX32 R181, R6, R181, 0x2, P0 ;  /* 0x000000b506b57211 */ /* 0x000fe400000f16ff */
[----:B------:R-:W-:Y:S01]  /*43c0*/  FSETP.GE.FTZ.AND P0, PT, R149, RZ, PT ;  /* 0x000000ff9500720b */ /* 0x000fe20003f16000 */
        /* <DEDUP_REMOVED lines=61> */
[C---:B------:R-:W-:Y:S01]  /*47a0*/  FADD.FTZ R24, -R4.reuse, R24 ;  /* 0x0000001804187221 */ /* 0x040fe20000010100 */
        /* <DEDUP_REMOVED lines=26> */
[----:B------:R-:W-:Y:S01]  /*4950*/  FSEL R7, R7, R0, P4 ;  /* 0x0000000007077208 */ /* 0x000fe20002000000 */
[----:B------:R-:W-:Y:S01]  /*4960*/  FMUL.FTZ R9, R187, R5 ;  /* 0x00000005bb097220 */ /* 0x000fe20000410000 */
[----:B------:R-:W-:Y:S01]  /*4970*/  ISETP.GT.AND P4, PT, R194, R222, PT ;  /* 0x000000dec200720c */ /* 0x000fe20003f84270 */
[----:B------:R-:W-:Y:S01]  /*4980*/  FADD.FTZ R5, -R0, R27 ;  /* 0x0000001b00057221 */ /* 0x000fe20000010100 */
[----:B------:R-:W-:Y:S01]  /*4990*/  FSETP.GE.FTZ.AND P2, PT, R193, RZ, PT ;  /* 0x000000ffc100720b */ /* 0x000fe20003f56000 */
[----:B------:R-:W-:Y:S01]  /*49a0*/  FMUL.FTZ R144, R148, R144 ;  /* 0x0000009094907220 */ /* 0x000fe20000410000 */
[----:B------:R-:W-:Y:S01]  /*49b0*/  FSETP.GE.FTZ.AND P1, PT, R192, RZ, PT ;  /* 0x000000ffc000720b */ /* 0x000fe20003f36000 */
[----:B------:R-:W-:Y:S01]  /*49c0*/  FMUL.FTZ R22, R185, R12 ;  /* 0x0000000cb9167220 */ /* 0x000fe20000410000 */
[-C--:B------:R-:W-:Y:S01]  /*49d0*/  FSEL R10, R10, R0.reuse, P2 ;  /* 0x000000000a0a7208 */ /* 0x080fe20001000000 */
[----:B------:R-:W-:Y:S01]  /*49e0*/  FMUL.FTZ R8, R186, R13 ;  /* 0x0000000dba087220 */ /* 0x000fe20000410000 */
        /* <DEDUP_REMOVED lines=8> */
[-C--:B------:R-:W-:Y:S01]  /*4a70*/  FSEL R6, R6, R0.reuse, P3 ;  /* 0x0000000006067208 */ /* 0x080fe20001800000 */
        /* <DEDUP_REMOVED lines=11> */
[----:B------:R-:W-:Y:S01]  /*4b30*/  LOP3.LUT R0, R194, 0x1, RZ, 0xc0, !PT ;  /* 0x00000001c2007812 */ /* 0x000fe200078ec0ff */
[----:B------:R-:W-:Y:S02]  /*4b40*/  IMAD.MOV.U32 R6, RZ, RZ, -0x3000 ;  /* 0xffffd000ff067424 */ /* 0x000fe400078e00ff */
[----:B------:R-:W-:Y:S01]  /*4b50*/  IMAD.U32 R4, R4, -0x40, RZ ;  /* 0xffffffc004047824 */ /* 0x000fe200078e00ff */
[----:B------:R-:W-:Y:S04]  /*4b60*/  ISETP.NE.U32.AND P1, PT, R0, 0x1, PT ;  /* 0x000000010000780c */ /* 0x000fe80003f25070 */
[----:B------:R-:W-:Y:S02]  /*4b70*/  LEA R5, P0, R4, R200, 0x1 ;  /* 0x000000c804057211 */ /* 0x000fe400078008ff */
[----:B------:R-:W-:Y:S02]  /*4b80*/  SEL R0, R6, 0x3000, !P1 ;  /* 0x0000300006007807 */ /* 0x000fe40004800000 */
[----:B------:R-:W-:Y:S01]  /*4b90*/  LEA.HI.X.SX32 R4, R4, R201, 0x1, P0 ;  /* 0x000000c904047211 */ /* 0x000fe200000f0eff */
[----:B------:R-:W-:Y:S01]  /*4ba0*/  IMAD.MOV.U32 R200, RZ, RZ, R5 ;  /* 0x000000ffffc87224 */ /* 0x000fe200078e0005 */
[-C--:B------:R-:W-:Y:S02]  /*4bb0*/  IADD3 R199, R199, R0.reuse, RZ ;  /* 0x00000000c7c77210 */ /* 0x080fe40007ffe0ff */
[----:B------:R-:W-:Y:S01]  /*4bc0*/  IADD3 R170, R170, R0, RZ ;  /* 0x00000000aaaa7210 */ /* 0x000fe20007ffe0ff */
[----:B------:R-:W-:Y:S05]  /*4bd0*/  IMAD.MOV.U32 R201, RZ, RZ, R4 ;  /* 0x000000ffffc97224 */ /* 0x000fea00078e0004 */
[----:B------:R-:W-:Y:S01]  /*4be0*/  @!PT LDS RZ, [RZ] ;  /* 0x00000000fffff984 */ /* 0x000fe20000000800 */
[----:B------:R-:W-:Y:S01]  /*4bf0*/  @!PT LDS RZ, [RZ] ;  /* 0x00000000fffff984 */ /* 0x000fe20000000800 */
[----:B------:R-:W-:Y:S01]  /*4c00*/  @!PT LDS RZ, [RZ] ;  /* 0x00000000fffff984 */ /* 0x000fe20000000800 */
[----:B------:R1:W-:Y:S04]  /*4c10*/  LDGSTS.E.BYPASS.LTC128B.128 [R199], [R200.64] ;  /* 0x00000000c8c77fae */ /* 0x0003e8000b901d50 */
[----:B------:R1:W-:Y:S04]  /*4c20*/  LDGSTS.E.BYPASS.LTC128B.128 [R199+0x1000], [R200.64+0x40] ;  /* 0x01000040c8c77fae */ /* 0x0003e8000b901d50 */
[----:B------:R1:W-:Y:S04]  /*4c30*/  LDGSTS.E.BYPASS.LTC128B.128 [R199+0x2000], [R200.64+0x80] ;  /* 0x02000080c8c77fae */ /* 0x0003e8000b901d50 */
[----:B------:R-:W0:Y:S02]  /*4c40*/  LDGDEPBAR ;  /* 0x00000000000079af */ /* 0x000e240000000000 */
.L_x_488:
        /* <DEDUP_REMOVED lines=104> */
[----:B------:R-:W-:Y:S04]  /*52d0*/  IMAD.MOV.U32 R4, RZ, RZ, c[0x0][0x370] ;  /* 0x0000dc00ff047624 */ /* 0x000fe800078e00ff */
[----:B------:R-:W-:Y:S05]  /*52e0*/  IMAD.U32 R4, R4, -0x40, RZ ;  /* 0xffffffc004047824 */ /* 0x000fea00078e00ff */
        /* <DEDUP_REMOVED lines=11> */
.L_x_489:
[----:B------:R-:W-:Y:S01]  /*53a0*/  LDSM.16.M88.4 R24, [R173] ;  /* 0x00000000ad18783b */ /* 0x000fe20000000200 */
[----:B------:R-:W-:Y:S02]  /*53b0*/  IMAD.MOV.U32 R156, RZ, RZ, c[0x0][0x1c0] ;  /* 0x00007000ff9c7624 */ /* 0x000fe400078e00ff */
[----:B------:R-:W-:Y:S01]  /*53c0*/  IMAD.MOV.U32 R159, RZ, RZ, c[0x0][0x1c0] ;  /* 0x00007000ff9f7624 */ /* 0x000fe200078e00ff */
[----:B------:R-:W2:Y:S01]  /*53d0*/  LDSM.16.MT88.4 R8, [R0+0x9000] ;  /* 0x009000000008783b */ /* 0x000ea20000004200 */
[----:B------:R-:W-:Y:S02]  /*53e0*/  IMAD R156, R156, c[0x0][0x22c], RZ ;  /* 0x00008b009c9c7a24 */ /* 0x000fe400078e02ff */
[----:B------:R-:W-:Y:S01]  /*53f0*/  IMAD R159, R159, c[0x0][0x22c], RZ ;  /* 0x00008b009f9f7a24 */ /* 0x000fe200078e02ff */
[----:B------:R-:W3:Y:S01]  /*5400*/  LDSM.16.MT88.4 R16, [R0+0xb000] ;  /* 0x00b000000010783b */ /* 0x000ee20000004200 */
[----:B------:R-:W-:Y:S02]  /*5410*/  IMAD R156, R156, 0x18, RZ ;  /* 0x000000189c9c7824 */ /* 0x000fe400078e02ff */
[----:B------:R-:W-:Y:S01]  /*5420*/  IMAD.SHL.U32 R159, R159, 0x20, RZ ;  /* 0x000000209f9f7824 */ /* 0x000fe200078e00ff */
[----:B------:R-:W4:Y:S01]  /*5430*/  LDSM.16.MT88.4 R28, [R0+0xd000] ;  /* 0x00d00000001c783b */ /* 0x000f220000004200 */
[----:B------:R-:W-:Y:S02]  /*5440*/  IMAD.MOV.U32 R158, RZ, RZ, c[0x0][0x1c0] ;  /* 0x00007000ff9e7624 */ /* 0x000fe400078e00ff */
[----:B------:R-:W-:Y:S01]  /*5450*/  IMAD.MOV.U32 R157, RZ, RZ, c[0x0][0x1c0] ;  /* 0x00007000ff9d7624 */ /* 0x000fe200078e00ff */
[----:B------:R-:W-:Y:S01]  /*5460*/  LDSM.16.M88.4 R32, [R174] ;  /* 0x00000000ae20783b */ /* 0x000fe20000000200 */
[----:B------:R-:W-:Y:S02]  /*5470*/  IMAD R158, R158, c[0x0][0x22c], RZ ;  /* 0x00008b009e9e7a24 */ /* 0x000fe400078e02ff */
[----:B------:R-:W-:Y:S01]  /*5480*/  IMAD R157, R157, c[0x0][0x22c], RZ ;  /* 0x00008b009d9d7a24 */ /* 0x000fe200078e02ff */
[----:B------:R-:W1:Y:S01]  /*5490*/  LDSM.16.MT88.4 R132, [R0+0x9400] ;  /* 0x009400000084783b */ /* 0x000e620000004200 */
[----:B------:R-:W-:Y:S02]  /*54a0*/  IMAD R158, R158, 0x28, RZ ;  /* 0x000000289e9e7824 */ /* 0x000fe400078e02ff */
[----:B------:R-:W-:Y:S01]  /*54b0*/  IMAD R157, R157, 0x30, RZ ;  /* 0x000000309d9d7824 */ /* 0x000fe200078e02ff */
[----:B------:R-:W1:Y:S04]  /*54c0*/  LDSM.16.MT88.4 R136, [R0+0xb400] ;  /* 0x00b400000088783b */ /* 0x000e680000004200 */
[----:B------:R-:W1:Y:S04]  /*54d0*/  LDSM.16.MT88.4 R140, [R0+0xd400] ;  /* 0x00d40000008c783b */ /* 0x000e680000004200 */
[----:B------:R-:W-:Y:S04]  /*54e0*/  LDSM.16.M88.4 R144, [R176] ;  /* 0x00000000b090783b */ /* 0x000fe80000000200 */
[----:B------:R-:W1:Y:S04]  /*54f0*/  LDSM.16.MT88.4 R148, [R0+0x9800] ;  /* 0x009800000094783b */ /* 0x000e680000004200 */
[----:B------:R-:W-:Y:S01]  /*5500*/  LDSM.16.MT88.4 R152, [R0+0x9c00] ;  /* 0x009c00000098783b */ /* 0x000fe20000004200 */
[C---:B--2---:R-:W-:Y:S08]  /*5510*/  HMMA.16816.F32 R4, R24.reuse, R8, RZ ;  /* 0x000000081804723c */ /* 0x044ff000000018ff */
[C---:B------:R-:W-:Y:S08]  /*5520*/  HMMA.16816.F32 R8, R24.reuse, R10, RZ ;  /* 0x0000000a1808723c */ /* 0x040ff000000018ff */
[C---:B---3--:R-:W-:Y:S08]  /*5530*/  HMMA.16816.F32 R12, R24.reuse, R16, RZ ;  /* 0x00000010180c723c */ /* 0x048ff000000018ff */
[C---:B------:R-:W-:Y:S08]  /*5540*/  HMMA.16816.F32 R16, R24.reuse, R18, RZ ;  /* 0x000000121810723c */ /* 0x040ff000000018ff */
[C---:B----4-:R-:W-:Y:S08]  /*5550*/  HMMA.16816.F32 R20, R24.reuse, R28, RZ ;  /* 0x0000001c1814723c */ /* 0x050ff000000018ff */
[----:B------:R-:W-:Y:S01]  /*5560*/  HMMA.16816.F32 R24, R24, R30, RZ ;  /* 0x0000001e1818723c */ /* 0x000fe200000018ff */
[----:B------:R-:W2:Y:S07]  /*5570*/  LDSM.16.MT88.4 R28, [R0+0xb800] ;  /* 0x00b80000001c783b */ /* 0x000eae0000004200 */
[C---:B-1----:R-:W-:Y:S08]  /*5580*/  HMMA.16816.F32 R4, R32.reuse, R132, R4 ;  /* 0x000000842004723c */ /* 0x042ff00000001804 */
[C---:B------:R-:W-:Y:S01]  /*5590*/  HMMA.16816.F32 R8, R32.reuse, R134, R8 ;  /* 0x000000862008723c */ /* 0x040fe20000001808 */
[----:B------:R-:W1:Y:S07]  /*55a0*/  LDSM.16.MT88.4 R132, [R0+0xd800] ;  /* 0x00d800000084783b */ /* 0x000e6e0000004200 */
[C---:B------:R-:W-:Y:S08]  /*55b0*/  HMMA.16816.F32 R12, R32.reuse, R136, R12 ;  /* 0x00000088200c723c */ /* 0x040ff0000000180c */
[C---:B------:R-:W-:Y:S01]  /*55c0*/  HMMA.16816.F32 R16, R32.reuse, R138, R16 ;  /* 0x0000008a2010723c */ /* 0x040fe20000001810 */
[----:B------:R-:W3:Y:S07]  /*55d0*/  LDSM.16.M88.4 R136, [R175] ;  /* 0x00000000af88783b */ /* 0x000eee0000000200 */
[C---:B------:R-:W-:Y:S08]  /*55e0*/  HMMA.16816.F32 R20, R32.reuse, R140, R20 ;  /* 0x0000008c2014723c */ /* 0x040ff00000001814 */
[----:B------:R-:W-:Y:S01]  /*55f0*/  HMMA.16816.F32 R24, R32, R142, R24 ;  /* 0x0000008e2018723c */ /* 0x000fe20000001818 */
[----:B------:R-:W4:Y:S04]  /*5600*/  LDSM.16.MT88.4 R32, [R0+0xbc00] ;  /* 0x00bc00000020783b */ /* 0x000f280000004200 */
[----:B------:R-:W3:Y:S03]  /*5610*/  LDSM.16.MT88.4 R140, [R0+0xdc00] ;  /* 0x00dc0000008c783b */ /* 0x000ee60000004200 */
[C---:B------:R-:W-:Y:S08]  /*5620*/  HMMA.16816.F32 R4, R144.reuse, R148, R4 ;  /* 0x000000949004723c */ /* 0x040ff00000001804 */
[C---:B------:R-:W-:Y:S01]  /*5630*/  HMMA.16816.F32 R8, R144.reuse, R150, R8 ;  /* 0x000000969008723c */ /* 0x040fe20000001808 */
[----:B------:R-:W-:Y:S07]  /*5640*/  LDSM.16.MT88.4 R148, [R0+0xa000] ;  /* 0x00a000000094783b */ /* 0x000fee0000004200 */
[C---:B--2---:R-:W-:Y:S08]  /*5650*/  HMMA.16816.F32 R12, R144.reuse, R28, R12 ;  /* 0x0000001c900c723c */ /* 0x044ff0000000180c */
[C---:B------:R-:W-:Y:S01]  /*5660*/  HMMA.16816.F32 R16, R144.reuse, R30, R16 ;  /* 0x0000001e9010723c */ /* 0x040fe20000001810 */
[----:B------:R-:W2:Y:S07]  /*5670*/  LDSM.16.M88.4 R28, [R173+0x2000] ;  /* 0x00200000ad1c783b */ /* 0x000eae0000000200 */
[C---:B-1----:R-:W-:Y:S08]  /*5680*/  HMMA.16816.F32 R20, R144.reuse, R132, R20 ;  /* 0x000000849014723c */ /* 0x042ff00000001814 */
[----:B------:R-:W-:Y:S01]  /*5690*/  HMMA.16816.F32 R24, R144, R134, R24 ;  /* 0x000000869018723c */ /* 0x000fe20000001818 */
[----:B------:R-:W1:Y:S04]  /*56a0*/  LDSM.16.MT88.4 R132, [R0+0xc000] ;  /* 0x00c000000084783b */ /* 0x000e680000004200 */
[----:B------:R-:W1:Y:S03]  /*56b0*/  LDSM.16.MT88.4 R144, [R0+0xe000] ;  /* 0x00e000000090783b */ /* 0x000e660000004200 */
[C---:B---3--:R-:W-:Y:S08]  /*56c0*/  HMMA.16816.F32 R4, R136.reuse, R152, R4 ;  /* 0x000000988804723c */ /* 0x048ff00000001804 */
[C---:B------:R-:W-:Y:S01]  /*56d0*/  HMMA.16816.F32 R8, R136.reuse, R154, R8 ;  /* 0x0000009a8808723c */ /* 0x040fe20000001808 */
[----:B------:R-:W-:Y:S07]  /*56e0*/  LDSM.16.MT88.4 R152, [R0+0xa800] ;  /* 0x00a800000098783b */ /* 0x000fee0000004200 */
[C---:B----4-:R-:W-:Y:S08]  /*56f0*/  HMMA.16816.F32 R12, R136.reuse, R32, R12 ;  /* 0x00000020880c723c */ /* 0x050ff0000000180c */
[C---:B------:R-:W-:Y:S01]  /*5700*/  HMMA.16816.F32 R16, R136.reuse, R34, R16 ;  /* 0x000000228810723c */ /* 0x040fe20000001810 */
[----:B------:R-:W-:Y:S07]  /*5710*/  LDSM.16.M88.4 R32, [R174+0x2000] ;  /* 0x00200000ae20783b */ /* 0x000fee0000000200 */
[C---:B------:R-:W-:Y:S08]  /*5720*/  HMMA.16816.F32 R20, R136.reuse, R140, R20 ;  /* 0x0000008c8814723c */ /* 0x040ff00000001814 */
[----:B------:R-:W-:Y:S01]  /*5730*/  HMMA.16816.F32 R24, R136, R142, R24 ;  /* 0x0000008e8818723c */ /* 0x000fe20000001818 */
[----:B------:R-:W3:Y:S04]  /*5740*/  LDSM.16.MT88.4 R136, [R0+0xa400] ;  /* 0x00a400000088783b */ /* 0x000ee80000004200 */
[----:B------:R-:W4:Y:S03]  /*5750*/  LDSM.16.MT88.4 R140, [R0+0xc400] ;  /* 0x00c40000008c783b */ /* 0x000f260000004200 */
[C---:B--2---:R-:W-:Y:S08]  /*5760*/  HMMA.16816.F32 R4, R28.reuse, R148, R4 ;  /* 0x000000941c04723c */ /* 0x044ff00000001804 */
[C---:B------:R-:W-:Y:S01]  /*5770*/  HMMA.16816.F32 R8, R28.reuse, R150, R8 ;  /* 0x000000961c08723c */ /* 0x040fe20000001808 */
[----:B------:R-:W2:Y:S07]  /*5780*/  LDSM.16.MT88.4 R148, [R0+0xe400] ;  /* 0x00e400000094783b */ /* 0x000eae0000004200 */
[C---:B-1----:R-:W-:Y:S08]  /*5790*/  HMMA.16816.F32 R12, R28.reuse, R132, R12 ;  /* 0x000000841c0c723c */ /* 0x042ff0000000180c */
[C---:B------:R-:W-:Y:S01]  /*57a0*/  HMMA.16816.F32 R16, R28.reuse, R134, R16 ;  /* 0x000000861c10723c */ /* 0x040fe20000001810 */
[----:B------:R-:W1:Y:S07]  /*57b0*/  LDSM.16.M88.4 R132, [R176+0x2000] ;  /* 0x00200000b084783b */ /* 0x000e6e0000000200 */
[C---:B------:R-:W-:Y:S08]  /*57c0*/  HMMA.16816.F32 R20, R28.reuse, R144, R20 ;  /* 0x000000901c14723c */ /* 0x040ff00000001814 */
[----:B------:R-:W-:Y:S01]  /*57d0*/  HMMA.16816.F32 R24, R28, R146, R24 ;  /* 0x000000921c18723c */ /* 0x000fe20000001818 */
[----:B------:R-:W1:Y:S04]  /*57e0*/  LDSM.16.MT88.4 R28, [R0+0xc800] ;  /* 0x00c80000001c783b */ /* 0x000e680000004200 */
[----:B------:R-:W-:Y:S03]  /*57f0*/  LDSM.16.MT88.4 R144, [R0+0xcc00] ;  /* 0x00cc00000090783b */ /* 0x000fe60000004200 */
[C---:B---3--:R-:W-:Y:S08]  /*5800*/  HMMA.16816.F32 R4, R32.reuse, R136, R4 ;  /* 0x000000882004723c */ /* 0x048ff00000001804 */
[C---:B------:R-:W-:Y:S01]  /*5810*/  HMMA.16816.F32 R8, R32.reuse, R138, R8 ;  /* 0x0000008a2008723c */ /* 0x040fe20000001808 */
[----:B------:R-:W3:Y:S07]  /*5820*/  LDSM.16.MT88.4 R136, [R0+0xe800] ;  /* 0x00e800000088783b */ /* 0x000eee0000004200 */
[C---:B----4-:R-:W-:Y:S08]  /*5830*/  HMMA.16816.F32 R12, R32.reuse, R140, R12 ;  /* 0x0000008c200c723c */ /* 0x050ff0000000180c */
[C---:B------:R-:W-:Y:S01]  /*5840*/  HMMA.16816.F32 R16, R32.reuse, R142, R16 ;  /* 0x0000008e2010723c */ /* 0x040fe20000001810 */
[----:B------:R-:W-:Y:S07]  /*5850*/  LDSM.16.MT88.4 R140, [R0+0xac00] ;  /* 0x00ac0000008c783b */ /* 0x000fee0000004200 */
[C---:B--2---:R-:W-:Y:S08]  /*5860*/  HMMA.16816.F32 R20, R32.reuse, R148, R20 ;  /* 0x000000942014723c */ /* 0x044ff00000001814 */
[----:B------:R-:W-:Y:S01]  /*5870*/  HMMA.16816.F32 R24, R32, R150, R24 ;  /* 0x000000962018723c */ /* 0x000fe20000001818 */
[----:B------:R-:W2:Y:S04]  /*5880*/  LDSM.16.M88.4 R32, [R175+0x2000] ;  /* 0x00200000af20783b */ /* 0x000ea80000000200 */
[----:B------:R4:W2:Y:S03]  /*5890*/  LDSM.16.MT88.4 R148, [R0+0xec00] ;  /* 0x00ec00000094783b */ /* 0x0008a60000004200 */
[C---:B-1----:R-:W-:Y:S08]  /*58a0*/  HMMA.16816.F32 R4, R132.reuse, R152, R4 ;  /* 0x000000988404723c */ /* 0x042ff00000001804 */
[C---:B------:R-:W-:Y:S08]  /*58b0*/  HMMA.16816.F32 R8, R132.reuse, R154, R8 ;  /* 0x0000009a8408723c */ /* 0x040ff00000001808 */
[C---:B------:R-:W-:Y:S04]  /*58c0*/  HMMA.16816.F32 R12, R132.reuse, R28, R12 ;  /* 0x0000001c840c723c */ /* 0x040fe8000000180c */
[C---:B----4-:R-:W-:Y:S03]  /*58d0*/  IMAD.IADD R0, R215.reuse, 0x1, R242 ;  /* 0x00000001d7007824 */ /* 0x050fe600078e02f2 */
[CC--:B------:R-:W-:Y:S01]  /*58e0*/  LEA R28, P1, R215.reuse, R180.reuse, 0x2 ;  /* 0x000000b4d71c7211 */ /* 0x0c0fe200078210ff */
[C---:B------:R-:W-:Y:S04]  /*58f0*/  HMMA.16816.F32 R16, R132.reuse, R30, R16 ;  /* 0x0000001e8410723c */ /* 0x040fe80000001810 */
[-C--:B------:R-:W-:Y:S03]  /*5900*/  LEA.HI.X.SX32 R29, R215, R181.reuse, 0x2, P1 ;  /* 0x000000b5d71d7211 */ /* 0x080fe600008f16ff */
[----:B------:R-:W-:Y:S01]  /*5910*/  @P4 IADD3 R30, R208, -0x40, RZ ;  /* 0xffffffc0d01e4810 */ /* 0x000fe20007ffe0ff */
[C---:B---3--:R-:W-:Y:S04]  /*5920*/  HMMA.16816.F32 R20, R132.reuse, R136, R20 ;  /* 0x000000888414723c */ /* 0x048fe80000001814 */
[----:B------:R-:W-:Y:S04]  /*5930*/  @P4 IMAD.WIDE R30, R30, 0x4, R206 ;  /* 0x000000041e1e4825 */ /* 0x000fe800078e02ce */
[----:B------:R-:W-:Y:S01]  /*5940*/  HMMA.16816.F32 R24, R132, R138, R24 ;  /* 0x0000008a8418723c */ /* 0x000fe20000001818 */
[----:B------:R-:W-:Y:S04]  /*5950*/  LDSM.16.MT88.4 R136, [R2+0x18800] ;  /* 0x018800000288783b */ /* 0x000fe80000004200 */
[----:B------:R1:W5:Y:S02]  /*5960*/  @P4 LDG.E R212, [R30.64] ;  /* 0x000000101ed44981 */ /* 0x000364000c1e1900 */
[CC--:B------:R-:W-:Y:S01]  /*5970*/  LEA R132, P0, R245.reuse, R180.reuse, 0x2 ;  /* 0x000000b4f5847211 */ /* 0x0c0fe200078010ff */
[C---:B--2---:R-:W-:Y:S01]  /*5980*/  HMMA.16816.F32 R4, R32.reuse, R140, R4 ;  /* 0x0000008c2004723c */ /* 0x044fe20000001804 */
[----:B------:R1:W5:Y:S04]  /*5990*/  @P4 LDG.E R211, [R30.64+0x20] ;  /* 0x000020101ed34981 */ /* 0x000368000c1e1900 */
[----:B------:R1:W5:Y:S01]  /*59a0*/  @P4 LDG.E R210, [R30.64+0x80] ;  /* 0x000080101ed24981 */ /* 0x000362000c1e1900 */
[-C--:B------:R-:W-:Y:S02]  /*59b0*/  LEA.HI.X.SX32 R133, R245, R181.reuse, 0x2, P0 ;  /* 0x000000b5f5857211 */ /* 0x080fe400000f16ff */
[C---:B------:R-:W-:Y:S01]  /*59c0*/  HMMA.16816.F32 R8, R32.reuse, R142, R8 ;  /* 0x0000008e2008723c */ /* 0x040fe20000001808 */
[----:B------:R1:W5:Y:S04]  /*59d0*/  @P4 LDG.E R209, [R30.64+0xa0] ;  /* 0x0000a0101ed14981 */ /* 0x000368000c1e1900 */
[----:B------:R-:W-:Y:S03]  /*59e0*/  LDSM.16.MT88.4 R140, [R3+0x1c00] ;  /* 0x001c0000038c783b */ /* 0x000fe60000004200 */
[C---:B------:R-:W-:Y:S07]  /*59f0*/  HMMA.16816.F32 R12, R32.reuse, R144, R12 ;  /* 0x00000090200c723c */ /* 0x040fee000000180c */
[----:B------:R2:W-:Y:S01]  /*5a00*/  RED.E.ADD.F32.FTZ.RN.STRONG.GPU [R180.64], R4 ;  /* 0x00000004b400798e */ /* 0x0005e2000c10e790 */
[C---:B------:R-:W-:Y:S03]  /*5a10*/  HMMA.16816.F32 R16, R32.reuse, R146, R16 ;  /* 0x000000922010723c */ /* 0x040fe60000001810 */
[----:B------:R3:W-:Y:S04]  /*5a20*/  RED.E.ADD.F32.FTZ.RN.STRONG.GPU [R28.64], R5 ;  /* 0x000000051c00798e */ /* 0x0007e8000c10e790 */
[----:B------:R4:W-:Y:S01]  /*5a30*/  RED.E.ADD.F32.FTZ.RN.STRONG.GPU [R132.64], R6 ;  /* 0x000000068400798e */ /* 0x0009e2000c10e790 */
[C---:B------:R-:W-:Y:S03]  /*5a40*/  HMMA.16816.F32 R20, R32.reuse, R148, R20 ;  /* 0x000000942014723c */ /* 0x040fe60000001814 */
[----:B------:R-:W-:Y:S01]  /*5a50*/  LDSM.16.MT88.4 R132, [R3+0x1400] ;  /* 0x001400000384783b */ /* 0x000fe20000004200 */
[CC--:B-1----:R-:W-:Y:S04]  /*5a60*/  LEA R30, P2, R158.reuse, R180.reuse, 0x2 ;  /* 0x000000b49e1e7211 */ /* 0x0c2fe800078410ff */
[----:B------:R-:W-:Y:S04]  /*5a70*/  HMMA.16816.F32 R24, R32, R150, R24 ;  /* 0x000000962018723c */ /* 0x000fe80000001818 */
[-C--:B------:R-:W-:Y:S03]  /*5a80*/  LEA.HI.X.SX32 R31, R158, R181.reuse, 0x2, P2 ;  /* 0x000000b59e1f7211 */ /* 0x080fe600010f16ff */
[CC--:B------:R-:W-:Y:S02]  /*5a90*/  LEA R32, P0, R159.reuse, R180.reuse, 0x2 ;  /* 0x000000b49f207211 */ /* 0x0c0fe400078010ff */
[CC--:B--2---:R-:W-:Y:S03]  /*5aa0*/  LEA R4, P1, R156.reuse, R180.reuse, 0x2 ;  /* 0x000000b49c047211 */ /* 0x0c4fe600078210ff */
[-C--:B------:R-:W-:Y:S02]  /*5ab0*/  LEA.HI.X.SX32 R33, R159, R181.reuse, 0x2, P0 ;  /* 0x000000b59f217211 */ /* 0x080fe400000f16ff */
[-C--:B---3--:R-:W-:Y:S01]  /*5ac0*/  LEA.HI.X.SX32 R5, R156, R181.reuse, 0x2, P1 ;  /* 0x000000b59c057211 */ /* 0x088fe200008f16ff */
[----:B------:R-:W-:Y:S01]  /*5ad0*/  IMAD.MOV.U32 R156, RZ, RZ, c[0x0][0x1c0] ;  /* 0x00007000ff9c7624 */ /* 0x000fe200078e00ff */
[CC--:B----4-:R-:W-:Y:S03]  /*5ae0*/  LEA R6, P1, R157.reuse, R180.reuse, 0x2 ;  /* 0x000000b49d067211 */ /* 0x0d0fe600078210ff */
[----:B------:R1:W-:Y:S01]  /*5af0*/  RED.E.ADD.F32.FTZ.RN.STRONG.GPU [R4.64], R7 ;  /* 0x000000070400798e */ /* 0x0003e2000c10e790 */
[----:B------:R-:W-:Y:S03]  /*5b00*/  IMAD R156, R156, c[0x0][0x22c], RZ ;  /* 0x00008b009c9c7a24 */ /* 0x000fe600078e02ff */
[----:B------:R2:W-:Y:S01]  /*5b10*/  RED.E.ADD.F32.FTZ.RN.STRONG.GPU [R32.64], R8 ;  /* 0x000000082000798e */ /* 0x0005e2000c10e790 */
[----:B------:R-:W-:Y:S03]  /*5b20*/  IMAD R156, R156, 0x38, RZ ;  /* 0x000000389c9c7824 */ /* 0x000fe600078e02ff */
[----:B------:R3:W-:Y:S04]  /*5b30*/  RED.E.ADD.F32.FTZ.RN.STRONG.GPU [R30.64], R9 ;  /* 0x000000091e00798e */ /* 0x0007e8000c10e790 */
[----:B------:R-:W-:Y:S01]  /*5b40*/  LDSM.16.MT88.4 R32, [R2+0x17800] ;  /* 0x017800000220783b */ /* 0x000fe20000004200 */
[-C--:B-1----:R-:W-:Y:S02]  /*5b50*/  LEA.HI.X.SX32 R7, R157, R181.reuse, 0x2, P1 ;  /* 0x000000b59d077211 */ /* 0x082fe400008f16ff */
[CC--:B------:R-:W-:Y:S03]  /*5b60*/  LEA R4, P0, R156.reuse, R180.reuse, 0x2 ;  /* 0x000000b49c047211 */ /* 0x0c0fe600078010ff */
[----:B------:R1:W-:Y:S01]  /*5b70*/  RED.E.ADD.F32.FTZ.RN.STRONG.GPU [R6.64], R10 ;  /* 0x0000000a0600798e */ /* 0x0003e2000c10e790 */
[-C--:B------:R-:W-:Y:S01]  /*5b80*/  LEA.HI.X.SX32 R5, R156, R181.reuse, 0x2, P0 ;  /* 0x000000b59c057211 */ /* 0x080fe200000f16ff */
[----:B------:R-:W-:Y:S01]  /*5b90*/  IMAD.IADD R156, R215, 0x1, R243 ;  /* 0x00000001d79c7824 */ /* 0x000fe200078e02f3 */
[CC--:B--2---:R-:W-:Y:S03]  /*5ba0*/  LEA R8, P0, R247.reuse, R180.reuse, 0x2 ;  /* 0x000000b4f7087211 */ /* 0x0c4fe600078010ff */
[----:B------:R2:W-:Y:S01]  /*5bb0*/  RED.E.ADD.F32.FTZ.RN.STRONG.GPU [R4.64], R11 ;  /* 0x0000000b0400798e */ /* 0x0005e2000c10e790 */
[-C--:B---3--:R-:W-:Y:S03]  /*5bc0*/  LEA.HI.X.SX32 R9, R247, R181.reuse, 0x2, P0 ;  /* 0x000000b5f7097211 */ /* 0x088fe600000f16ff */
[----:B------:R-:W-:Y:S04]  /*5bd0*/  RED.E.ADD.F32.FTZ.RN.STRONG.GPU [R180.64+0x80], R12 ;  /* 0x0000800cb400798e */ /* 0x000fe8000c10e790 */
[----:B------:R-:W-:Y:S04]  /*5be0*/  RED.E.ADD.F32.FTZ.RN.STRONG.GPU [R28.64+0x80], R13 ;  /* 0x0000800d1c00798e */ /* 0x000fe8000c10e790 */
[----:B------:R3:W-:Y:S01]  /*5bf0*/  RED.E.ADD.F32.FTZ.RN.STRONG.GPU [R8.64], R14 ;  /* 0x0000000e0800798e */ /* 0x0007e2000c10e790 */
[-C--:B-1----:R-:W-:Y:S02]  /*5c00*/  LEA R6, P1, R243, R180.reuse, 0x2 ;  /* 0x000000b4f3067211 */ /* 0x082fe400078210ff */
[-C--:B------:R-:W-:Y:S02]  /*5c10*/  LEA R10, P2, R221, R180.reuse, 0x2 ;  /* 0x000000b4dd0a7211 */ /* 0x080fe400078410ff */
[-C--:B------:R-:W-:Y:S02]  /*5c20*/  LEA.HI.X.SX32 R7, R243, R181.reuse, 0x2, P1 ;  /* 0x000000b5f3077211 */ /* 0x080fe400008f16ff */
[CC--:B--2---:R-:W-:Y:S02]  /*5c30*/  LEA R4, P0, R156.reuse, R180.reuse, 0x2 ;  /* 0x000000b49c047211 */ /* 0x0c4fe400078010ff */
[-C--:B------:R-:W-:Y:S01]  /*5c40*/  LEA.HI.X.SX32 R11, R221, R181.reuse, 0x2, P2 ;  /* 0x000000b5dd0b7211 */ /* 0x080fe200010f16ff */
[----:B------:R1:W-:Y:S01]  /*5c50*/  RED.E.ADD.F32.FTZ.RN.STRONG.GPU [R6.64], R15 ;  /* 0x0000000f0600798e */ /* 0x0003e2000c10e790 */
[-C--:B------:R-:W-:Y:S05]  /*5c60*/  LEA.HI.X.SX32 R5, R156, R181.reuse, 0x2, P0 ;  /* 0x000000b59c057211 */ /* 0x080fea00000f16ff */
[----:B------:R2:W-:Y:S01]  /*5c70*/  RED.E.ADD.F32.FTZ.RN.STRONG.GPU [R4.64], R16 ;  /* 0x000000100400798e */ /* 0x0005e2000c10e790 */
[CC--:B---3--:R-:W-:Y:S03]  /*5c80*/  LEA R8, P1, R220.reuse, R180.reuse, 0x2 ;  /* 0x000000b4dc087211 */ /* 0x0c8fe600078210ff */
[----:B------:R3:W-:Y:S01]  /*5c90*/  RED.E.ADD.F32.FTZ.RN.STRONG.GPU [R10.64], R17 ;  /* 0x000000110a00798e */ /* 0x0007e2000c10e790 */
[-C--:B------:R-:W-:Y:S05]  /*5ca0*/  LEA.HI.X.SX32 R9, R220, R181.reuse, 0x2, P1 ;  /* 0x000000b5dc097211 */ /* 0x080fea00008f16ff */
[----:B------:R4:W-:Y:S01]  /*5cb0*/  RED.E.ADD.F32.FTZ.RN.STRONG.GPU [R8.64], R18 ;  /* 0x000000120800798e */ /* 0x0009e2000c10e790 */
[CC--:B-1----:R-:W-:Y:S04]  /*5cc0*/  LEA R6, P0, R224.reuse, R180.reuse, 0x2 ;  /* 0x000000b4e0067211 */ /* 0x0c2fe800078010ff */
[-C--:B------:R-:W-:Y:S02]  /*5cd0*/  LEA.HI.X.SX32 R7, R224, R181.reuse, 0x2, P0 ;  /* 0x000000b5e0077211 */ /* 0x080fe400000f16ff */
[-C--:B--2---:R-:W-:Y:S02]  /*5ce0*/  LEA R4, P1, R246, R180.reuse, 0x2 ;  /* 0x000000b4f6047211 */ /* 0x084fe400078210ff */
[-C--:B------:R-:W-:Y:S01]  /*5cf0*/  LEA R12, P0, R242, R180.reuse, 0x2 ;  /* 0x000000b4f20c7211 */ /* 0x080fe200078010ff */
[----:B------:R1:W-:Y:S01]  /*5d00*/  RED.E.ADD.F32.FTZ.RN.STRONG.GPU [R6.64], R19 ;  /* 0x000000130600798e */ /* 0x0003e2000c10e790 */
[-C--:B------:R-:W-:Y:S02]  /*5d10*/  LEA.HI.X.SX32 R5, R246, R181.reuse, 0x2, P1 ;  /* 0x000000b5f6057211 */ /* 0x080fe400008f16ff */
[-C--:B---3--:R-:W-:Y:S01]  /*5d20*/  LEA R10, P3, R0, R180.reuse, 0x2 ;  /* 0x000000b4000a7211 */ /* 0x088fe200078610ff */
[----:B------:R-:W-:Y:S01]  /*5d30*/  RED.E.ADD.F32.FTZ.RN.STRONG.GPU [R180.64+0x100], R20 ;  /* 0x00010014b400798e */ /* 0x000fe2000c10e790 */
[-C--:B------:R-:W-:Y:S02]  /*5d40*/  LEA.HI.X.SX32 R13, R242, R181.reuse, 0x2, P0 ;  /* 0x000000b5f20d7211 */ /* 0x080fe400000f16ff */
[-C--:B------:R-:W-:Y:S01]  /*5d50*/  LEA.HI.X.SX32 R11, R0, R181.reuse, 0x2, P3 ;  /* 0x000000b5000b7211 */ /* 0x080fe200018f16ff */
[----:B------:R-:W-:Y:S01]  /*5d60*/  RED.E.ADD.F32.FTZ.RN.STRONG.GPU [R28.64+0x100], R21 ;  /* 0x000100151c00798e */ /* 0x000fe2000c10e790 */
[C---:B----4-:R-:W-:Y:S02]  /*5d70*/  LEA R8, P2, R219.reuse, R180, 0x2 ;  /* 0x000000b4db087211 */ /* 0x050fe400078410ff */
[C---:B------:R-:W-:Y:S01]  /*5d80*/  LOP3.LUT R0, R194.reuse, 0x1, RZ, 0xc0, !PT ;  /* 0x00000001c2007812 */ /* 0x040fe200078ec0ff */
[----:B------:R2:W-:Y:S01]  /*5d90*/  RED.E.ADD.F32.FTZ.RN.STRONG.GPU [R4.64], R22 ;  /* 0x000000160400798e */ /* 0x0005e2000c10e790 */
[-C--:B------:R-:W-:Y:S02]  /*5da0*/  LEA.HI.X.SX32 R9, R219, R181.reuse, 0x2, P2 ;  /* 0x000000b5db097211 */ /* 0x080fe400010f16ff */
[----:B------:R-:W-:Y:S01]  /*5db0*/  ISETP.GT.AND P3, PT, R194, R222, PT ;  /* 0x000000dec200720c */ /* 0x000fe20003f64270 */
[----:B------:R-:W-:Y:S04]  /*5dc0*/  RED.E.ADD.F32.FTZ.RN.STRONG.GPU [R12.64], R23 ;  /* 0x000000170c00798e */ /* 0x000fe8000c10e790 */
[----:B------:R-:W-:Y:S04]  /*5dd0*/  RED.E.ADD.F32.FTZ.RN.STRONG.GPU [R10.64], R24 ;  /* 0x000000180a00798e */ /* 0x000fe8000c10e790 */
[----:B------:R-:W-:Y:S01]  /*5de0*/  RED.E.ADD.F32.FTZ.RN.STRONG.GPU [R8.64], R25 ;  /* 0x000000190800798e */ /* 0x000fe2000c10e790 */
[CC--:B-1----:R-:W-:Y:S03]  /*5df0*/  LEA R6, P1, R218.reuse, R180.reuse, 0x2 ;  /* 0x000000b4da067211 */ /* 0x0c2fe600078210ff */
[----:B------:R-:W-:Y:S01]  /*5e00*/  LDSM.16.MT88.4 R8, [R3] ;  /* 0x000000000308783b */ /* 0x000fe20000004200 */
[-C--:B------:R-:W-:Y:S03]  /*5e10*/  LEA.HI.X.SX32 R7, R218, R181.reuse, 0x2, P1 ;  /* 0x000000b5da077211 */ /* 0x080fe600008f16ff */
[----:B------:R-:W-:Y:S01]  /*5e20*/  LDSM.16.MT88.4 R12, [R2+0x17000] ;  /* 0x01700000020c783b */ /* 0x000fe20000004200 */
[----:B------:R-:W-:Y:S03]  /*5e30*/  @P4 IADD3 R214, P1, R214, -0x100, RZ ;  /* 0xffffff00d6d64810 */ /* 0x000fe60007f3e0ff */
[----:B------:R-:W-:Y:S01]  /*5e40*/  RED.E.ADD.F32.FTZ.RN.STRONG.GPU [R6.64], R26 ;  /* 0x0000001a0600798e */ /* 0x000fe2000c10e790 */
[----:B------:R-:W-:Y:S02]  /*5e50*/  @P4 IADD3.X R213, R213, -0x1, RZ, P1, !PT ;  /* 0xffffffffd5d54810 */ /* 0x000fe40000ffe4ff */
[C---:B--2---:R-:W-:Y:S01]  /*5e60*/  LEA R4, P0, R223.reuse, R180, 0x2 ;  /* 0x000000b4df047211 */ /* 0x044fe200078010ff */
[----:B------:R-:W-:Y:S03]  /*5e70*/  LDSM.16.MT88.4 R16, [R3+0x1000] ;  /* 0x001000000310783b */ /* 0x000fe60000004200 */
[----:B------:R-:W-:Y:S01]  /*5e80*/  LEA.HI.X.SX32 R5, R223, R181, 0x2, P0 ;  /* 0x000000b5df057211 */ /* 0x000fe200000f16ff */
[----:B------:R-:W-:Y:S01]  /*5e90*/  LDSM.16.MT88.4 R20, [R3+0x2000] ;  /* 0x002000000314783b */ /* 0x000fe20000004200 */
[----:B------:R-:W-:Y:S02]  /*5ea0*/  ISETP.NE.U32.AND P0, PT, R0, 0x1, PT ;  /* 0x000000010000780c */ /* 0x000fe40003f05070 */
[C---:B------:R-:W-:Y:S01]  /*5eb0*/  IADD3 R0, R3.reuse, -0x3000, RZ ;  /* 0xffffd00003007810 */ /* 0x040fe20007ffe0ff */
[----:B------:R-:W-:Y:S04]  /*5ec0*/  RED.E.ADD.F32.FTZ.RN.STRONG.GPU [R4.64], R27 ;  /* 0x0000001b0400798e */ /* 0x000fe8000c10e790 */
[----:B------:R-:W1:Y:S04]  /*5ed0*/  LDSM.16.MT88.4 R4, [R2+0x15000] ;  /* 0x015000000204783b */ /* 0x000e680000004200 */
[----:B------:R-:W-:Y:S02]  /*5ee0*/  LDSM.16.MT88.4 R28, [R2+0x15800] ;  /* 0x01580000021c783b */ /* 0x000fe40000004200 */
        /* <DEDUP_REMOVED lines=67> */
.L_x_487:
[----:B------:R-:W-:Y:S01]  /*6320*/  BAR.SYNC.DEFER_BLOCKING 0x0 ;  /* 0x0000000000007b1d */ /* 0x000fe20000010000 */
[----:B------:R-:W-:-:S02]  /*6330*/  FMUL.FTZ R84, R84, c[0x0][0x2e0] ;  /* 0x0000b80054547a20 */ /* 0x000fc40000410000 */
[----:B-1----:R-:W-:Y:S02]  /*6340*/  FMUL.FTZ R0, R85, c[0x0][0x2e0] ;  /* 0x0000b80055007a20 */ /* 0x002fe40000410000 */
        /* <DEDUP_REMOVED lines=14> */
[----:B------:R1:W-:Y:S01]  /*6430*/  STS [R238], R0 ;  /* 0x00000000ee007388 */ /* 0x0003e20000000800 */
[----:B------:R-:W-:Y:S01]  /*6440*/  FMUL.FTZ R12, R91, c[0x0][0x2e0] ;  /* 0x0000b8005b0c7a20 */ /* 0x000fe20000410000 */
[----:B------:R-:W-:Y:S01]  /*6450*/  F2FP.PACK_AB R13, R13, R88 ;  /* 0x000000580d0d723e */ /* 0x000fe200000000ff */
[----:B------:R-:W-:Y:S01]  /*6460*/  FMUL.FTZ R36, R39, c[0x0][0x2dc] ;  /* 0x0000b70027247a20 */ /* 0x000fe20000410000 */
[----:B------:R-:W-:Y:S01]  /*6470*/  STS [R238+0x200], R9 ;  /* 0x00020009ee007388 */ /* 0x000fe20000000800 */
[----:B------:R-:W-:Y:S01]  /*6480*/  FMUL.FTZ R5, R40, c[0x0][0x2dc] ;  /* 0x0000b70028057a20 */ /* 0x000fe20000410000 */
[----:B------:R-:W-:Y:S01]  /*6490*/  F2FP.PACK_AB R12, R12, R90 ;  /* 0x0000005a0c0c723e */ /* 0x000fe200000000ff */
[----:B------:R-:W-:Y:S01]  /*64a0*/  FMUL.FTZ R92, R92, c[0x0][0x2e0] ;  /* 0x0000b8005c5c7a20 */ /* 0x000fe20000410000 */
[----:B------:R2:W-:Y:S01]  /*64b0*/  STS [R239], R8 ;  /* 0x00000008ef007388 */ /* 0x0005e20000000800 */
[----:B------:R-:W-:-:S02]  /*64c0*/  FMUL.FTZ R11, R93, c[0x0][0x2e0] ;  /* 0x0000b8005d0b7a20 */ /* 0x000fc40000410000 */
[----:B------:R-:W-:Y:S01]  /*64d0*/  FMUL.FTZ R94, R94, c[0x0][0x2e0] ;  /* 0x0000b8005e5e7a20 */ /* 0x000fe20000410000 */
[----:B------:R3:W-:Y:S01]  /*64e0*/  STS [R239+0x200], R3 ;  /* 0x00020003ef007388 */ /* 0x0007e20000000800 */
        /* <DEDUP_REMOVED lines=47> */
[----:B------:R-:W1:Y:S01]  /*67e0*/  S2R R44, SR_CTAID.Y ;  /* 0x00000000002c7919 */ /* 0x000e620000002600 */
        /* <DEDUP_REMOVED lines=61> */
[----:B------:R-:W1:Y:S01]  /*6bc0*/  S2R R43, SR_CTAID.Z ;  /* 0x00000000002b7919 */ /* 0x000e620000002700 */
        /* <DEDUP_REMOVED lines=27> */
[----:B------:R-:W-:Y:S01]  /*6d80*/  SHF.R.S32.HI R5, RZ, 0x1f, R250 ;  /* 0x0000001fff057819 */ /* 0x000fe200000114fa */
        /* <DEDUP_REMOVED lines=10> */
[----:B------:R-:W-:Y:S01]  /*6e30*/  IMAD R4, R252, c[0x0][0x3a8], RZ ;  /* 0x0000ea00fc047a24 */ /* 0x000fe200078e02ff */
[----:B------:R-:W-:Y:S01]  /*6e40*/  STS [R238+0x9000], R27 ;  /* 0x0090001bee007388 */ /* 0x000fe20000000800 */
[----:B------:R-:W-:Y:S01]  /*6e50*/  FMUL.FTZ R76, R76, c[0x0][0x2dc] ;  /* 0x0000b7004c4c7a20 */ /* 0x000fe20000410000 */
[----:B------:R-:W-:Y:S01]  /*6e60*/  F2FP.PACK_AB R18, R18, R74 ;  /* 0x0000004a1212723e */ /* 0x000fe200000000ff */
[----:B------:R-:W-:Y:S01]  /*6e70*/  FMUL.FTZ R15, R77, c[0x0][0x2dc] ;  /* 0x0000b7004d0f7a20 */ /* 0x000fe20000410000 */
[----:B------:R-:W-:Y:S01]  /*6e80*/  STS [R238+0x9200], R26 ;  /* 0x0092001aee007388 */ /* 0x000fe20000000800 */
[----:B------:R-:W-:-:S02]  /*6e90*/  FMUL.FTZ R78, R78, c[0x0][0x2dc] ;  /* 0x0000b7004e4e7a20 */ /* 0x000fc40000410000 */
[----:B------:R-:W-:Y:S01]  /*6ea0*/  FMUL.FTZ R14, R79, c[0x0][0x2dc] ;  /* 0x0000b7004f0e7a20 */ /* 0x000fe20000410000 */
[----:B------:R-:W-:Y:S01]  /*6eb0*/  F2FP.PACK_AB R15, R15, R76 ;  /* 0x0000004c0f0f723e */ /* 0x000fe200000000ff */
[C---:B------:R-:W-:Y:S01]  /*6ec0*/  IMAD R41, R249.reuse, c[0x0][0x3ac], R4 ;  /* 0x0000eb00f9297a24 */ /* 0x040fe200078e0204 */
[----:B------:R-:W-:Y:S01]  /*6ed0*/  MOV R4, R250 ;  /* 0x000000fa00047202 */ /* 0x000fe20000000f00 */
[----:B------:R-:W-:Y:S01]  /*6ee0*/  IMAD R6, R252, c[0x0][0x3a0], RZ ;  /* 0x0000e800fc067a24 */ /* 0x000fe200078e02ff */
[----:B------:R-:W-:Y:S01]  /*6ef0*/  F2FP.PACK_AB R14, R14, R78 ;  /* 0x0000004e0e0e723e */ /* 0x000fe200000000ff */
[----:B------:R-:W-:Y:S02]  /*6f00*/  STS [R239+0x9000], R23 ;  /* 0x00900017ef007388 */ /* 0x000fe40000000800 */
[C---:B-1----:R-:W-:Y:S02]  /*6f10*/  IMAD R0, R249.reuse, c[0x0][0x3a4], R6 ;  /* 0x0000e900f9007a24 */ /* 0x042fe400078e0206 */
[----:B------:R-:W-:Y:S01]  /*6f20*/  STS [R239+0x9200], R22 ;  /* 0x00920016ef007388 */ /* 0x000fe20000000800 */
[----:B------:R-:W-:-:S03]  /*6f30*/  IMAD.WIDE.U32 R6, R249, c[0x0][0x3a0], R4 ;  /* 0x0000e800f9067a25 */ /* 0x000fc600078e0004 */
[----:B------:R-:W-:Y:S01]  /*6f40*/  STS [R238+0xa000], R21 ;  /* 0x00a00015ee007388 */ /* 0x000fe20000000800 */
[----:B------:R-:W-:Y:S01]  /*6f50*/  IMAD.WIDE.U32 R4, R249, c[0x0][0x3a8], R4 ;  /* 0x0000ea00f9047a25 */ /* 0x000fe200078e0004 */
[----:B------:R-:W-:Y:S02]  /*6f60*/  IADD3 R7, R7, R0, RZ ;  /* 0x0000000007077210 */ /* 0x000fe40007ffe0ff */
[----:B------:R-:W-:Y:S01]  /*6f70*/  STS [R238+0xa200], R20 ;  /* 0x00a20014ee007388 */ /* 0x000fe20000000800 */
[----:B------:R-:W-:Y:S02]  /*6f80*/  SHF.R.S32.HI R0, RZ, 0x1f, R44 ;  /* 0x0000001fff007819 */ /* 0x000fe4000001142c */
[----:B------:R-:W-:Y:S01]  /*6f90*/  IADD3 R5, R5, R41, RZ ;  /* 0x0000002905057210 */ /* 0x000fe20007ffe0ff */
[----:B------:R-:W-:Y:S01]  /*6fa0*/  STS [R239+0xa000], R17 ;  /* 0x00a00011ef007388 */ /* 0x000fe20000000800 */
[----:B------:R-:W-:-:S03]  /*6fb0*/  IMAD.WIDE.U32 R6, R44, c[0x0][0x388], R6 ;  /* 0x0000e2002c067a25 */ /* 0x000fc600078e0006 */
[----:B------:R-:W-:Y:S01]  /*6fc0*/  STS [R239+0xa200], R16 ;  /* 0x00a20010ef007388 */ /* 0x000fe20000000800 */
[C---:B--2---:R-:W-:Y:S02]  /*6fd0*/  IMAD R8, R0.reuse, c[0x0][0x388], RZ ;  /* 0x0000e20000087a24 */ /* 0x044fe400078e02ff */
[----:B---3--:R-:W-:Y:S01]  /*6fe0*/  IMAD R3, R0, c[0x0][0x390], RZ ;  /* 0x0000e40000037a24 */ /* 0x008fe200078e02ff */
[----:B------:R-:W-:Y:S01]  /*6ff0*/  STS [R238+0xb000], R19 ;  /* 0x00b00013ee007388 */ /* 0x000fe20000000800 */
[C---:B------:R-:W-:Y:S01]  /*7000*/  IMAD R0, R44.reuse, c[0x0][0x38c], R8 ;  /* 0x0000e3002c007a24 */ /* 0x040fe200078e0208 */
[----:B------:R-:W-:Y:S01]  /*7010*/  SHF.R.S32.HI R8, RZ, 0x1f, R43 ;  /* 0x0000001fff087819 */ /* 0x000fe2000001142b */
[C---:B------:R-:W-:Y:S01]  /*7020*/  IMAD R3, R44.reuse, c[0x0][0x394], R3 ;  /* 0x0000e5002c037a24 */ /* 0x040fe200078e0203 */
[----:B------:R-:W-:Y:S01]  /*7030*/  STS [R238+0xb200], R18 ;  /* 0x00b20012ee007388 */ /* 0x000fe20000000800 */
[----:B------:R-:W-:Y:S01]  /*7040*/  IMAD.WIDE.U32 R4, R44, c[0x0][0x390], R4 ;  /* 0x0000e4002c047a25 */ /* 0x000fe200078e0004 */
[----:B------:R-:W-:-:S02]  /*7050*/  IADD3 R7, R7, R0, RZ ;  /* 0x0000000007077210 */ /* 0x000fc40007ffe0ff */
[----:B------:R-:W-:Y:S01]  /*7060*/  STS [R239+0xb000], R15 ;  /* 0x00b0000fef007388 */ /* 0x000fe20000000800 */
[C---:B------:R-:W-:Y:S01]  /*7070*/  IMAD R0, R8.reuse, c[0x0][0x3b8], RZ ;  /* 0x0000ee0008007a24 */ /* 0x040fe200078e02ff */
[----:B------:R-:W-:Y:S01]  /*7080*/  IADD3 R5, R5, R3, RZ ;  /* 0x0000000305057210 */ /* 0x000fe20007ffe0ff */
[----:B------:R-:W-:Y:S01]  /*7090*/  IMAD R3, R8, c[0x0][0x3c0], RZ ;  /* 0x0000f00008037a24 */ /* 0x000fe200078e02ff */
[----:B------:R-:W-:Y:S01]  /*70a0*/  STS [R239+0xb200], R14 ;  /* 0x00b2000eef007388 */ /* 0x000fe20000000800 */
[C---:B------:R-:W-:Y:S02]  /*70b0*/  IMAD R0, R43.reuse, c[0x0][0x3bc], R0 ;  /* 0x0000ef002b007a24 */ /* 0x040fe400078e0200 */
[C---:B------:R-:W-:Y:S01]  /*70c0*/  IMAD R3, R43.reuse, c[0x0][0x3c4], R3 ;  /* 0x0000f1002b037a24 */ /* 0x040fe200078e0203 */
[----:B------:R-:W-:Y:S01]  /*70d0*/  BAR.SYNC.DEFER_BLOCKING 0x0 ;  /* 0x0000000000007b1d */ /* 0x000fe20000010000 */
[----:B------:R-:W-:-:S04]  /*70e0*/  IMAD.WIDE.U32 R6, R43, c[0x0][0x3b8], R6 ;  /* 0x0000ee002b067a25 */ /* 0x000fc800078e0006 */
[----:B------:R-:W-:Y:S01]  /*70f0*/  IMAD.WIDE.U32 R4, R43, c[0x0][0x3c0], R4 ;  /* 0x0000f0002b047a25 */ /* 0x000fe200078e0004 */
[----:B------:R-:W-:-:S04]  /*7100*/  IADD3 R7, R7, R0, RZ ;  /* 0x0000000007077210 */ /* 0x000fc80007ffe0ff */
[----:B------:R-:W-:Y:S01]  /*7110*/  IADD3 R5, R5, R3, RZ ;  /* 0x0000000305057210 */ /* 0x000fe20007ffe0ff */
[----:B----4-:R-:W-:Y:S01]  /*7120*/  IMAD.WIDE.U32 R10, R248, c[0x0][0x3a0], R6 ;  /* 0x0000e800f80a7a25 */ /* 0x010fe200078e0006 */
[----:B------:R-:W-:-:S03]  /*7130*/  SHF.R.S32.HI R3, RZ, 0x1f, R248 ;  /* 0x0000001fff037819 */ /* 0x000fc600000114f8 */
[----:B------:R-:W-:Y:S01]  /*7140*/  IMAD.WIDE.U32 R8, R248, c[0x0][0x3a8], R4 ;  /* 0x0000ea00f8087a25 */ /* 0x000fe200078e0004 */
[----:B------:R-:W-:-:S03]  /*7150*/  LEA R6, P1, R10, c[0x0][0x340], 0x1 ;  /* 0x0000d0000a067a11 */ /* 0x000fc600078208ff */
[C---:B------:R-:W-:Y:S01]  /*7160*/  IMAD R0, R3.reuse, c[0x0][0x3a0], RZ ;  /* 0x0000e80003007a24 */ /* 0x040fe200078e02ff */
[----:B------:R-:W-:Y:S01]  /*7170*/  LEA R4, P0, R8, c[0x0][0x348], 0x1 ;  /* 0x0000d20008047a11 */ /* 0x000fe200078008ff */
[----:B------:R-:W-:Y:S02]  /*7180*/  IMAD R3, R3, c[0x0][0x3a8], RZ ;  /* 0x0000ea0003037a24 */ /* 0x000fe400078e02ff */
[C---:B------:R-:W-:Y:S01]  /*7190*/  IMAD R0, R248.reuse, c[0x0][0x3a4], R0 ;  /* 0x0000e900f8007a24 */ /* 0x040fe200078e0200 */
[----:B------:R-:W1:Y:S01]  /*71a0*/  LDS.128 R56, [R205+0x9000] ;  /* 0x00900000cd387984 */ /* 0x000e620000000c00 */
[----:B------:R-:W-:-:S03]  /*71b0*/  IMAD R3, R248, c[0x0][0x3ac], R3 ;  /* 0x0000eb00f8037a24 */ /* 0x000fc600078e0203 */
[----:B------:R-:W2:Y:S01]  /*71c0*/  LDS.128 R48, [R205+0xb000] ;  /* 0x00b00000cd307984 */ /* 0x000ea20000000c00 */
[----:B------:R-:W-:Y:S02]  /*71d0*/  IADD3 R0, R11, R0, RZ ;  /* 0x000000000b007210 */ /* 0x000fe40007ffe0ff */
[----:B------:R-:W-:Y:S01]  /*71e0*/  IADD3 R3, R9, R3, RZ ;  /* 0x0000000309037210 */ /* 0x000fe20007ffe0ff */
[----:B------:R-:W3:Y:S01]  /*71f0*/  LDS.128 R40, [R205+0xd000] ;  /* 0x00d00000cd287984 */ /* 0x000ee20000000c00 */
[----:B------:R-:W-:Y:S02]  /*7200*/  LEA.HI.X R7, R10, c[0x0][0x344], R0, 0x1, P1 ;  /* 0x0000d1000a077a11 */ /* 0x000fe400008f0c00 */
[----:B------:R-:W-:Y:S01]  /*7210*/  LEA.HI.X R5, R8, c[0x0][0x34c], R3, 0x1, P0 ;  /* 0x0000d30008057a11 */ /* 0x000fe200000f0c03 */
[----:B------:R-:W4:Y:S01]  /*7220*/  LDS.128 R52, [R205+0xa000] ;  /* 0x00a00000cd347984 */ /* 0x000f220000000c00 */
[----:B------:R-:W-:Y:S02]  /*7230*/  MOV R3, c[0x0][0x3a0] ;  /* 0x0000e80000037a02 */ /* 0x000fe40000000f00 */
[----:B------:R-:W-:Y:S01]  /*7240*/  MOV R0, c[0x0][0x3a8] ;  /* 0x0000ea0000007a02 */ /* 0x000fe20000000f00 */
[----:B------:R-:W3:Y:S01]  /*7250*/  LDS.128 R44, [R205+0xc000] ;  /* 0x00c00000cd2c7984 */ /* 0x000ee20000000c00 */
[----:B------:R-:W-:-:S02]  /*7260*/  MOV R11, c[0x0][0x3a4] ;  /* 0x0000e900000b7a02 */ /* 0x000fc40000000f00 */
[C---:B------:R-:W-:Y:S01]  /*7270*/  LEA R10, P1, R3.reuse, R6, 0x7 ;  /* 0x00000006030a7211 */ /* 0x040fe200078238ff */
[----:B------:R-:W4:Y:S01]  /*7280*/  LDS.128 R36, [R205+0xe000] ;  /* 0x00e00000cd247984 */ /* 0x000f220000000c00 */
[----:B------:R-:W-:Y:S02]  /*7290*/  MOV R9, c[0x0][0x3ac] ;  /* 0x0000eb0000097a02 */ /* 0x000fe40000000f00 */
[C---:B------:R-:W-:Y:S01]  /*72a0*/  LEA R8, P0, R0.reuse, R4, 0x7 ;  /* 0x0000000400087211 */ /* 0x040fe200078038ff */
[----:B------:R-:W4:Y:S01]  /*72b0*/  LDS.128 R32, [R205+0xf000] ;  /* 0x00f00000cd207984 */ /* 0x000f220000000c00 */
[----:B------:R-:W-:Y:S02]  /*72c0*/  LEA.HI.X R11, R3, R7, R11, 0x7, P1 ;  /* 0x00000007030b7211 */ /* 0x000fe400008f3c0b */
[----:B------:R-:W-:Y:S01]  /*72d0*/  LEA.HI.X R9, R0, R5, R9, 0x7, P0 ;  /* 0x0000000500097211 */ /* 0x000fe200000f3c09 */
[----:B------:R-:W4:Y:S04]  /*72e0*/  LDS.128 R24, [R205+0x11000] ;  /* 0x01100000cd187984 */ /* 0x000f280000000c00 */
[----:B------:R-:W4:Y:S04]  /*72f0*/  LDS.128 R16, [R205+0x13000] ;  /* 0x01300000cd107984 */ /* 0x000f280000000c00 */
[----:B------:R-:W4:Y:S04]  /*7300*/  LDS.128 R28, [R205+0x10000] ;  /* 0x01000000cd1c7984 */ /* 0x000f280000000c00 */
[----:B------:R-:W4:Y:S04]  /*7310*/  LDS.128 R20, [R205+0x12000] ;  /* 0x01200000cd147984 */ /* 0x000f280000000c00 */
[----:B------:R-:W4:Y:S04]  /*7320*/  LDS.128 R12, [R205+0x14000] ;  /* 0x01400000cd0c7984 */ /* 0x000f280000000c00 */
        /* <DEDUP_REMOVED lines=12> */
.L_x_484:
        /* <DEDUP_REMOVED lines=9> */
.L_x_491:
[----:B------:R-:W-:Y:S05]  /*7480*/  EXIT ;  /* 0x000000000000794d */ /* 0x000fea0003800000 */
.L_x_493:
        /* <DEDUP_REMOVED lines=15> */
.L_x_682:


//--------------------- .text._ZN5flash44flash_bwd_dq_dk_dv_loop_seqk_parallel_kernelI23Flash_bwd_kernel_traitsILi96ELi64ELi128ELi8ELi2ELi4ELi4ELb0ELb0EN7cutlass6half_tE19Flash_kernel_traitsILi96ELi64ELi128ELi8ES3_EELb0ELb1ELb0ELb0ELb1ELb1ELb1EEEvNS_16Flash_bwd_paramsE --------------------------
	.section	.text._ZN5flash44flash_bwd_dq_dk_dv_loop_seqk_parallel_kernelI23Flash_bwd_kernel_traitsILi96ELi64ELi128ELi8ELi2ELi4ELi4ELb0ELb0EN7cutlass6half_tE19Flash_kernel_traitsILi96ELi64ELi128ELi8ES3_EELb0ELb1ELb0ELb0ELb1ELb1ELb1EEEvNS_16Flash_bwd_paramsE,"ax",@progbits
	.sectioninfo	@"SHI_REGISTERS=255"
	.align	128
        .global         _ZN5flash44flash_bwd_dq_dk_dv_loop_seqk_parallel_kernelI23Flash_bwd_kernel_traitsILi96ELi64ELi128ELi8ELi2ELi4ELi4ELb0ELb0EN7cutlass6half_tE19Flash_kernel_traitsILi96ELi64ELi128ELi8ES3_EELb0ELb1ELb0ELb0ELb1ELb1ELb1EEEvNS_16Flash_bwd_paramsE
        .type           _ZN5flash44flash_bwd_dq_dk_dv_loop_seqk_parallel_kernelI23Flash_bwd_kernel_traitsILi96ELi64ELi128ELi8ELi2ELi4ELi4ELb0ELb0EN7cutlass6half_tE19Flash_kernel_traitsILi96ELi64ELi128ELi8ES3_EELb0ELb1ELb0ELb0ELb1ELb1ELb1EEEvNS_16Flash_bwd_paramsE,@function
        .size           _ZN5flash44flash_bwd_dq_dk_dv_loop_seqk_parallel_kernelI23Flash_bwd_kernel_traitsILi96ELi64ELi128ELi8ELi2ELi4ELi4ELb0ELb0EN7cutlass6half_tE19Flash_kernel_traitsILi96ELi64ELi128ELi8ES3_EELb0ELb1ELb0ELb0ELb1ELb1ELb1EEEvNS_16Flash_bwd_paramsE,(.L_x_683 - _ZN5flash44flash_bwd_dq_dk_dv_loop_seqk_parallel_kernelI23Flash_bwd_kernel_traitsILi96ELi64ELi128ELi8ELi2ELi4ELi4ELb0ELb0EN7cutlass6half_tE19Flash_kernel_traitsILi96ELi64ELi128ELi8ES3_EELb0ELb1ELb0ELb0ELb1ELb1ELb1EEEvNS_16Flash_bwd_paramsE)
        .other          _ZN5flash44flash_bwd_dq_dk_dv_loop_seqk_parallel_kernelI23Flash_bwd_kernel_traitsILi96ELi64ELi128ELi8ELi2ELi4ELi4ELb0ELb0EN7cutlass6half_tE19Flash_kernel_traitsILi96ELi64ELi128ELi8ES3_EELb0ELb1ELb0ELb0ELb1ELb1ELb1EEEvNS_16Flash_bwd_paramsE,@"STO_CUDA_ENTRY STV_DEFAULT"
_ZN5flash44flash_bwd_dq_dk_dv_loop_seqk_parallel_kernelI23Flash_bwd_kernel_traitsILi96ELi64ELi128ELi8ELi2ELi4ELi4ELb0ELb0EN7cutlass6half_tE19Flash_kernel_traitsILi96ELi64ELi128ELi8ES3_EELb0ELb1ELb0ELb0ELb1ELb1ELb1EEEvNS_16Flash_bwd_paramsE:
.text._ZN5flash44flash_bwd_dq_dk_dv_loop_seqk_parallel_kernelI23Flash_bwd_kernel_traitsILi96ELi64ELi128ELi8ELi2ELi4ELi4ELb0ELb0EN7cutlass6half_tE19Flash_kernel_traitsILi96ELi64ELi128ELi8ES3_EELb0ELb1ELb0ELb0ELb1ELb1ELb1EEEvNS_16Flash_bwd_paramsE:
        /* <DEDUP_REMOVED lines=28> */
[----:B------:R-:W-:Y:S01]  /*01c0*/  ULDC UR14, c[0x0][0x1c0] ;  /* 0x00007000000e7ab9 */ /* 0x000fe20000000800 */
[CC--:B------:R-:W-:Y:S01]  /*01d0*/  LEA.HI R5, R20.reuse, R21.reuse, RZ, 0x2 ;  /* 0x0000001514057211 */ /* 0x0c0fe200078f10ff */
[----:B------:R-:W-:Y:S01]  /*01e0*/  ULDC UR13, c[0x0][0x224] ;  /* 0x00008900000d7ab9 */ /* 0x000fe20000000800 */
[CC--:B------:R-:W-:Y:S01]  /*01f0*/  LEA.HI R11, R20.reuse, R21.reuse, RZ, 0x4 ;  /* 0x00000015140b7211 */ /* 0x0c0fe200078f20ff */
[----:B------:R-:W-:Y:S01]  /*0200*/  UMOV UR15, 0x4 ;  /* 0x00000004000f7882 */ /* 0x000fe20000000000 */
[--C-:B------:R-:W-:Y:S01]  /*0210*/  SHF.R.S32.HI R7, RZ, 0x2, R5.reuse ;  /* 0x00000002ff077819 */ /* 0x100fe20000011405 */
[----:B------:R-:W-:Y:S01]  /*0220*/  ULDC.64 UR26, c[0x0][0x200] ;  /* 0x00008000001a7ab9 */ /* 0x000fe20000000a00 */
[----:B------:R-:W-:Y:S01]  /*0230*/  LEA.HI R9, R20, R21, RZ, 0x5 ;  /* 0x0000001514097211 */ /* 0x000fe200078f28ff */
[----:B------:R-:W-:Y:S01]  /*0240*/  ULDC.64 UR24, c[0x0][0x3c8] ;  /* 0x0000f20000187ab9 */ /* 0x000fe20000000a00 */
[----:B------:R-:W-:Y:S01]  /*0250*/  SHF.R.S32.HI R0, RZ, 0x1f, R5 ;  /* 0x0000001fff007819 */ /* 0x000fe20000011405 */
[----:B------:R-:W-:Y:S01]  /*0260*/  ULDC UR12, c[0x0][0x224] ;  /* 0x00008900000c7ab9 */ /* 0x000fe20000000800 */
        /* <DEDUP_REMOVED lines=18> */
[--C-:B------:R-:W-:Y:S01]  /*0390*/  SHF.R.S32.HI R0, RZ, 0x5, R9.reuse ;  /* 0x00000005ff007819 */ /* 0x100fe20000011409 */
[----:B------:R-:W-:Y:S01]  /*03a0*/  IMAD.IADD R15, R8, 0x1, -R2 ;  /* 0x00000001080f7824 */ /* 0x000fe200078e0a02 */
[----:B------:R-:W-:Y:S01]  /*03b0*/  SHF.R.S32.HI R2, RZ, 0x1f, R9 ;  /* 0x0000001fff027819 */ /* 0x000fe20000011409 */
[----:B------:R-:W-:Y:S01]  /*03c0*/  UIMAD UR17, UR4, UR17, URZ ;  /* 0x00000011041172a4 */ /* 0x000fe2000f8e023f */
[----:B------:R-:W-:Y:S01]  /*03d0*/  LEA.HI R13, R20, R21, RZ, 0x3 ;  /* 0x00000015140d7211 */ /* 0x000fe200078f18ff */
[----:B------:R-:W-:Y:S01]  /*03e0*/  IMAD R247, R0, 0x8, R6 ;  /* 0x0000000800f77824 */ /* 0x000fe200078e0206 */
[----:B------:R-:W-:Y:S01]  /*03f0*/  LEA.HI R22, R4, R3, RZ, 0x2 ;  /* 0x0000000304167211 */ /* 0x000fe200078f10ff */
[----:B------:R-:W-:Y:S01]  /*0400*/  USHF.R.S32.HI UR18, URZ, 0x1f, UR19 ;  /* 0x0000001f3f127899 */ /* 0x000fe20008011413 */
[-C--:B------:R-:W-:Y:S01]  /*0410*/  LEA.HI R3, R9, R0.reuse, RZ, 0x1 ;  /* 0x0000000009037211 */ /* 0x080fe200078f08ff */
[----:B------:R-:W-:Y:S01]  /*0420*/  ULDC.64 UR28, c[0x0][0x118] ;  /* 0x00004600001c7ab9 */ /* 0x000fe20000000a00 */
[----:B------:R-:W-:-:S02]  /*0430*/  LEA.HI R2, R2, R0, RZ, 0x2 ;  /* 0x0000000002027211 */ /* 0x000fc400078f10ff */
[----:B------:R-:W-:Y:S02]  /*0440*/  SHF.R.S32.HI R7, RZ, 0x3, R13 ;  /* 0x00000003ff077819 */ /* 0x000fe4000001140d */
[----:B------:R-:W-:Y:S02]  /*0450*/  LOP3.LUT R5, R5, 0xfffffffc, RZ, 0xc0, !PT ;  /* 0xfffffffc05057812 */ /* 0x000fe400078ec0ff */
[----:B------:R-:W-:Y:S01]  /*0460*/  LOP3.LUT R4, R3, 0xfffffffe, RZ, 0xc0, !PT ;  /* 0xfffffffe03047812 */ /* 0x000fe200078ec0ff */
[----:B------:R-:W-:Y:S01]  /*0470*/  IMAD.SHL.U32 R3, R7, 0x40, RZ ;  /* 0x0000004007037824 */ /* 0x000fe200078e00ff */
[----:B------:R-:W-:Y:S01]  /*0480*/  LOP3.LUT R2, R2, 0xfffffffc, RZ, 0xc0, !PT ;  /* 0xfffffffc02027812 */ /* 0x000fe200078ec0ff */
[----:B------:R-:W-:Y:S01]  /*0490*/  IMAD.IADD R17, R21, 0x1, -R5 ;  /* 0x0000000115117824 */ /* 0x000fe200078e0a05 */
[----:B------:R-:W-:Y:S01]  /*04a0*/  LEA.HI R7, R20, R21, RZ, 0x6 ;  /* 0x0000001514077211 */ /* 0x000fe200078f30ff */
[C---:B------:R-:W-:Y:S01]  /*04b0*/  IMAD.IADD R183, R0.reuse, 0x1, -R4 ;  /* 0x0000000100b77824 */ /* 0x040fe200078e0a04 */
[----:B------:R-:W-:Y:S01]  /*04c0*/  LOP3.LUT R4, R13, 0xfffffff8, RZ, 0xc0, !PT ;  /* 0xfffffff80d047812 */ /* 0x000fe200078ec0ff */
[----:B------:R-:W-:Y:S01]  /*04d0*/  IMAD.IADD R14, R0, 0x1, -R2 ;  /* 0x00000001000e7824 */ /* 0x000fe200078e0a02 */
[----:B------:R-:W-:Y:S01]  /*04e0*/  LOP3.LUT R0, R3, 0xc0, RZ, 0xc0, !PT ;  /* 0x000000c003007812 */ /* 0x000fe200078ec0ff */
[----:B------:R-:W-:Y:S01]  /*04f0*/  IMAD.SHL.U32 R18, R17, 0x8, RZ ;  /* 0x0000000811127824 */ /* 0x000fe200078e00ff */
[----:B------:R-:W-:Y:S01]  /*0500*/  LOP3.LUT R2, R11, 0xfffffff0, RZ, 0xc0, !PT ;  /* 0xfffffff00b027812 */ /* 0x000fe200078ec0ff */
[----:B------:R-:W-:Y:S01]  /*0510*/  IMAD.IADD R4, R21, 0x1, -R4 ;  /* 0x0000000115047824 */ /* 0x000fe200078e0a04 */
[----:B------:R-:W-:-:S02]  /*0520*/  SHF.R.U32.HI R5, RZ, 0x3, R0 ;  /* 0x00000003ff057819 */ /* 0x000fc40000011600 */
[----:B------:R-:W-:Y:S01]  /*0530*/  LOP3.LUT R3, R0, 0x18, R18, 0xf8, !PT ;  /* 0x0000001800037812 */ /* 0x000fe200078ef812 */
[----:B------:R-:W-:Y:S01]  /*0540*/  IMAD.IADD R0, R21, 0x1, -R2 ;  /* 0x0000000115007824 */ /* 0x000fe200078e0a02 */
[----:B------:R-:W-:Y:S01]  /*0550*/  LEA.HI R2, R4, R4, RZ, 0x1 ;  /* 0x0000000404027211 */ /* 0x000fe200078f08ff */
[----:B------:R1:W-:Y:S01]  /*0560*/  STL [R1+0x10], R18 ;  /* 0x0000101201007387 */ /* 0x0003e20000100800 */
[----:B------:R-:W-:Y:S02]  /*0570*/  LOP3.LUT R9, R3, R5, RZ, 0x3c, !PT ;  /* 0x0000000503097212 */ /* 0x000fe400078e3cff */
[----:B------:R-:W-:Y:S02]  /*0580*/  SHF.R.S32.HI R6, RZ, 0x1f, R0 ;  /* 0x0000001fff067819 */ /* 0x000fe40000011400 */
[-C--:B------:R-:W-:Y:S01]  /*0590*/  LEA.HI R3, R0, R0.reuse, RZ, 0x1 ;  /* 0x0000000000037211 */ /* 0x080fe200078f08ff */
[----:B------:R-:W-:Y:S01]  /*05a0*/  IMAD.U32 R247, R247, 0x20, R9 ;  /* 0x00000020f7f77824 */ /* 0x000fe200078e0009 */
[----:B------:R-:W-:-:S02]  /*05b0*/  LEA.HI R12, R6, R0, RZ, 0x3 ;  /* 0x00000000060c7211 */ /* 0x000fc400078f18ff */
[----:B------:R-:W-:Y:S02]  /*05c0*/  LOP3.LUT R5, R2, 0x3fffffe, RZ, 0xc0, !PT ;  /* 0x03fffffe02057812 */ /* 0x000fe400078ec0ff */
[----:B------:R-:W-:Y:S02]  /*05d0*/  SHF.R.S32.HI R11, RZ, 0x6, R7 ;  /* 0x00000006ff0b7819 */ /* 0x000fe40000011407 */
[----:B------:R-:W-:Y:S01]  /*05e0*/  LOP3.LUT R8, R3, 0x7fffffe, RZ, 0xc0, !PT ;  /* 0x07fffffe03087812 */ /* 0x000fe200078ec0ff */
[----:B------:R-:W-:Y:S01]  /*05f0*/  IMAD.IADD R7, R4, 0x1, -R5 ;  /* 0x0000000104077824 */ /* 0x000fe200078e0a05 */
[----:B------:R-:W-:Y:S01]  /*0600*/  LOP3.LUT R6, R12, 0xfffffff8, RZ, 0xc0, !PT ;  /* 0xfffffff80c067812 */ /* 0x000fe200078ec0ff */
[----:B------:R-:W-:Y:S01]  /*0610*/  IMAD R5, R11, 0x4, R15 ;  /* 0x000000040b057824 */ /* 0x000fe200078e020f */
[----:B------:R-:W-:Y:S01]  /*0620*/  LOP3.LUT P4, RZ, R10, 0x2, RZ, 0xc0, !PT ;  /* 0x000000020aff7812 */ /* 0x000fe2000788c0ff */
[----:B------:R-:W-:Y:S01]  /*0630*/  IMAD.IADD R9, R0, 0x1, -R8 ;  /* 0x0000000100097824 */ /* 0x000fe200078e0a08 */
[----:B------:R-:W-:Y:S01]  /*0640*/  LEA.HI R8, R20, R21, RZ, 0x7 ;  /* 0x0000001514087211 */ /* 0x000fe200078f38ff */
[----:B------:R-:W-:Y:S01]  /*0650*/  IMAD.IADD R16, R0, 0x1, -R6 ;  /* 0x0000000100107824 */ /* 0x000fe200078e0a06 */
[----:B------:R-:W-:Y:S01]  /*0660*/  SHF.R.S32.HI R0, RZ, 0x1, R2 ;  /* 0x00000001ff007819 */ /* 0x000fe20000011402 */
[----:B------:R-:W-:Y:S01]  /*0670*/  IMAD R19, R5, 0x8, R7 ;  /* 0x0000000805137824 */ /* 0x000fe200078e0207 */
[--C-:B------:R-:W-:Y:S01]  /*0680*/  SHF.R.S32.HI R7, RZ, 0x1, R3.reuse ;  /* 0x00000001ff077819 */ /* 0x100fe20000011403 */
[----:B------:R-:W-:Y:S01]  /*0690*/  IMAD.SHL.U32 R4, R4, 0x40, RZ ;  /* 0x0000004004047824 */ /* 0x000fe200078e00ff */
[C---:B------:R-:W-:Y:S01]  /*06a0*/  LOP3.LUT P6, RZ, R0.reuse, 0x2, RZ, 0xc0, !PT ;  /* 0x0000000200ff7812 */ /* 0x040fe200078cc0ff */
[----:B------:R-:W-:Y:S01]  /*06b0*/  IMAD.SHL.U32 R0, R0, 0x40, RZ ;  /* 0x0000004000007824 */ /* 0x000fe200078e00ff */
[----:B------:R-:W-:Y:S01]  /*06c0*/  SHF.R.S32.HI R3, RZ, 0x1f, R3 ;  /* 0x0000001fff037819 */ /* 0x000fe20000011403 */
[----:B------:R-:W-:Y:S01]  /*06d0*/  IMAD.SHL.U32 R2, R14, 0x10, RZ ;  /* 0x000000100e027824 */ /* 0x000fe200078e00ff */
[----:B------:R-:W-:Y:S01]  /*06e0*/  LOP3.LUT R5, R4, 0x1c0, RZ, 0xc0, !PT ;  /* 0x000001c004057812 */ /* 0x000fe200078ec0ff */
[----:B------:R-:W-:Y:S01]  /*06f0*/  IMAD.SHL.U32 R21, R21, 0x2, RZ ;  /* 0x0000000215157824 */ /* 0x000fe200078e00ff */
[----:B------:R-:W-:-:S02]  /*0700*/  LEA.HI R3, R3, R7, RZ, 0x2 ;  /* 0x0000000703037211 */ /* 0x000fc400078f10ff */
[----:B------:R-:W-:Y:S02]  /*0710*/  LOP3.LUT R0, R0, 0xc0, RZ, 0xc0, !PT ;  /* 0x000000c000007812 */ /* 0x000fe400078ec0ff */
[----:B------:R-:W-:Y:S02]  /*0720*/  LOP3.LUT R4, R3, 0xfffffffc, RZ, 0xc0, !PT ;  /* 0xfffffffc03047812 */ /* 0x000fe400078ec0ff */
[----:B------:R-:W-:Y:S02]  /*0730*/  LOP3.LUT R3, R0, 0x8, R13, 0xf8, !PT ;  /* 0x0000000800037812 */ /* 0x000fe400078ef80d */
[----:B------:R-:W-:Y:S02]  /*0740*/  SHF.R.U32.HI R0, RZ, 0x3, R0 ;  /* 0x00000003ff007819 */ /* 0x000fe40000011600 */
[----:B------:R-:W-:Y:S02]  /*0750*/  LOP3.LUT R6, R10, 0x1, RZ, 0xc0, !PT ;  /* 0x000000010a067812 */ /* 0x000fe400078ec0ff */
[----:B------:R-:W-:-:S02]  /*0760*/  LOP3.LUT R2, R5, 0x30, R2, 0xf8, !PT ;  /* 0x0000003005027812 */ /* 0x000fc400078ef802 */
[----:B------:R-:W-:Y:S02]  /*0770*/  LOP3.LUT R173, R3, R0, RZ, 0x3c, !PT ;  /* 0x0000000003ad7212 */ /* 0x000fe400078e3cff */
[----:B------:R-:W-:Y:S02]  /*0780*/  ISETP.NE.U32.AND P5, PT, R6, 0x1, PT ;  /* 0x000000010600780c */ /* 0x000fe40003fa5070 */
[----:B------:R-:W-:Y:S01]  /*0790*/  LOP3.LUT R2, R2, 0x8, R13, 0xf8, !PT ;  /* 0x0000000802027812 */ /* 0x000fe200078ef80d */
[----:B------:R-:W-:Y:S01]  /*07a0*/  IMAD.IADD R13, R7, 0x1, -R4 ;  /* 0x00000001070d7824 */ /* 0x000fe200078e0a04 */
[----:B------:R-:W-:Y:S01]  /*07b0*/  SHF.R.U32.HI R0, RZ, 0x3, R5 ;  /* 0x00000003ff007819 */ /* 0x000fe20000011605 */
[----:B------:R-:W-:Y:S01]  /*07c0*/  IMAD.SHL.U32 R5, R17, 0x2, RZ ;  /* 0x0000000211057824 */ /* 0x000fe200078e00ff */
[----:B------:R-:W-:Y:S01]  /*07d0*/  LEA.HI R6, R10, R10, RZ, 0x1 ;  /* 0x0000000a0a067211 */ /* 0x000fe200078f08ff */
[----:B------:R-:W-:Y:S01]  /*07e0*/  IMAD.U32 R173, R19, 0x20, R173 ;  /* 0x0000002013ad7824 */ /* 0x000fe200078e00ad */
[----:B-1----:R-:W-:Y:S01]  /*07f0*/  LOP3.LUT R18, R2, R0, RZ, 0x3c, !PT ;  /* 0x0000000002127212 */ /* 0x002fe200078e3cff */
[----:B------:R-:W-:Y:S01]  /*0800*/  IMAD.SHL.U32 R2, R10, 0x40, RZ ;  /* 0x000000400a027824 */ /* 0x000fe200078e00ff */
[----:B------:R-:W-:-:S02]  /*0810*/  LOP3.LUT R0, R6, 0x3fffffe, RZ, 0xc0, !PT ;  /* 0x03fffffe06007812 */ /* 0x000fc400078ec0ff */
[----:B------:R-:W-:Y:S02]  /*0820*/  SHF.R.S32.HI R3, RZ, 0x3, R12 ;  /* 0x00000003ff037819 */ /* 0x000fe4000001140c */
[----:B------:R-:W-:Y:S01]  /*0830*/  LOP3.LUT R2, R2, 0x1c0, RZ, 0xc0, !PT ;  /* 0x000001c002027812 */ /* 0x000fe200078ec0ff */
[----:B------:R-:W-:Y:S01]  /*0840*/  IMAD.IADD R7, R10, 0x1, -R0 ;  /* 0x000000010a077824 */ /* 0x000fe200078e0a00 */
[----:B------:R-:W-:Y:S01]  /*0850*/  SEL R172, R182, 0xffffffe0, !P6 ;  /* 0xffffffe0b6ac7807 */ /* 0x000fe20007000000 */
[----:B------:R-:W-:Y:S01]  /*0860*/  IMAD.SHL.U32 R0, R11, 0x20, RZ ;  /* 0x000000200b007824 */ /* 0x000fe200078e00ff */
[----:B------:R-:W-:Y:S01]  /*0870*/  SEL R186, R186, 0x10, !P5 ;  /* 0x00000010baba7807 */ /* 0x000fe20006800000 */
[----:B------:R-:W-:Y:S02]  /*0880*/  IMAD R11, R3, 0x8, R9 ;  /* 0x00000008030b7824 */ /* 0x000fe400078e0209 */
[----:B------:R-:W-:Y:S01]  /*0890*/  IMAD R177, R14, 0x2, R3 ;  /* 0x000000020eb17824 */ /* 0x000fe200078e0203 */
[----:B------:R-:W-:Y:S01]  /*08a0*/  LOP3.LUT R10, R0, 0x6, R21, 0xf8, !PT ;  /* 0x00000006000a7812 */ /* 0x000fe200078ef815 */
[C---:B------:R-:W-:Y:S01]  /*08b0*/  IMAD R172, R173.reuse, 0x2, R172 ;  /* 0x00000002adac7824 */ /* 0x040fe200078e02ac */
[----:B------:R-:W-:Y:S01]  /*08c0*/  LOP3.LUT R4, R2, 0x20, R0, 0xf8, !PT ;  /* 0x0000002002047812 */ /* 0x000fe200078ef800 */
[----:B------:R-:W-:Y:S01]  /*08d0*/  IMAD R0, R14, 0x200, R5 ;  /* 0x000002000e007824 */ /* 0x000fe200078e0205 */
[----:B------:R-:W-:Y:S01]  /*08e0*/  SHF.R.U32.HI R2, RZ, 0x3, R2 ;  /* 0x00000003ff027819 */ /* 0x000fe20000011602 */
[----:B------:R1:W-:Y:S01]  /*08f0*/  STL [R1+0x8], R10 ;  /* 0x0000080a01007387 */ /* 0x0003e20000100800 */
[----:B------:R-:W-:-:S02]  /*0900*/  IMAD.SHL.U32 R173, R173, 0x2, RZ ;  /* 0x00000002adad7824 */ /* 0x000fc400078e00ff */
[----:B------:R-:W-:Y:S01]  /*0910*/  LOP3.LUT R9, R4, R2, RZ, 0x3c, !PT ;  /* 0x0000000204097212 */ /* 0x000fe200078e3cff */
[----:B------:R-:W-:Y:S01]  /*0920*/  IMAD.SHL.U32 R4, R15, 0x10, RZ ;  /* 0x000000100f047824 */ /* 0x000fe200078e00ff */
[----:B------:R-:W-:-:S05]  /*0930*/  SHF.R.S32.HI R2, RZ, 0x7, R8 ;  /* 0x00000007ff027819 */ /* 0x000fca0000011408 */
[C---:B------:R-:W-:Y:S02]  /*0940*/  IMAD R3, R2.reuse, 0x1000, R5 ;  /* 0x0000100002037824 */ /* 0x040fe400078e0205 */
[----:B------:R-:W-:Y:S02]  /*0950*/  IMAD.SHL.U32 R2, R2, 0x8, RZ ;  /* 0x0000000802027824 */ /* 0x000fe400078e00ff */
[----:B------:R-:W-:-:S03]  /*0960*/  IMAD R5, R183, 0x400, R3 ;  /* 0x00000400b7057824 */ /* 0x000fc600078e0203 */
[----:B------:R-:W-:Y:S01]  /*0970*/  LOP3.LUT R2, R2, 0x8, RZ, 0xc0, !PT ;  /* 0x0000000802027812 */ /* 0x000fe200078ec0ff */
[----:B------:R-:W-:Y:S02]  /*0980*/  IMAD.IADD R9, R9, 0x1, R5 ;  /* 0x0000000109097824 */ /* 0x000fe400078e0205 */
[----:B------:R-:W-:Y:S02]  /*0990*/  IMAD.SHL.U32 R5, R15, 0x8, RZ ;  /* 0x000000080f057824 */ /* 0x000fe400078e00ff */
[----:B------:R-:W-:Y:S02]  /*09a0*/  IMAD.SHL.U32 R189, R9, 0x2, RZ ;  /* 0x0000000209bd7824 */ /* 0x000fe400078e00ff */
[----:B-1----:R-:W-:Y:S01]  /*09b0*/  IMAD R10, R7, 0x20, R0 ;  /* 0x00000020070a7824 */ /* 0x002fe200078e0200 */
[----:B------:R-:W-:Y:S01]  /*09c0*/  SHF.R.S32.HI R0, RZ, 0x1, R6 ;  /* 0x00000001ff007819 */ /* 0x000fe20000011406 */
[----:B------:R-:W-:Y:S01]  /*09d0*/  IMAD.IADD R187, R189, 0x1, R186 ;  /* 0x00000001bdbb7824 */ /* 0x000fe200078e02ba */
[----:B------:R-:W-:-:S02]  /*09e0*/  LOP3.LUT R7, R2, 0x10, R4, 0xf8, !PT ;  /* 0x0000001002077812 */ /* 0x000fc400078ef804 */
[C---:B------:R-:W-:Y:S01]  /*09f0*/  LOP3.LUT P3, RZ, R0.reuse, 0x2, RZ, 0xc0, !PT ;  /* 0x0000000200ff7812 */ /* 0x040fe2000786c0ff */
[----:B------:R-:W-:Y:S01]  /*0a00*/  IMAD.SHL.U32 R0, R0, 0x40, RZ ;  /* 0x0000004000007824 */ /* 0x000fe200078e00ff */
[----:B------:R-:W-:Y:S02]  /*0a10*/  LOP3.LUT R5, R5, 0x8, RZ, 0xc0, !PT ;  /* 0x0000000805057812 */ /* 0x000fe400078ec0ff */
[----:B------:R-:W-:Y:S02]  /*0a20*/  R2P PR, R16, 0x6 ;  /* 0x0000000610007804 */ /* 0x000fe40000000000 */
[----:B------:R-:W-:Y:S02]  /*0a30*/  LOP3.LUT R0, R0, 0xc0, RZ, 0xc0, !PT ;  /* 0x000000c000007812 */ /* 0x000fe400078ec0ff */
[----:B------:R-:W-:Y:S02]  /*0a40*/  IADD3 R188, R189, 0x20, RZ ;  /* 0x00000020bdbc7810 */ /* 0x000fe40007ffe0ff */
[----:B------:R-:W-:-:S02]  /*0a50*/  SHF.R.U32.HI R3, RZ, 0x3, R0 ;  /* 0x00000003ff037819 */ /* 0x000fc40000011600 */
[----:B------:R-:W-:Y:S02]  /*0a60*/  SEL R178, R182, 0xffffffe0, !P1 ;  /* 0xffffffe0b6b27807 */ /* 0x000fe40004800000 */
[----:B------:R-:W-:Y:S01]  /*0a70*/  LOP3.LUT R8, R3, R0, R2, 0x1e, !PT ;  /* 0x0000000003087212 */ /* 0x000fe200078e1e02 */
[----:B------:R-:W-:Y:S01]  /*0a80*/  IMAD.SHL.U32 R0, R16, 0x40, RZ ;  /* 0x0000004010007824 */ /* 0x000fe200078e00ff */
[----:B------:R-:W-:Y:S01]  /*0a90*/  SEL R179, R179, 0x40, P2 ;  /* 0x00000040b3b37807 */ /* 0x000fe20001000000 */
[----:B------:R-:W-:Y:S01]  /*0aa0*/  IMAD.SHL.U32 R2, R13, 0x40, RZ ;  /* 0x000000400d027824 */ /* 0x000fe200078e00ff */
[----:B------:R-:W-:Y:S01]  /*0ab0*/  @P4 IADD3 R188, R189, -0x20, RZ ;  /* 0xffffffe0bdbc4810 */ /* 0x000fe20007ffe0ff */
        /* <DEDUP_REMOVED lines=11> */
[----:B------:R-:W-:Y:S01]  /*0b70*/  IMAD.U32 R177, R177, 0x200, R6 ;  /* 0x00000200b1b17824 */ /* 0x000fe200078e0006 */
[----:B------:R-:W-:Y:S02]  /*0b80*/  SHF.R.S32.HI R4, RZ, 0x2, R22 ;  /* 0x00000002ff047819 */ /* 0x000fe40000011416 */
[----:B------:R-:W-:Y:S01]  /*0b90*/  LEA R245, R8, 0x9000, 0x1 ;  /* 0x0000900008f57811 */ /* 0x000fe200078e08ff */
[----:B------:R-:W-:Y:S01]  /*0ba0*/  IMAD.IADD R181, R0, 0x1, R2 ;  /* 0x0000000100b57824 */ /* 0x000fe200078e0202 */
[----:B------:R-:W-:Y:S01]  /*0bb0*/  LEA R177, R177, 0x15000, 0x1 ;  /* 0x00015000b1b17811 */ /* 0x000fe200078e08ff */
[----:B------:R-:W-:Y:S01]  /*0bc0*/  IMAD R12, R183, 0x10, R4 ;  /* 0x00000010b70c7824 */ /* 0x000fe200078e0204 */
[----:B------:R-:W-:Y:S01]  /*0bd0*/  LOP3.LUT P0, RZ, R13, 0x2, RZ, 0xc0, !PT ;  /* 0x000000020dff7812 */ /* 0x000fe2000780c0ff */
[----:B------:R-:W-:Y:S01]  /*0be0*/  IMAD R183, R183, 0x200, R0 ;  /* 0x00000200b7b77824 */ /* 0x000fe200078e0200 */
[----:B------:R-:W-:Y:S01]  /*0bf0*/  IADD3 R246, R245, 0x20, RZ ;  /* 0x00000020f5f67810 */ /* 0x000fe20007ffe0ff */
[----:B------:R-:W-:Y:S01]  /*0c00*/  IMAD.MOV.U32 R4, RZ, RZ, 0x1 ;  /* 0x00000001ff047424 */ /* 0x000fe200078e00ff */
[C---:B------:R-:W-:Y:S01]  /*0c10*/  IADD3 R0, R12.reuse, -0x40, RZ ;  /* 0xffffffc00c007810 */ /* 0x040fe20007ffe0ff */
[C---:B------:R-:W-:Y:S01]  /*0c20*/  IMAD.IADD R178, R177.reuse, 0x1, R178 ;  /* 0x00000001b1b27824 */ /* 0x040fe200078e02b2 */
[----:B------:R-:W-:Y:S01]  /*0c30*/  STL [R1+0x18], R12 ;  /* 0x0000180c01007387 */ /* 0x000fe20000100800 */
[----:B------:R-:W-:Y:S01]  /*0c40*/  IMAD.IADD R180, R177, 0x1, R179 ;  /* 0x00000001b1b47824 */ /* 0x000fe200078e02b3 */
[----:B------:R-:W-:Y:S01]  /*0c50*/  SHF.R.S32.HI R2, RZ, 0x1f, R0 ;  /* 0x0000001fff027819 */ /* 0x000fe20000011400 */
[----:B------:R-:W-:Y:S01]  /*0c60*/  IMAD.IADD R183, R183, 0x1, R5 ;  /* 0x00000001b7b77824 */ /* 0x000fe200078e0205 */
[----:B------:R-:W-:Y:S01]  /*0c70*/  IADD3 R4, R12, -c[0x0][0x214], R4 ;  /* 0x800085000c047a10 */ /* 0x000fe20007ffe004 */
[C---:B------:R-:W-:Y:S01]  /*0c80*/  IMAD.SHL.U32 R252, R0.reuse, 0x4, RZ ;  /* 0x0000000400fc7824 */ /* 0x040fe200078e00ff */
[----:B------:R-:W-:Y:S01]  /*0c90*/  SHF.L.U64.HI R2, R0, 0x2, R2 ;  /* 0x0000000200027819 */ /* 0x000fe20000010202 */
[----:B------:R-:W-:Y:S01]  /*0ca0*/  IMAD.IADD R179, R178, 0x1, R179 ;  /* 0x00000001b2b37824 */ /* 0x000fe200078e02b3 */
[----:B------:R-:W-:Y:S01]  /*0cb0*/  SEL R182, R182, 0xffffffe0, !P0 ;  /* 0xffffffe0b6b67807 */ /* 0x000fe20004000000 */
[----:B------:R-:W-:Y:S01]  /*0cc0*/  STL [R1+0x4], R4 ;  /* 0x0000040401007387 */ /* 0x000fe20000100800 */
[----:B------:R-:W-:-:S03]  /*0cd0*/  @P3 IADD3 R246, R245, -0x20, RZ ;  /* 0xffffffe0f5f63810 */ /* 0x000fc60007ffe0ff */
[----:B------:R1:W-:Y:S02]  /*0ce0*/  STL [R1], R2 ;  /* 0x0000000201007387 */ /* 0x0003e40000100800 */
[----:B-1----:R-:W-:Y:S02]  /*0cf0*/  IMAD.SHL.U32 R2, R3, 0x2, RZ ;  /* 0x0000000203027824 */ /* 0x002fe400078e00ff */
.L_x_502:
[----:B------:R-:W-:Y:S01]  /*0d00*/  ULDC.64 UR4, c[0x0][0x258] ;  /* 0x0000960000047ab9 */ /* 0x000fe20000000a00 */
[----:B------:R-:W-:Y:S01]  /*0d10*/  ISETP.NE.U32.AND P1, PT, RZ, c[0x0][0x250], PT ;  /* 0x00009400ff007a0c */ /* 0x000fe20003f25070 */
[----:B------:R-:W-:Y:S02]  /*0d20*/  UISETP.NE.U32.AND UP1, UPT, URZ, UR4, UPT ;  /* 0x000000043f00728c */ /* 0x000fe4000bf25070 */
[----:B------:R-:W-:Y:S01]  /*0d30*/  ULDC.64 UR6, c[0x0][0x258] ;  /* 0x0000960000067ab9 */ /* 0x000fe20000000a00 */
[----:B------:R-:W-:Y:S01]  /*0d40*/  ISETP.NE.AND.EX P1, PT, RZ, c[0x0][0x254], PT, P1 ;  /* 0x00009500ff007a0c */ /* 0x000fe20003f25310 */
[----:B------:R-:W-:Y:S02]  /*0d50*/  UISETP.NE.AND.EX UP1, UPT, URZ, UR5, UPT, UP1 ;  /* 0x000000053f00728c */ /* 0x000fe4000bf25310 */
[----:B------:R-:W-:-:S04]  /*0d60*/  ULDC.64 UR40, c[0x0][0x118] ;  /* 0x0000460000287ab9 */ /* 0x000fc80000000a00 */
[----:B------:R-:W-:-:S05]  /*0d70*/  PLOP3.LUT P0, PT, PT, PT, UP1, 0x80, 0x0 ;  /* 0x000000000000781c */ /* 0x000fca0003f0f018 */
[----:B------:R-:W-:Y:S01]  /*0d80*/  @UP1 UMOV UR4, 0x4 ;  /* 0x0000000400041882 */ /* 0x000fe20000000000 */
[----:B---3--:R-:W1:Y:S01]  /*0d90*/  @P1 S2R R7, SR_CTAID.Y ;  /* 0x0000000000071919 */ /* 0x008e620000002600 */
[----:B------:R-:W-:-:S06]  /*0da0*/  @P1 IMAD.MOV.U32 R6, RZ, RZ, 0x4 ;  /* 0x00000004ff061424 */ /* 0x000fcc00078e00ff */
[----:B------:R-:W2:Y:S01]  /*0db0*/  @P0 S2R R0, SR_CTAID.Y ;  /* 0x0000000000000919 */ /* 0x000ea20000002600 */
[----:B-1----:R-:W-:-:S06]  /*0dc0*/  @P1 IMAD.WIDE R6, R7, R6, c[0x0][0x250] ;  /* 0x0000940007061625 */ /* 0x002fcc00078e0206 */
[----:B------:R-:W3:Y:S01]  /*0dd0*/  @P1 LDG.E R6, [R6.64] ;  /* 0x0000002806061981 */ /* 0x000ee2000c1e1900 */
[----:B--2---:R-:W1:Y:S02]  /*0de0*/  @P0 R2UR UR5, R0 ;  /* 0x00000000000503c2 */ /* 0x004e6400000e0000 */
[----:B-1----:R-:W-:-:S06]  /*0df0*/  @UP1 UIMAD.WIDE UR4, UR5, UR4, UR6 ;  /* 0x00000004050412a5 */ /* 0x002fcc000f8e0206 */
[----:B------:R-:W-:Y:S02]  /*0e00*/  IMAD.U32 R4, RZ, RZ, UR4 ;  /* 0x00000004ff047e24 */ /* 0x000fe4000f8e00ff */
[----:B------:R-:W-:Y:S01]  /*0e10*/  IMAD.U32 R5, RZ, RZ, UR5 ;  /* 0x00000005ff057e24 */ /* 0x000fe2000f8e00ff */
[----:B------:R-:W-:Y:S02]  /*0e20*/  UMOV UR34, URZ ;  /* 0x0000003f00227c82 */ /* 0x000fe40008000000 */
[----:B------:R-:W-:Y:S02]  /*0e30*/  ULDC.64 UR4, c[0x0][0x268] ;  /* 0x00009a0000047ab9 */ /* 0x000fe40000000a00 */
[----:B------:R-:W2:Y:S01]  /*0e40*/  @P0 LDG.E R0, [R4.64] ;  /* 0x0000002804000981 */ /* 0x000ea2000c1e1900 */
[----:B------:R-:W-:-:S04]  /*0e50*/  @!UP1 UISETP.NE.U32.AND UP0, UPT, URZ, UR4, UPT ;  /* 0x000000043f00928c */ /* 0x000fc8000bf05070 */
[----:B------:R-:W-:-:S03]  /*0e60*/  @!UP1 UISETP.NE.AND.EX UP0, UPT, URZ, UR5, UPT, UP0 ;  /* 0x000000053f00928c */ /* 0x000fc6000bf05300 */
[----:B------:R-:W-:Y:S02]  /*0e70*/  ULDC.64 UR4, c[0x0][0x218] ;  /* 0x0000860000047ab9 */ /* 0x000fe40000000a00 */
[----:B------:R-:W-:Y:S02]  /*0e80*/  @!UP1 USEL UR5, URZ, UR5, !UP0 ;  /* 0x000000053f059287 */ /* 0x000fe4000c000000 */
[----:B------:R-:W-:Y:S01]  /*0e90*/  USHF.L.U32 UR35, UR23, 0x7, URZ ;  /* 0x0000000717237899 */ /* 0x000fe2000800063f */
[----:B---3--:R-:W1:Y:S08]  /*0ea0*/  @P1 R2UR UR34, R6 ;  /* 0x00000000062213c2 */ /* 0x008e7000000e0000 */
[----:B--2---:R-:W1:Y:S02]  /*0eb0*/  @P0 R2UR UR36, R0 ;  /* 0x00000000002403c2 */ /* 0x004e6400000e0000 */
[----:B-1----:R-:W-:-:S02]  /*0ec0*/  @UP1 UIADD3 UR36, UR36, -UR34, URZ ;  /* 0x8000002224241290 */ /* 0x002fc4000fffe03f */
[----:B------:R-:W-:-:S04]  /*0ed0*/  @!UP1 UIADD3 UR36, UR5, UR4, -UR34 ;  /* 0x0000000405249290 */ /* 0x000fc8000fffe822 */
[----:B------:R-:W-:-:S06]  /*0ee0*/  UISETP.GE.AND UP0, UPT, UR35, UR36, UPT ;  /* 0x000000242300728c */ /* 0x000fcc000bf06270 */
[----:B------:R-:W-:-:S13]  /*0ef0*/  PLOP3.LUT P0, PT, PT, PT, UP0, 0x80, 0x0 ;  /* 0x000000000000781c */ /* 0x000fda0003f0f008 */
[----:B-----5:R-:W-:Y:S05]  /*0f00*/  @P0 BRA `(.L_x_494) ;  /* 0x0000624000000947 */ /* 0x020fea0003800000 */
[----:B------:R-:W-:Y:S01]  /*0f10*/  IABS R6, c[0x0][0x1c8] ;  /* 0x0000720000067a13 */ /* 0x000fe20000000000 */
[----:B------:R-:W1:Y:S01]  /*0f20*/  S2R R3, SR_CTAID.Z ;  /* 0x0000000000037919 */ /* 0x000e620000002700 */
[----:B------:R-:W2:Y:S01]  /*0f30*/  S2UR UR38, SR_CTAID.Z ;  /* 0x00000000002679c3 */ /* 0x000ea20000002700 */
[----:B------:R-:W-:Y:S01]  /*0f40*/  ULDC UR45, c[0x0][0x1c8] ;  /* 0x00007200002d7ab9 */ /* 0x000fe20000000800 */
[----:B------:R-:W3:Y:S01]  /*0f50*/  I2F.RP R4, R6 ;  /* 0x0000000600047306 */ /* 0x000ee20000209400 */
[----:B------:R-:W4:Y:S01]  /*0f60*/  S2R R7, SR_CTAID.X ;  /* 0x0000000000077919 */ /* 0x000f220000002500 */
[----:B------:R-:W-:Y:S01]  /*0f70*/  ULDC UR48, c[0x0][0x214] ;  /* 0x0000850000307ab9 */ /* 0x000fe20000000800 */
[----:B------:R-:W-:Y:S01]  /*0f80*/  ISETP.NE.AND P2, PT, RZ, c[0x0][0x1c8], PT ;  /* 0x00007200ff007a0c */ /* 0x000fe20003f45270 */
[----:B------:R-:W-:Y:S02]  /*0f90*/  ULDC.U8 UR7, c[0x0][0x328] ;  /* 0x0000ca0000077ab9 */ /* 0x000fe40000000000 */
[----:B------:R-:W5:Y:S01]  /*0fa0*/  S2UR UR39, SR_CTAID.Y ;  /* 0x00000000002779c3 */ /* 0x000f620000002600 */
[----:B------:R-:W-:-:S02]  /*0fb0*/  UIADD3 UR48, UR48, 0x3f, URZ ;  /* 0x0000003f30307890 */ /* 0x000fc4000fffe03f */
[----:B------:R-:W-:Y:S02]  /*0fc0*/  ULDC.64 UR4, c[0x0][0x240] ;  /* 0x0000900000047ab9 */ /* 0x000fe40000000a00 */
[----:B------:R-:W-:Y:S02]  /*0fd0*/  UISETP.NE.AND UP0, UPT, UR7, URZ, UPT ;  /* 0x0000003f0700728c */ /* 0x000fe4000bf05270 */
[----:B------:R-:W-:Y:S02]  /*0fe0*/  UISETP.NE.U32.AND UP1, UPT, URZ, UR4, UPT ;  /* 0x000000043f00728c */ /* 0x000fe4000bf25070 */
[----:B------:R-:W-:Y:S01]  /*0ff0*/  USHF.R.S32.HI UR46, URZ, 0x1f, UR48 ;  /* 0x0000001f3f2e7899 */ /* 0x000fe20008011430 */
[----:B---3--:R-:W3:Y:S01]  /*1000*/  MUFU.RCP R4, R4 ;  /* 0x0000000400047308 */ /* 0x008ee20000001000 */
[----:B------:R-:W-:Y:S02]  /*1010*/  UISETP.NE.AND.EX UP1, UPT, URZ, UR5, UPT, UP1 ;  /* 0x000000053f00728c */ /* 0x000fe4000bf25310 */
[----:B------:R-:W-:Y:S01]  /*1020*/  ULDC UR4, c[0x0][0x214] ;  /* 0x0000850000047ab9 */ /* 0x000fe20000000800 */
[----:B-1----:R-:W-:Y:S01]  /*1030*/  IABS R3, R3 ;  /* 0x0000000300037213 */ /* 0x002fe20000000000 */
[----:B--2---:R-:W-:-:S02]  /*1040*/  ULOP3.LUT UR45, UR38, UR45, URZ, 0x3c, !UPT ;  /* 0x0000002d262d7292 */ /* 0x004fc4000f8e3c3f */
[----:B------:R-:W-:Y:S02]  /*1050*/  ULDC UR53, c[0x0][0x22c] ;  /* 0x00008b0000357ab9 */ /* 0x000fe40000000800 */
[----:B------:R-:W-:Y:S02]  /*1060*/  ULDC UR5, c[0x0][0x1c0] ;  /* 0x0000700000057ab9 */ /* 0x000fe40000000800 */
[----:B------:R-:W-:Y:S01]  /*1070*/  ISETP.LE.AND P1, PT, RZ, UR45, PT ;  /* 0x0000002dff007c0c */ /* 0x000fe2000bf23270 */
[----:B------:R-:W-:Y:S02]  /*1080*/  ULEA.HI UR45, UR46, UR48, URZ, 0x6 ;  /* 0x000000302e2d7291 */ /* 0x000fe4000f8f303f */
[----:B-----5:R-:W-:Y:S01]  /*1090*/  UIMAD.WIDE UR50, UR39, 0x80, URZ ;  /* 0x00000080273278a5 */ /* 0x020fe2000f8e023f */
[----:B---3--:R-:W-:Y:S01]  /*10a0*/  IADD3 R4, R4, 0xffffffe, RZ ;  /* 0x0ffffffe04047810 */ /* 0x008fe20007ffe0ff */
[----:B------:R-:W-:Y:S02]  /*10b0*/  @UP0 UIMAD UR7, UR39, UR4, URZ ;  /* 0x00000004270702a4 */ /* 0x000fe4000f8e023f */
[----:B------:R-:W-:Y:S01]  /*10c0*/  USEL UR48, UR50, URZ, UP1 ;  /* 0x0000003f32307287 */ /* 0x000fe20008800000 */
[----:B------:R-:W1:Y:S01]  /*10d0*/  F2I.FTZ.U32.TRUNC.NTZ R5, R4 ;  /* 0x0000000400057305 */ /* 0x000e62000021f000 */
[----:B------:R-:W-:-:S02]  /*10e0*/  ULOP3.LUT UR50, UR45, 0xffffffc0, URZ, 0xc0, !UPT ;  /* 0xffffffc02d327892 */ /* 0x000fc4000f8ec03f */
[----:B------:R-:W-:Y:S02]  /*10f0*/  UIMAD UR53, UR38, UR53, URZ ;  /* 0x00000035263572a4 */ /* 0x000fe4000f8e023f */
[----:B------:R-:W-:Y:S02]  /*1100*/  @!UP0 UIMAD UR5, UR39, UR5, UR38 ;  /* 0x00000005270582a4 */ /* 0x000fe4000f8e0226 */
[----:B------:R-:W-:Y:S02]  /*1110*/  UIADD3 UR50, UR50, -0x40, URZ ;  /* 0xffffffc032327890 */ /* 0x000fe4000fffe03f */
[----:B------:R-:W-:Y:S02]  /*1120*/  ULDC.U8 UR43, c[0x0][0x3d0] ;  /* 0x0000f400002b7ab9 */ /* 0x000fe40000000000 */
[----:B------:R-:W-:Y:S02]  /*1130*/  ULDC UR44, c[0x0][0x234] ;  /* 0x00008d00002c7ab9 */ /* 0x000fe40000000800 */
[----:B------:R-:W-:-:S02]  /*1140*/  ULDC UR49, c[0x0][0x1c0] ;  /* 0x0000700000317ab9 */ /* 0x000fc40000000800 */
[----:B------:R-:W-:Y:S01]  /*1150*/  USEL UR46, UR51, URZ, UP1 ;  /* 0x0000003f332e7287 */ /* 0x000fe20008800000 */
[--C-:B-1----:R-:W-:Y:S01]  /*1160*/  IMAD.MOV R0, RZ, RZ, -R5.reuse ;  /* 0x000000ffff007224 */ /* 0x102fe200078e0a05 */
[----:B------:R-:W-:Y:S01]  /*1170*/  @UP0 UIMAD UR44, UR38, UR44, UR7 ;  /* 0x0000002c262c02a4 */ /* 0x000fe2000f8e0207 */
        /* <DEDUP_REMOVED lines=10> */
[----:B------:R-:W-:Y:S01]  /*1220*/  USHF.R.S32.HI UR45, URZ, 0x6, UR45 ;  /* 0x000000063f2d7899 */ /* 0x000fe2000801142d */
[----:B------:R-:W-:Y:S01]  /*1230*/  IMAD.HI.U32 R0, R0, R4, RZ ;  /* 0x0000000400007227 */ /* 0x000fe200078e00ff */
[----:B------:R-:W-:Y:S02]  /*1240*/  @!UP0 UIMAD UR44, UR5, UR4, URZ ;  /* 0x00000004052c82a4 */ /* 0x000fe4000f8e023f */
[----:B------:R-:W-:Y:S01]  /*1250*/  USHF.R.S32.HI UR51, URZ, 0x1f, UR50 ;  /* 0x0000001f3f337899 */ /* 0x000fe20008011432 */
[----:B------:R-:W-:-:S04]  /*1260*/  IMAD.MOV R3, RZ, RZ, -R0 ;  /* 0x000000ffff037224 */ /* 0x000fc800078e0a00 */
[----:B------:R-:W-:Y:S02]  /*1270*/  IMAD R3, R6, R3, R4 ;  /* 0x0000000306037224 */ /* 0x000fe400078e0204 */
[----:B----4-:R-:W-:-:S03]  /*1280*/  IMAD.WIDE.U32 R4, R7, c[0x0][0x3d8], RZ ;  /* 0x0000f60007047a25 */ /* 0x010fc600078e00ff */
[----:B------:R-:W-:-:S13]  /*1290*/  ISETP.GT.U32.AND P3, PT, R6, R3, PT ;  /* 0x000000030600720c */ /* 0x000fda0003f64070 */
[----:B------:R-:W-:Y:S01]  /*12a0*/  @!P3 IMAD.IADD R3, R3, 0x1, -R6 ;  /* 0x000000010303b824 */ /* 0x000fe200078e0a06 */
[----:B------:R-:W-:Y:S02]  /*12b0*/  @!P3 IADD3 R0, R0, 0x1, RZ ;  /* 0x000000010000b810 */ /* 0x000fe40007ffe0ff */
[----:B------:R-:W-:Y:S02]  /*12c0*/  ISETP.NE.AND P3, PT, RZ, UR43, PT ;  /* 0x0000002bff007c0c */ /* 0x000fe4000bf65270 */
[----:B------:R-:W-:Y:S01]  /*12d0*/  ISETP.GE.U32.AND P0, PT, R3, R6, PT ;  /* 0x000000060300720c */ /* 0x000fe20003f06070 */
[----:B------:R-:W-:Y:S01]  /*12e0*/  IMAD R3, R7, c[0x0][0x3dc], R5 ;  /* 0x0000f70007037a24 */ /* 0x000fe200078e0205 */
[----:B------:R-:W-:-:S04]  /*12f0*/  SEL R17, R4, RZ, P3 ;  /* 0x000000ff04117207 */ /* 0x000fc80001800000 */
[----:B------:R-:W-:-:S07]  /*1300*/  SEL R20, R3, RZ, P3 ;  /* 0x000000ff03147207 */ /* 0x000fce0001800000 */
        /* <DEDUP_REMOVED lines=9> */
.L_x_495:
[----:B------:R-:W-:-:S04]  /*13a0*/  UIMAD UR43, UR39, UR14, UR38 ;  /* 0x0000000e272b72a4 */ /* 0x000fc8000f8e0226 */
[----:B------:R-:W-:Y:S02]  /*13b0*/  UIMAD UR43, UR43, UR13, URZ ;  /* 0x0000000d2b2b72a4 */ /* 0x000fe4000f8e023f */
.L_x_496:
[----:B------:R-:W2:Y:S04]  /*13c0*/  LDL.64 R4, [R1+0x10] ;  /* 0x0000100001047983 */ /* 0x000ea80000100a00 */
[----:B------:R1:W2:Y:S01]  /*13d0*/  LDL.64 R12, [R1+0x10] ;  /* 0x00001000010c7983 */ /* 0x0002a20000100a00 */
[----:B------:R-:W-:Y:S01]  /*13e0*/  IMAD.U32 R16, RZ, RZ, UR53 ;  /* 0x00000035ff107e24 */ /* 0x000fe2000f8e00ff */
[----:B------:R-:W-:Y:S01]  /*13f0*/  ULDC.64 UR4, c[0x0][0x368] ;  /* 0x0000da0000047ab9 */ /* 0x000fe20000000a00 */
[----:B------:R-:W-:Y:S01]  /*1400*/  MOV R19, UR52 ;  /* 0x0000003400137c02 */ /* 0x000fe20008000f00 */
[----:B------:R-:W3:Y:S01]  /*1410*/  S2R R11, SR_TID.X ;  /* 0x00000000000b7919 */ /* 0x000ee20000002100 */
[----:B------:R-:W-:Y:S02]  /*1420*/  UIMAD UR4, UR47, UR4, URZ ;  /* 0x000000042f0472a4 */ /* 0x000fe4000f8e023f */
[----:B------:R-:W-:Y:S01]  /*1430*/  UIADD3 UR34, UP0, UR35, UR34, URZ ;  /* 0x0000002223227290 */ /* 0x000fe2000ff1e03f */
[----:B------:R-:W4:Y:S01]  /*1440*/  S2R R22, SR_CTAID.Y ;  /* 0x0000000000167919 */ /* 0x000f220000002600 */
[----:B------:R-:W-:-:S02]  /*1450*/  UIMAD UR54, UR39, UR5, UR4 ;  /* 0x00000005273672a4 */ /* 0x000fc4000f8e0204 */
[----:B------:R-:W-:Y:S02]  /*1460*/  UIADD3.X UR37, UR6, UR37, URZ, UP0, !UPT ;  /* 0x0000002506257290 */ /* 0x000fe400087fe43f */
[----:B------:R-:W-:Y:S01]  /*1470*/  ULDC.64 UR4, c[0x0][0x1a0] ;  /* 0x0000680000047ab9 */ /* 0x000fe20000000a00 */
[----:B------:R-:W-:Y:S01]  /*1480*/  IMAD.U32 R6, RZ, RZ, UR34 ;  /* 0x00000022ff067e24 */ /* 0x000fe2000f8e00ff */
[----:B------:R-:W-:Y:S02]  /*1490*/  UIMAD UR4, UR37, UR4, URZ ;  /* 0x00000004250472a4 */ /* 0x000fe4000f8e023f */
[----:B------:R-:W-:Y:S02]  /*14a0*/  ULDC.64 UR6, c[0x0][0x198] ;  /* 0x0000660000067ab9 */ /* 0x000fe40000000a00 */
[----:B------:R-:W-:Y:S02]  /*14b0*/  UIMAD UR4, UR34, UR5, UR4 ;  /* 0x00000005220472a4 */ /* 0x000fe4000f8e0204 */
[----:B------:R-:W-:-:S04]  /*14c0*/  UIMAD UR6, UR37, UR6, URZ ;  /* 0x00000006250672a4 */ /* 0x000fc8000f8e023f */
[----:B------:R-:W-:Y:S01]  /*14d0*/  UIMAD UR6, UR34, UR7, UR6 ;  /* 0x00000007220672a4 */ /* 0x000fe2000f8e0206 */
[----:B---3--:R-:W-:-:S04]  /*14e0*/  SHF.R.S32.HI R14, RZ, 0x1f, R11 ;  /* 0x0000001fff0e7819 */ /* 0x008fc8000001140b */
[CC--:B------:R-:W-:Y:S02]  /*14f0*/  LEA.HI R10, R14.reuse, R11.reuse, RZ, 0x5 ;  /* 0x0000000b0e0a7211 */ /* 0x0c0fe400078f28ff */
[----:B------:R-:W-:Y:S02]  /*1500*/  LEA.HI R14, R14, R11, RZ, 0x2 ;  /* 0x0000000b0e0e7211 */ /* 0x000fe400078f10ff */
[----:B------:R-:W-:Y:S02]  /*1510*/  LOP3.LUT R3, R10, 0xffffffe0, RZ, 0xc0, !PT ;  /* 0xffffffe00a037812 */ /* 0x000fe400078ec0ff */
[----:B------:R-:W-:Y:S02]  /*1520*/  SHF.R.S32.HI R10, RZ, 0x5, R10 ;  /* 0x00000005ff0a7819 */ /* 0x000fe4000001140a */
[----:B------:R-:W-:Y:S01]  /*1530*/  SHF.R.S32.HI R14, RZ, 0x2, R14 ;  /* 0x00000002ff0e7819 */ /* 0x000fe2000001140e */
[----:B------:R-:W-:-:S03]  /*1540*/  IMAD.IADD R3, R11, 0x1, -R3 ;  /* 0x000000010b037824 */ /* 0x000fc600078e0a03 */
[----:B------:R-:W-:Y:S01]  /*1550*/  SHF.R.S32.HI R21, RZ, 0x1f, R14 ;  /* 0x0000001fff157819 */ /* 0x000fe2000001140e */
[----:B------:R-:W-:-:S05]  /*1560*/  IMAD R3, R10, UR20, R3 ;  /* 0x000000140a037c24 */ /* 0x000fca000f8e0203 */
[----:B------:R-:W-:Y:S02]  /*1570*/  IADD3 R16, P1, P0, R3, UR19, R16 ;  /* 0x0000001303107c10 */ /* 0x000fe4000f83e010 */
[----:B------:R-:W-:Y:S02]  /*1580*/  SHF.R.S32.HI R10, RZ, 0x1f, R3 ;  /* 0x0000001fff0a7819 */ /* 0x000fe40000011403 */
[----:B------:R-:W-:Y:S02]  /*1590*/  IADD3 R3, P2, R14, UR50, RZ ;  /* 0x000000320e037c10 */ /* 0x000fe4000ff5e0ff */
[----:B------:R-:W-:Y:S02]  /*15a0*/  IADD3.X R19, R10, UR18, R19, P1, P0 ;  /* 0x000000120a137c10 */ /* 0x000fe40008fe0413 */
[----:B------:R-:W-:Y:S02]  /*15b0*/  IADD3.X R15, R21, UR51, RZ, P2, !PT ;  /* 0x00000033150f7c10 */ /* 0x000fe400097fe4ff */
[----:B------:R-:W-:-:S03]  /*15c0*/  IADD3 R16, P0, R16, R17, RZ ;  /* 0x0000001110107210 */ /* 0x000fc60007f1e0ff */
[----:B------:R-:W-:Y:S01]  /*15d0*/  IMAD R17, R15, c[0x0][0x190], RZ ;  /* 0x000064000f117a24 */ /* 0x000fe200078e02ff */
[----:B------:R-:W-:Y:S01]  /*15e0*/  UIMAD UR49, UR49, UR11, UR17 ;  /* 0x0000000b313172a4 */ /* 0x000fe2000f8e0211 */
[----:B------:R-:W-:Y:S01]  /*15f0*/  @P3 BAR.SYNC.DEFER_BLOCKING 0x0 ;  /* 0x0000000000003b1d */ /* 0x000fe20000010000 */
[----:B--2---:R-:W-:Y:S02]  /*1600*/  IMAD.MOV.U32 R12, RZ, RZ, R4 ;  /* 0x000000ffff0c7224 */ /* 0x004fe400078e0004 */
[----:B------:R-:W-:-:S03]  /*1610*/  IMAD.U32 R4, RZ, RZ, UR34 ;  /* 0x00000022ff047e24 */ /* 0x000fc6000f8e00ff */
[----:B------:R-:W-:-:S05]  /*1620*/  SHF.R.S32.HI R13, RZ, 0x1f, R12 ;  /* 0x0000001fff0d7819 */ /* 0x000fca000001140c */
[----:B------:R2:W-:Y:S01]  /*1630*/  STL [R1+0x14], R13 ;  /* 0x0000140d01007387 */ /* 0x0005e20000100800 */
[----:B----4-:R-:W-:-:S03]  /*1640*/  IMAD.WIDE.U32 R8, R22, c[0x0][0x368], R12 ;  /* 0x0000da0016087a25 */ /* 0x010fc600078e000c */
[----:B------:R-:W3:Y:S01]  /*1650*/  LDL R23, [R1+0x18] ;  /* 0x0000180001177983 */ /* 0x000ee20000100800 */
[----:B------:R-:W-:Y:S01]  /*1660*/  IMAD.WIDE.U32 R4, R4, c[0x0][0x1a0], R12 ;  /* 0x0000680004047a25 */ /* 0x000fe200078e000c */
[----:B------:R-:W-:-:S03]  /*1670*/  IADD3 R9, R9, UR54, RZ ;  /* 0x0000003609097c10 */ /* 0x000fc6000fffe0ff */
[----:B------:R-:W-:Y:S01]  /*1680*/  IMAD.WIDE.U32 R6, R6, c[0x0][0x198], R12 ;  /* 0x0000660006067a25 */ /* 0x000fe200078e000c */
[----:B------:R-:W-:Y:S01]  /*1690*/  IADD3 R5, R5, UR4, RZ ;  /* 0x0000000405057c10 */ /* 0x000fe2000fffe0ff */
[----:B------:R-:W-:Y:S02]  /*16a0*/  ULDC.64 UR4, c[0x0][0x188] ;  /* 0x0000620000047ab9 */ /* 0x000fe40000000a00 */
[----:B------:R-:W-:Y:S01]  /*16b0*/  IMAD.WIDE.U32 R10, R3, c[0x0][0x370], R8 ;  /* 0x0000dc00030a7a25 */ /* 0x000fe200078e0008 */
[----:B------:R-:W-:Y:S01]  /*16c0*/  UIMAD UR4, UR47, UR4, URZ ;  /* 0x000000042f0472a4 */ /* 0x000fe2000f8e023f */
[----:B------:R-:W-:Y:S01]  /*16d0*/  IADD3 R7, R7, UR6, RZ ;  /* 0x0000000607077c10 */ /* 0x000fe2000fffe0ff */
[----:B------:R-:W-:Y:S01]  /*16e0*/  UIMAD.WIDE UR52, UR39, UR12, UR50 ;  /* 0x0000000c273472a5 */ /* 0x000fe2000f8e0232 */
[----:B------:R-:W-:Y:S01]  /*16f0*/  IMAD R8, R3, c[0x0][0x194], R17 ;  /* 0x0000650003087a24 */ /* 0x000fe200078e0211 */
[----:B------:R-:W-:Y:S01]  /*1700*/  UIMAD UR4, UR39, UR5, UR4 ;  /* 0x00000005270472a4 */ /* 0x000fe2000f8e0204 */
[----:B------:R-:W-:Y:S01]  /*1710*/  IMAD.X R17, R19, 0x1, R20, P0 ;  /* 0x0000000113117824 */ /* 0x000fe200000e0614 */
[----:B------:R-:W-:Y:S01]  /*1720*/  ULDC.64 UR6, c[0x0][0x180] ;  /* 0x0000600000067ab9 */ /* 0x000fe20000000a00 */
[----:B------:R-:W4:Y:S01]  /*1730*/  S2R R20, SR_CTAID.Z ;  /* 0x0000000000147919 */ /* 0x000f220000002700 */
[----:B------:R-:W-:Y:S01]  /*1740*/  IMAD.WIDE.U32 R4, R22, c[0x0][0x188], R4 ;  /* 0x0000620016047a25 */ /* 0x000fe200078e0004 */
[----:B------:R-:W-:-:S03]  /*1750*/  UIMAD UR6, UR47, UR6, URZ ;  /* 0x000000062f0672a4 */ /* 0x000fc6000f8e023f */
[----:B--2---:R-:W-:Y:S01]  /*1760*/  IMAD.WIDE.U32 R12, R3, c[0x0][0x190], R12 ;  /* 0x00006400030c7a25 */ /* 0x004fe200078e000c */
[----:B------:R-:W-:-:S03]  /*1770*/  UIADD3 UR48, UP0, UR52, UR48, URZ ;  /* 0x0000003034307290 */ /* 0x000fc6000ff1e03f */
[----:B------:R-:W-:Y:S01]  /*1780*/  IMAD R15, R15, c[0x0][0x370], RZ ;  /* 0x0000dc000f0f7a24 */ /* 0x000fe200078e02ff */
[----:B------:R-:W-:Y:S01]  /*1790*/  UIADD3 UR49, UR33, UR49, URZ ;  /* 0x0000003121317290 */ /* 0x000fe2000fffe03f */
[----:B------:R-:W-:Y:S01]  /*17a0*/  IADD3 R5, R5, UR4, RZ ;  /* 0x0000000405057c10 */ /* 0x000fe2000fffe0ff */
[----:B------:R-:W-:Y:S01]  /*17b0*/  IMAD.IADD R9, R13, 0x1, R8 ;  /* 0x000000010d097824 */ /* 0x000fe200078e0208 */
[----:B------:R-:W-:Y:S01]  /*17c0*/  ULDC.64 UR4, c[0x0][0x378] ;  /* 0x0000de0000047ab9 */ /* 0x000fe20000000a00 */
[----:B------:R-:W-:Y:S01]  /*17d0*/  IMAD R15, R3, c[0x0][0x374], R15 ;  /* 0x0000dd00030f7a24 */ /* 0x000fe200078e020f */
[----:B------:R-:W-:Y:S01]  /*17e0*/  UIMAD UR6, UR39, UR7, UR6 ;  /* 0x00000007270672a4 */ /* 0x000fe2000f8e0206 */
[----:B------:R-:W-:Y:S01]  /*17f0*/  IMAD.MOV.U32 R8, RZ, RZ, R12 ;  /* 0x000000ffff087224 */ /* 0x000fe200078e000c */
[----:B------:R-:W-:Y:S01]  /*1800*/  UIMAD UR4, UR42, UR4, URZ ;  /* 0x000000042a0472a4 */ /* 0x000fe2000f8e023f */
[C---:B------:R-:W-:Y:S01]  /*1810*/  IMAD R12, R18.reuse, c[0x0][0x1b0], RZ ;  /* 0x00006c00120c7a24 */ /* 0x040fe200078e02ff */
[----:B------:R-:W-:Y:S01]  /*1820*/  UIADD3.X UR46, UR53, UR46, URZ, UP0, !UPT ;  /* 0x0000002e352e7290 */ /* 0x000fe200087fe43f */
[----:B------:R-:W-:Y:S01]  /*1830*/  IMAD R3, R18, c[0x0][0x1b8], RZ ;  /* 0x00006e0012037a24 */ /* 0x000fe200078e02ff */
[----:B------:R-:W-:Y:S01]  /*1840*/  MOV R18, UR32 ;  /* 0x0000002000127c02 */ /* 0x000fe20008000f00 */
[----:B------:R-:W-:Y:S01]  /*1850*/  IMAD.WIDE.U32 R6, R22, c[0x0][0x180], R6 ;  /* 0x0000600016067a25 */ /* 0x000fe200078e0006 */
[----:B------:R-:W-:-:S03]  /*1860*/  UIMAD UR49, UR49, UR48, URZ ;  /* 0x00000030313172a4 */ /* 0x000fc6000f8e023f */
[----:B------:R-:W-:Y:S01]  /*1870*/  IMAD.IADD R11, R11, 0x1, R15 ;  /* 0x000000010b0b7824 */ /* 0x000fe200078e020f */
[----:B------:R-:W-:Y:S01]  /*1880*/  UIMAD UR46, UR46, UR32, UR49 ;  /* 0x000000202e2e72a4 */ /* 0x000fe2000f8e0231 */
[C---:B------:R-:W-:Y:S01]  /*1890*/  IMAD R15, R0.reuse, c[0x0][0x1b4], R12 ;  /* 0x00006d00000f7a24 */ /* 0x040fe200078e020c */
[----:B------:R-:W-:Y:S01]  /*18a0*/  IADD3 R7, R7, UR6, RZ ;  /* 0x0000000607077c10 */ /* 0x000fe2000fffe0ff */
[C---:B------:R-:W-:Y:S01]  /*18b0*/  IMAD R3, R0.reuse, c[0x0][0x1bc], R3 ;  /* 0x00006f0000037a24 */ /* 0x040fe200078e0203 */
[----:B------:R-:W-:Y:S01]  /*18c0*/  UIMAD UR6, UR38, UR5, UR4 ;  /* 0x00000005260672a4 */ /* 0x000fe2000f8e0204 */
[----:B------:R-:W-:Y:S02]  /*18d0*/  IMAD.WIDE.U32 R4, R0, c[0x0][0x1b8], R4 ;  /* 0x00006e0000047a25 */ /* 0x000fe400078e0004 */
[----:B------:R-:W-:Y:S02]  /*18e0*/  ULDC.64 UR4, c[0x0][0x178] ;  /* 0x00005e0000047ab9 */ /* 0x000fe40000000a00 */
[----:B------:R-:W-:Y:S01]  /*18f0*/  IMAD.WIDE.U32 R12, R18, UR48, R16 ;  /* 0x00000030120c7c25 */ /* 0x000fe2000f8e0010 */
[----:B------:R-:W-:-:S03]  /*1900*/  UIMAD UR4, UR47, UR4, URZ ;  /* 0x000000042f0472a4 */ /* 0x000fc6000f8e023f */
[----:B----4-:R-:W-:Y:S01]  /*1910*/  IMAD.WIDE.U32 R10, R20, c[0x0][0x378], R10 ;  /* 0x0000de00140a7a25 */ /* 0x010fe200078e000a */
[----:B------:R-:W-:-:S03]  /*1920*/  LEA R184, P0, R12, c[0x0][0x350], 0x2 ;  /* 0x0000d4000cb87a11 */ /* 0x000fc600078010ff */
[----:B------:R-:W-:Y:S01]  /*1930*/  IMAD.IADD R5, R5, 0x1, R3 ;  /* 0x0000000105057824 */ /* 0x000fe200078e0203 */
[----:B------:R-:W-:Y:S01]  /*1940*/  IADD3 R3, R13, UR46, RZ ;  /* 0x0000002e0d037c10 */ /* 0x000fe2000fffe0ff */
[----:B------:R-:W-:Y:S01]  /*1950*/  IMAD.WIDE.U32 R6, R0, c[0x0][0x1b0], R6 ;  /* 0x00006c0000067a25 */ /* 0x000fe200078e0006 */
[----:B------:R-:W-:Y:S01]  /*1960*/  IADD3 R0, R11, UR6, RZ ;  /* 0x000000060b007c10 */ /* 0x000fe2000fffe0ff */
[----:B------:R-:W-:Y:S01]  /*1970*/  UIMAD UR39, UR39, UR5, UR4 ;  /* 0x00000005272772a4 */ /* 0x000fe2000f8e0204 */
[----:B------:R-:W-:Y:S01]  /*1980*/  LEA R192, P1, R10, c[0x0][0x330], 0x1 ;  /* 0x0000cc000ac07a11 */ /* 0x000fe200078208ff */
[----:B------:R-:W-:Y:S01]  /*1990*/  UIADD3 UR6, UR45, -0x1, URZ ;  /* 0xffffffff2d067890 */ /* 0x000fe2000fffe03f */
[----:B------:R-:W-:Y:S01]  /*19a0*/  IMAD.WIDE.U32 R8, R22, c[0x0][0x178], R8 ;  /* 0x00005e0016087a25 */ /* 0x000fe200078e0008 */
[----:B------:R-:W-:Y:S01]  /*19b0*/  LEA.HI.X R185, R12, c[0x0][0x354], R3, 0x2, P0 ;  /* 0x0000d5000cb97a11 */ /* 0x000fe200000f1403 */
[----:B------:R-:W-:Y:S02]  /*19c0*/  ULDC.64 UR4, c[0x0][0x1a8] ;  /* 0x00006a0000047ab9 */ /* 0x000fe40000000a00 */
[----:B------:R-:W-:-:S02]  /*19d0*/  IMAD.IADD R7, R7, 0x1, R15 ;  /* 0x0000000107077824 */ /* 0x000fc400078e020f */
[----:B------:R-:W-:Y:S01]  /*19e0*/  IMAD R3, R21, c[0x0][0x198], RZ ;  /* 0x0000660015037a24 */ /* 0x000fe200078e02ff */
[----:B------:R-:W-:Y:S01]  /*19f0*/  ULEA.HI UR7, UR6, UR6, URZ, 0x1 ;  /* 0x0000000606077291 */ /* 0x000fe2000f8f083f */
[----:B------:R-:W-:Y:S01]  /*1a00*/  LEA.HI.X R193, R10, c[0x0][0x334], R0, 0x1, P1 ;  /* 0x0000cd000ac17a11 */ /* 0x000fe200008f0c00 */
[----:B------:R-:W-:Y:S01]  /*1a10*/  UIMAD UR4, UR42, UR4, URZ ;  /* 0x000000042a0472a4 */ /* 0x000fe2000f8e023f */
[----:B------:R-:W-:Y:S01]  /*1a20*/  IADD3 R9, R9, UR39, RZ ;  /* 0x0000002709097c10 */ /* 0x000fe2000fffe0ff */
[----:B------:R-:W-:Y:S02]  /*1a30*/  IMAD R0, R21, c[0x0][0x1a0], RZ ;  /* 0x0000680015007a24 */ /* 0x000fe400078e02ff */
[C---:B------:R-:W-:Y:S02]  /*1a40*/  IMAD R3, R14.reuse, c[0x0][0x19c], R3 ;  /* 0x000067000e037a24 */ /* 0x040fe400078e0203 */
[----:B------:R-:W-:Y:S01]  /*1a50*/  IMAD.WIDE.U32 R12, R14, c[0x0][0x198], R6 ;  /* 0x000066000e0c7a25 */ /* 0x000fe200078e0006 */
[----:B------:R-:W-:-:S02]  /*1a60*/  ULOP3.LUT UR7, UR7, 0xfffffffe, URZ, 0xc0, !UPT ;  /* 0xfffffffe07077892 */ /* 0x000fc4000f8ec03f */
[----:B------:R-:W-:Y:S01]  /*1a70*/  UIMAD UR4, UR38, UR5, UR4 ;  /* 0x00000005260472a4 */ /* 0x000fe2000f8e0204 */
[----:B------:R-:W-:Y:S01]  /*1a80*/  IMAD R0, R14, c[0x0][0x1a4], R0 ;  /* 0x000069000e007a24 */ /* 0x000fe200078e0200 */
[----:B------:R-:W-:Y:S01]  /*1a90*/  LEA R6, P1, R12, c[0x0][0x168], 0x1 ;  /* 0x00005a000c067a11 */ /* 0x000fe200078208ff */
[----:B------:R-:W-:Y:S01]  /*1aa0*/  IMAD.WIDE.U32 R10, R14, c[0x0][0x1a0], R4 ;  /* 0x000068000e0a7a25 */ /* 0x000fe200078e0004 */
[----:B------:R-:W-:-:S03]  /*1ab0*/  UIADD3 UR7, UR6, -UR7, URZ ;  /* 0x8000000706077290 */ /* 0x000fc6000fffe03f */
[----:B------:R-:W-:Y:S02]  /*1ac0*/  IMAD.IADD R3, R13, 0x1, R3 ;  /* 0x000000010d037824 */ /* 0x000fe400078e0203 */
[----:B------:R-:W-:Y:S01]  /*1ad0*/  IMAD.WIDE.U32 R8, R20, c[0x0][0x1a8], R8 ;  /* 0x00006a0014087a25 */ /* 0x000fe200078e0008 */
[----:B------:R-:W-:Y:S01]  /*1ae0*/  UIADD3 UR5, -UR36, UR10, UR35 ;  /* 0x0000000a24057290 */ /* 0x000fe2000fffe123 */
[----:B------:R-:W-:Y:S01]  /*1af0*/  IADD3 R5, R11, R0, RZ ;  /* 0x000000000b057210 */ /* 0x000fe20007ffe0ff */
[----:B------:R-:W-:Y:S01]  /*1b00*/  UISETP.NE.AND UP0, UPT, UR7, 0x1, UPT ;  /* 0x000000010700788c */ /* 0x000fe2000bf05270 */
[----:B------:R-:W-:Y:S01]  /*1b10*/  LEA.HI.X R7, R12, c[0x0][0x16c], R3, 0x1, P1 ;  /* 0x00005b000c077a11 */ /* 0x000fe200008f0c03 */
[----:B------:R-:W-:Y:S01]  /*1b20*/  IMAD.MOV.U32 R3, RZ, RZ, c[0x0][0x198] ;  /* 0x00006600ff037624 */ /* 0x000fe200078e00ff */
[----:B------:R-:W-:Y:S01]  /*1b30*/  LEA R4, P0, R10, c[0x0][0x170], 0x1 ;  /* 0x00005c000a047a11 */ /* 0x000fe200078008ff */
[----:B------:R-:W-:Y:S01]  /*1b40*/  UIADD3 UR5, UR5, -UR9, URZ ;  /* 0x8000000905057290 */ /* 0x000fe2000fffe03f */
[----:B------:R-:W-:-:S02]  /*1b50*/  IADD3 R0, R9, UR4, RZ ;  /* 0x0000000409007c10 */ /* 0x000fc4000fffe0ff */
[----:B------:R-:W-:Y:S01]  /*1b60*/  LEA R190, P2, R8, c[0x0][0x160], 0x1 ;  /* 0x0000580008be7a11 */ /* 0x000fe200078408ff */
[----:B------:R-:W-:Y:S01]  /*1b70*/  IMAD.MOV.U32 R11, RZ, RZ, c[0x0][0x19c] ;  /* 0x00006700ff0b7624 */ /* 0x000fe200078e00ff */
[----:B------:R-:W-:Y:S01]  /*1b80*/  LEA.HI.X R5, R10, c[0x0][0x174], R5, 0x1, P0 ;  /* 0x00005d000a057a11 */ /* 0x000fe200000f0c05 */
[----:B------:R-:W-:Y:S01]  /*1b90*/  USHF.R.S32.HI UR4, URZ, 0x1f, UR5 ;  /* 0x0000001f3f047899 */ /* 0x000fe20008011405 */
[----:B------:R-:W-:Y:S02]  /*1ba0*/  LEA.HI.X R191, R8, c[0x0][0x164], R0, 0x1, P2 ;  /* 0x0000590008bf7a11 */ /* 0x000fe400010f0c00 */
[----:B------:R-:W-:Y:S02]  /*1bb0*/  LEA R10, P2, R3, R6, 0x7 ;  /* 0x00000006030a7211 */ /* 0x000fe400078438ff */
[----:B------:R-:W-:Y:S02]  /*1bc0*/  IADD3 R0, R247, 0x1800, RZ ;  /* 0x00001800f7007810 */ /* 0x000fe40007ffe0ff */
[----:B------:R-:W-:Y:S01]  /*1bd0*/  PLOP3.LUT P0, PT, PT, PT, UP0, 0x80, 0x0 ;  /* 0x000000000000781c */ /* 0x000fe20003f0f008 */
[----:B------:R-:W-:Y:S01]  /*1be0*/  ULEA.HI UR4, UR4, UR5, URZ, 0x6 ;  /* 0x0000000504047291 */ /* 0x000fe2000f8f303f */
[----:B------:R-:W-:-:S02]  /*1bf0*/  LEA.HI.X R11, R3, R7, R11, 0x7, P2 ;  /* 0x00000007030b7211 */ /* 0x000fc400010f3c0b */
[----:B------:R-:W-:Y:S01]  /*1c00*/  SEL R3, R0, R247, !P0 ;  /* 0x000000f700037207 */ /* 0x000fe20004000000 */
[----:B------:R-:W-:Y:S01]  /*1c10*/  USHF.R.S32.HI UR4, URZ, 0x6, UR4 ;  /* 0x000000063f047899 */ /* 0x000fe20008011404 */
[----:B------:R-:W-:-:S03]  /*1c20*/  SHF.L.U32 R0, R247, 0x1, RZ ;  /* 0x00000001f7007819 */ /* 0x000fc600000006ff */
[----:B------:R-:W-:Y:S01]  /*1c30*/  IMAD.SHL.U32 R3, R3, 0x2, RZ ;  /* 0x0000000203037824 */ /* 0x000fe200078e00ff */
[----:B------:R-:W-:Y:S01]  /*1c40*/  UISETP.LT.AND UP0, UPT, URZ, UR4, UPT ;  /* 0x000000043f00728c */ /* 0x000fe2000bf01270 */
[----:B------:R-:W-:Y:S01]  /*1c50*/  @!PT LDS RZ, [RZ] ;  /* 0x00000000fffff984 */ /* 0x000fe20000000800 */
[----:B------:R-:W-:Y:S01]  /*1c60*/  @!PT LDS RZ, [RZ] ;  /* 0x00000000fffff984 */ /* 0x000fe20000000800 */
[----:B------:R-:W-:Y:S01]  /*1c70*/  @!PT LDS RZ, [RZ] ;  /* 0x00000000fffff984 */ /* 0x000fe20000000800 */
[----:B------:R2:W-:Y:S01]  /*1c80*/  LDGSTS.E.BYPASS.LTC128B.128 [R0+0x6000], [R192.64] ;  /* 0x06000000c0007fae */ /* 0x0005e2000b901d68 */
[----:B------:R-:W-:-:S03]  /*1c90*/  IMAD.MOV.U32 R9, RZ, RZ, c[0x0][0x1a0] ;  /* 0x00006800ff097624 */ /* 0x000fc600078e00ff */
[----:B------:R2:W-:Y:S01]  /*1ca0*/  LDGSTS.E.BYPASS.LTC128B.128 [R0+0x7000], [R192.64+0x40] ;  /* 0x07000040c0007fae */ /* 0x0005e2000b901d68 */
[----:B------:R-:W-:-:S03]  /*1cb0*/  USEL UR4, URZ, UR4, !UP0 ;  /* 0x000000043f047287 */ /* 0x000fc6000c000000 */
[----:B------:R2:W-:Y:S01]  /*1cc0*/  LDGSTS.E.BYPASS.LTC128B.128 [R0+0x8000], [R192.64+0x80] ;  /* 0x08000080c0007fae */ /* 0x0005e2000b901d68 */
[----:B------:R-:W-:-:S03]  /*1cd0*/  IMAD.MOV.U32 R12, RZ, RZ, c[0x0][0x1a4] ;  /* 0x00006900ff0c7624 */ /* 0x000fc600078e00ff */
[----:B------:R1:W-:Y:S01]  /*1ce0*/  LDGSTS.E.BYPASS.LTC128B.128 [R3], [R190.64] ;  /* 0x00000000be037fae */ /* 0x0003e2000b901d68 */
[----:B------:R-:W-:-:S03]  /*1cf0*/  LEA R8, P1, R9, R4, 0x7 ;  /* 0x0000000409087211 */ /* 0x000fc600078238ff */
[----:B------:R1:W-:Y:S01]  /*1d00*/  LDGSTS.E.BYPASS.LTC128B.128 [R3+0x1000], [R190.64+0x40] ;  /* 0x01000040be037fae */ /* 0x0003e2000b901d68 */
[----:B------:R-:W-:-:S03]  /*1d10*/  UISETP.GT.AND UP0, UPT, UR45, UR4, UPT ;  /* 0x000000042d00728c */ /* 0x000fc6000bf04270 */
[----:B------:R1:W-:Y:S04]  /*1d20*/  LDGSTS.E.BYPASS.LTC128B.128 [R3+0x2000], [R190.64+0x80] ;  /* 0x02000080be037fae */ /* 0x0003e8000b901d68 */
[----:B------:R2:W-:Y:S01]  /*1d30*/  LDGSTS.E.BYPASS.LTC128B.128 [R0+0x9000], [R6.64] ;  /* 0x0900000006007fae */ /* 0x0005e2000b901d68 */
[----:B------:R-:W-:-:S03]  /*1d40*/  LEA.HI.X R9, R9, R5, R12, 0x7, P1 ;  /* 0x0000000509097211 */ /* 0x000fc600008f3c0c */
[----:B------:R2:W-:Y:S04]  /*1d50*/  LDGSTS.E.BYPASS.LTC128B.128 [R0+0xb000], [R6.64+0x40] ;  /* 0x0b00004006007fae */ /* 0x0005e8000b901d68 */
[----:B------:R2:W-:Y:S01]  /*1d60*/  LDGSTS.E.BYPASS.LTC128B.128 [R0+0xd000], [R6.64+0x80] ;  /* 0x0d00008006007fae */ /* 0x0005e2000b901d68 */
[----:B------:R-:W-:-:S03]  /*1d70*/  UIADD3 UR44, UR50, UR44, URZ ;  /* 0x0000002c322c7290 */ /* 0x000fc6000fffe03f */
[----:B------:R2:W-:Y:S04]  /*1d80*/  LDGSTS.E.BYPASS.LTC128B.128 [R0+0xa000], [R10.64] ;  /* 0x0a0000000a007fae */ /* 0x0005e8000b901d68 */
[----:B------:R2:W-:Y:S01]  /*1d90*/  LDGSTS.E.BYPASS.LTC128B.128 [R0+0xc000], [R10.64+0x40] ;  /* 0x0c0000400a007fae */ /* 0x0005e2000b901d68 */
[----:B------:R-:W-:-:S03]  /*1da0*/  PLOP3.LUT P1, PT, PT, PT, UP0, 0x80, 0x0 ;  /* 0x000000000000781c */ /* 0x000fc60003f2f008 */
[----:B------:R2:W-:Y:S04]  /*1db0*/  LDGSTS.E.BYPASS.LTC128B.128 [R0+0xe000], [R10.64+0x80] ;  /* 0x0e0000800a007fae */ /* 0x0005e8000b901d68 */
[----:B------:R3:W-:Y:S01]  /*1dc0*/  LDGSTS.E.BYPASS.LTC128B.128 [R0+0xf000], [R4.64] ;  /* 0x0f00000004007fae */ /* 0x0007e2000b901d68 */
[----:B------:R-:W-:-:S03]  /*1dd0*/  UIMAD.WIDE UR38, UR44, UR15, UR26 ;  /* 0x0000000f2c2672a5 */ /* 0x000fc6000f8e021a */
[----:B------:R3:W-:Y:S04]  /*1de0*/  LDGSTS.E.BYPASS.LTC128B.128 [R0+0x11000], [R4.64+0x40] ;  /* 0x1100004004007fae */ /* 0x0007e8000b901d68 */
[----:B------:R3:W-:Y:S04]  /*1df0*/  LDGSTS.E.BYPASS.LTC128B.128 [R0+0x13000], [R4.64+0x80] ;  /* 0x1300008004007fae */ /* 0x0007e8000b901d68 */
[----:B------:R2:W-:Y:S04]  /*1e00*/  LDGSTS.E.BYPASS.LTC128B.128 [R0+0x10000], [R8.64] ;  /* 0x1000000008007fae */ /* 0x0005e8000b901d68 */
[----:B------:R2:W-:Y:S04]  /*1e10*/  LDGSTS.E.BYPASS.LTC128B.128 [R0+0x12000], [R8.64+0x40] ;  /* 0x1200004008007fae */ /* 0x0005e8000b901d68 */
[----:B------:R2:W-:Y:S01]  /*1e20*/  LDGSTS.E.BYPASS.LTC128B.128 [R0+0x14000], [R8.64+0x80] ;  /* 0x1400008008007fae */ /* 0x0005e2000b901d68 */
[----:B------:R-:W-:-:S02]  /*1e30*/  UIADD3 UR43, UR50, UR43, URZ ;  /* 0x0000002b322b7290 */ /* 0x000fc4000fffe03f */
[----:B------:R-:W-:Y:S01]  /*1e40*/  UMOV UR5, UR39 ;  /* 0x0000002700057c82 */ /* 0x000fe20008000000 */
[----:B------:R-:W-:Y:S01]  /*1e50*/  IMAD.U32 R19, RZ, RZ, UR33 ;  /* 0x00000021ff137e24 */ /* 0x000fe2000f8e00ff */
[----:B------:R-:W0:Y:S01]  /*1e60*/  LDGDEPBAR ;  /* 0x00000000000079af */ /* 0x000e220000000000 */
        /* <DEDUP_REMOVED lines=49> */
[----:B---3--:R-:W-:Y:S01]  /*2180*/  IMAD.SHL.U32 R4, R23, 0x4, RZ ;  /* 0x0000000417047824 */ /* 0x008fe200078e00ff */
[----:B--2---:R-:W-:-:S04]  /*2190*/  SHF.R.S32.HI R0, RZ, 0x1f, R23 ;  /* 0x0000001fff007819 */ /* 0x004fc80000011417 */
[----:B------:R-:W-:Y:S02]  /*21a0*/  SHF.L.U64.HI R5, R23, 0x2, R0 ;  /* 0x0000000217057819 */ /* 0x000fe40000010200 */
[----:B------:R-:W-:-:S04]  /*21b0*/  IADD3 R4, P2, R4, UR38, RZ ;  /* 0x0000002604047c10 */ /* 0x000fc8000ff5e0ff */
[----:B------:R-:W-:Y:S01]  /*21c0*/  IADD3.X R5, R5, UR5, RZ, P2, !PT ;  /* 0x0000000505057c10 */ /* 0x000fe200097fe4ff */
[----:B------:R-:W-:Y:S05]  /*21d0*/  @!P1 BRA `(.L_x_497) ;  /* 0x0000410000009947 */ /* 0x000fea0003800000 */
[----:B-1----:R1:W5:Y:S04]  /*21e0*/  LDG.E R237, [R4.64] ;  /* 0x0000002804ed7981 */ /* 0x002368000c1e1900 */
[----:B------:R1:W5:Y:S04]  /*21f0*/  LDG.E R236, [R4.64+0x20] ;  /* 0x0000202804ec7981 */ /* 0x000368000c1e1900 */
[----:B------:R1:W5:Y:S04]  /*2200*/  LDG.E R235, [R4.64+0x80] ;  /* 0x0000802804eb7981 */ /* 0x000368000c1e1900 */
[----:B------:R1:W5:Y:S01]  /*2210*/  LDG.E R234, [R4.64+0xa0] ;  /* 0x0000a02804ea7981 */ /* 0x000362000c1e1900 */
[----:B------:R-:W-:Y:S01]  /*2220*/  UIADD3 UR35, UR35, UR8, URZ ;  /* 0x0000000823237290 */ /* 0x000fe2000fffe03f */
[----:B------:R-:W-:Y:S01]  /*2230*/  IMAD.MOV.U32 R194, RZ, RZ, R3 ;  /* 0x000000ffffc27224 */ /* 0x000fe200078e0003 */
[----:B------:R-:W-:Y:S01]  /*2240*/  UMOV UR39, UR43 ;  /* 0x0000002b00277c82 */ /* 0x000fe20008000000 */
[----:B------:R-:W-:Y:S01]  /*2250*/  IMAD.MOV.U32 R127, RZ, RZ, RZ ;  /* 0x000000ffff7f7224 */ /* 0x000fe200078e00ff */
[----:B------:R-:W-:Y:S01]  /*2260*/  UIADD3 UR35, -UR36, 0x80, UR35 ;  /* 0x0000008024237890 */ /* 0x000fe2000fffe123 */
[----:B-1----:R-:W-:-:S02]  /*2270*/  IADD3 R5, R181, 0x1800, RZ ;  /* 0x00001800b5057810 */ /* 0x002fc40007ffe0ff */
[----:B------:R-:W-:Y:S02]  /*2280*/  IADD3 R4, R183, 0x1800, RZ ;  /* 0x00001800b7047810 */ /* 0x000fe40007ffe0ff */
[----:B------:R-:W-:Y:S02]  /*2290*/  SEL R5, R5, R181, !P0 ;  /* 0x000000b505057207 */ /* 0x000fe40004000000 */
[----:B------:R-:W-:-:S03]  /*22a0*/  SEL R4, R4, R183, !P0 ;  /* 0x000000b704047207 */ /* 0x000fc60004000000 */
[----:B------:R-:W-:Y:S02]  /*22b0*/  IMAD.SHL.U32 R3, R5, 0x2, RZ ;  /* 0x0000000205037824 */ /* 0x000fe400078e00ff */
[----:B------:R-:W-:Y:S02]  /*22c0*/  IMAD.SHL.U32 R174, R4, 0x2, RZ ;  /* 0x0000000204ae7824 */ /* 0x000fe400078e00ff */
[----:B------:R-:W-:Y:S01]  /*22d0*/  IMAD.MOV.U32 R4, RZ, RZ, c[0x0][0x1c0] ;  /* 0x00007000ff047624 */ /* 0x000fe200078e00ff */
[----:B------:R-:W-:Y:S01]  /*22e0*/  SHF.L.U64.HI R248, R23, 0x2, R0 ;  /* 0x0000000217f87819 */ /* 0x000fe20000010200 */
[----:B------:R-:W-:Y:S01]  /*22f0*/  IMAD.SHL.U32 R175, R183, 0x2, RZ ;  /* 0x00000002b7af7824 */ /* 0x000fe200078e00ff */
[----:B------:R-:W-:Y:S01]  /*2300*/  SHF.L.U32 R249, R23, 0x2, RZ ;  /* 0x0000000217f97819 */ /* 0x000fe200000006ff */
[----:B------:R-:W-:Y:S02]  /*2310*/  IMAD R4, R4, c[0x0][0x22c], RZ ;  /* 0x00008b0004047a24 */ /* 0x000fe400078e02ff */
[----:B------:R-:W-:Y:S02]  /*2320*/  IMAD.IADD R176, R175, 0x1, R182 ;  /* 0x00000001afb07824 */ /* 0x000fe400078e02b6 */
[C---:B------:R-:W-:Y:S01]  /*2330*/  IMAD.SHL.U32 R6, R4.reuse, 0x10, RZ ;  /* 0x0000001004067824 */ /* 0x040fe200078e00ff */
[----:B------:R-:W-:-:S04]  /*2340*/  SHF.L.U32 R238, R4, 0x3, RZ ;  /* 0x0000000304ee7819 */ /* 0x000fc800000006ff */
[C---:B------:R-:W-:Y:S02]  /*2350*/  IADD3 R4, R6.reuse, 0x40, RZ ;  /* 0x0000004006047810 */ /* 0x040fe40007ffe0ff */
[----:B------:R-:W-:-:S03]  /*2360*/  IADD3 R5, R6, 0x20, RZ ;  /* 0x0000002006057810 */ /* 0x000fc60007ffe0ff */
[C---:B------:R-:W-:Y:S01]  /*2370*/  IMAD.IADD R250, R238.reuse, 0x1, R4 ;  /* 0x00000001eefa7824 */ /* 0x040fe200078e0204 */
[----:B------:R-:W-:-:S03]  /*2380*/  IADD3 R251, R238, R5, RZ ;  /* 0x00000005eefb7210 */ /* 0x000fc60007ffe0ff */
[C---:B------:R-:W-:Y:S01]  /*2390*/  IMAD.IADD R0, R238.reuse, 0x1, R250 ;  /* 0x00000001ee007824 */ /* 0x040fe200078e02fa */
[----:B------:R-:W-:-:S03]  /*23a0*/  IADD3 R5, R238, R251, RZ ;  /* 0x000000fbee057210 */ /* 0x000fc60007ffe0ff */
[C---:B------:R-:W-:Y:S01]  /*23b0*/  IMAD.IADD R240, R238.reuse, 0x1, R0 ;  /* 0x00000001eef07824 */ /* 0x040fe200078e0200 */
[----:B------:R-:W-:-:S03]  /*23c0*/  IADD3 R242, R238, R5, RZ ;  /* 0x00000005eef27210 */ /* 0x000fc60007ffe0ff */
[C---:B------:R-:W-:Y:S01]  /*23d0*/  IMAD.IADD R239, R238.reuse, 0x1, R240 ;  /* 0x00000001eeef7824 */ /* 0x040fe200078e02f0 */
[----:B------:R-:W-:-:S03]  /*23e0*/  IADD3 R241, R238, R242, RZ ;  /* 0x000000f2eef17210 */ /* 0x000fc60007ffe0ff */
[C---:B------:R-:W-:Y:S01]  /*23f0*/  IMAD.IADD R243, R238.reuse, 0x1, R239 ;  /* 0x00000001eef37824 */ /* 0x040fe200078e02ef */
[----:B------:R-:W-:Y:S02]  /*2400*/  IADD3 R244, R238, R241, RZ ;  /* 0x000000f1eef47210 */ /* 0x000fe40007ffe0ff */
.L_x_500:
[----:B------:R-:W0:Y:S01]  /*2410*/  LDGDEPBAR ;  /* 0x00000000000079af */ /* 0x000e220000000000 */
[----:B------:R-:W-:Y:S01]  /*2420*/  IADD3 R0, R182, R174, RZ ;  /* 0x000000aeb6007210 */ /* 0x000fe20007ffe0ff */
[----:B------:R-:W-:Y:S01]  /*2430*/  USHF.L.U32 UR7, UR6, 0x6, URZ ;  /* 0x0000000606077899 */ /* 0x000fe2000800063f */
[----:B-----5:R-:W-:Y:S01]  /*2440*/  FSETP.NEU.FTZ.AND P1, PT, R237, -INF , PT ;  /* 0xff800000ed00780b */ /* 0x020fe20003f3d000 */
[----:B------:R-:W-:Y:S02]  /*2450*/  UISETP.GT.AND UP3, UPT, UR6, UR4, UPT ;  /* 0x000000040600728c */ /* 0x000fe4000bf64270 */
[----:B------:R-:W-:Y:S02]  /*2460*/  UISETP.GE.AND UP0, UPT, UR7, UR35, UPT ;  /* 0x000000230700728c */ /* 0x000fe4000bf06270 */
[----:B------:R-:W2:Y:S04]  /*2470*/  LDL R196, [R1+0x4] ;  /* 0x0000040001c47983 */ /* 0x000ea80000100800 */
[----:B------:R-:W3:Y:S01]  /*2480*/  LDL R195, [R1+0x8] ;  /* 0x0000080001c37983 */ /* 0x000ee20000100800 */
        /* <DEDUP_REMOVED lines=91> */
[----:B------:R-:W-:Y:S09]  /*2a40*/  FMUL.FTZ R16, R16, c[0x0][0x2ec] ;  /* 0x0000bb0010107a20 */ /* 0x000ff20000410000 */
[----:B------:R1:W-:Y:S01]  /*2a50*/  MUFU.TANH R217, R11 ;  /* 0x0000000b00d97308 */ /* 0x0003e20000002400 */
[----:B---3--:R-:W-:Y:S04]  /*2a60*/  MOV R8, UR7 ;  /* 0x0000000700087c02 */ /* 0x008fe80008000f00 */
[----:B------:R-:W-:Y:S05]  /*2a70*/  @!P0 IADD3 R8, R8, UR36, R196 ;  /* 0x0000002408088c10 */ /* 0x000fea000fffe0c4 */
[----:B------:R3:W2:Y:S10]  /*2a80*/  MUFU.TANH R197, R7 ;  /* 0x0000000700c57308 */ /* 0x0006b40000002400 */
[----:B------:R2:W-:Y:S01]  /*2a90*/  MUFU.TANH R210, R9 ;  /* 0x0000000900d27308 */ /* 0x0005e20000002400 */
[----:B-1----:R-:W-:Y:S05]  /*2aa0*/  FMUL.FTZ R11, R237, 1.4426950216293334961 ;  /* 0x3fb8aa3bed0b7820 */ /* 0x002fea0000410000 */
[----:B------:R-:W-:Y:S04]  /*2ab0*/  FSEL R11, R11, RZ, P1 ;  /* 0x000000ff0b0b7208 */ /* 0x000fe80000800000 */
[----:B------:R1:W-:Y:S01]  /*2ac0*/  MUFU.TANH R206, R13 ;  /* 0x0000000d00ce7308 */ /* 0x0003e20000002400 */
[----:B---3--:R-:W3:Y:S09]  /*2ad0*/  LDSM.16.M88.4 R4, [R172+0xd400] ;  /* 0x00d40000ac04783b */ /* 0x008ef20000000200 */
[----:B------:R4:W3:Y:S01]  /*2ae0*/  MUFU.TANH R215, R14 ;  /* 0x0000000e00d77308 */ /* 0x0008e20000002400 */
[----:B--2---:R-:W-:Y:S09]  /*2af0*/  MOV R9, R148 ;  /* 0x0000009400097202 */ /* 0x004ff20000000f00 */
[----:B------:R-:W-:Y:S01]  /*2b00*/  MUFU.TANH R168, R18 ;  /* 0x0000001200a87308 */ /* 0x000fe20000002400 */
[----:B-1----:R-:W-:Y:S04]  /*2b10*/  @!P0 IMNMX R13, R8, UR36, PT ;  /* 0x00000024080d8c17 */ /* 0x002fe8000b800200 */
[-C--:B------:R-:W-:Y:S05]  /*2b20*/  @!P0 ISETP.GE.AND P2, PT, R0, R13.reuse, PT ;  /* 0x0000000d0000820c */ /* 0x080fea0003f46270 */
[----:B------:R1:W-:Y:S01]  /*2b30*/  MUFU.TANH R218, R10 ;  /* 0x0000000a00da7308 */ /* 0x0003e20000002400 */
[----:B------:R-:W-:Y:S02]  /*2b40*/  @!P0 FSEL R9, R148, -INF , !P2 ;  /* 0xff80000094098808 */ /* 0x000fe40005000000 */
[----:B----4-:R-:W-:Y:S04]  /*2b50*/  @!P0 IADD3 R14, R0, 0x1, RZ ;  /* 0x00000001000e8810 */ /* 0x010fe80007ffe0ff */
[----:B------:R-:W-:Y:S03]  /*2b60*/  @!P0 ISETP.GE.AND P1, PT, R14, R13, PT ;  /* 0x0000000d0e00820c */ /* 0x000fe60003f26270 */
[----:B------:R-:W-:Y:S01]  /*2b70*/  MUFU.TANH R166, R19 ;  /* 0x0000001300a67308 */ /* 0x000fe20000002400 */
[-C--:B---3--:R-:W-:Y:S09]  /*2b80*/  HMMA.16816.F32 R20, R156, R4.reuse, R20 ;  /* 0x000000049c14723c */ /* 0x088ff20000001814 */
[----:B------:R2:W3:Y:S01]  /*2b90*/  MUFU.TANH R207, R12 ;  /* 0x0000000c00cf7308 */ /* 0x0004e20000002400 */
        /* <DEDUP_REMOVED lines=14> */
[C---:B--2---:R-:W-:Y:S01]  /*2c80*/  @!P0 IADD3 R12, R8.reuse, 0x8, RZ ;  /* 0x00000008080c8810 */ /* 0x044fe20007ffe0ff */
        /* <DEDUP_REMOVED lines=35> */
[----:B--2---:R-:W-:Y:S05]  /*2ec0*/  FMUL.FTZ R5, R235, 1.4426950216293334961 ;  /* 0x3fb8aa3beb057820 */ /* 0x004fea0000410000 */
        /* <DEDUP_REMOVED lines=13> */
[--C-:B--2---:R-:W-:Y:S01]  /*2fa0*/  FFMA.FTZ R17, R4, c[0x0][0x23c], -R5.reuse ;  /* 0x00008f0004117a23 */ /* 0x104fe20000010805 */
[----:B------:R2:W-:Y:S01]  /*2fb0*/  MUFU.EX2 R229, R15 ;  /* 0x0000000f00e57308 */ /* 0x0005e20000000800 */
[----:B------:R-:W-:Y:S02]  /*2fc0*/  FSEL R4, R16, RZ, P1 ;  /* 0x000000ff10047208 */ /* 0x000fe40000800000 */
[----:B------:R-:W-:Y:S02]  /*2fd0*/  @!P0 ISETP.GE.AND P1, PT, R14, R8, PT ;  /* 0x000000080e00820c */ /* 0x000fe40003f26270 */
[----:B------:R-:W-:Y:S02]  /*2fe0*/  MOV R14, R217 ;  /* 0x000000d9000e7202 */ /* 0x000fe40000000f00 */
[----:B------:R-:W-:Y:S02]  /*2ff0*/  @!P0 FSEL R14, R217, -INF , !P1 ;  /* 0xff800000d90e8808 */ /* 0x000fe40004800000 */
[----:B---3--:R-:W-:Y:S01]  /*3000*/  MOV R16, R207 ;  /* 0x000000cf00107202 */ /* 0x008fe20000000f00 */
[----:B------:R-:W-:Y:S02]  /*3010*/  MUFU.EX2 R228, R17 ;  /* 0x0000001100e47308 */ /* 0x000fe40000000800 */
[--C-:B------:R-:W-:Y:S08]  /*3020*/  FFMA.FTZ R14, R14, c[0x0][0x23c], -R4.reuse ;  /* 0x00008f000e0e7a23 */ /* 0x100ff00000010804 */
[----:B------:R3:W-:Y:S01]  /*3030*/  MUFU.EX2 R232, R14 ;  /* 0x0000000e00e87308 */ /* 0x0007e20000000800 */
[----:B--2---:R-:W-:Y:S02]  /*3040*/  MOV R15, R218 ;  /* 0x000000da000f7202 */ /* 0x004fe40000000f00 */
[----:B------:R-:W-:Y:S07]  /*3050*/  @!P0 FSEL R15, R218, -INF , !P2 ;  /* 0xff800000da0f8808 */ /* 0x000fee0005000000 */
[----:B------:R-:W2:Y:S01]  /*3060*/  MUFU.TANH R167, R23 ;  /* 0x0000001700a77308 */ /* 0x000ea20000002400 */
[--C-:B------:R-:W-:Y:S09]  /*3070*/  FFMA.FTZ R15, R15, c[0x0][0x23c], -R4.reuse ;  /* 0x00008f000f0f7a23 */ /* 0x100ff20000010804 */
[----:B------:R1:W-:Y:S01]  /*3080*/  MUFU.EX2 R233, R15 ;  /* 0x0000000f00e97308 */ /* 0x0003e20000000800 */
[C---:B---3--:R-:W-:Y:S09]  /*3090*/  @!P0 IADD3 R14, R0.reuse, 0x9, RZ ;  /* 0x00000009000e8810 */ /* 0x048ff20007ffe0ff */
[----:B------:R-:W3:Y:S10]  /*30a0*/  MUFU.TANH R196, R24 ;  /* 0x0000001800c47308 */ /* 0x000ef40000002400 */
[----:B------:R-:W2:Y:S01]  /*30b0*/  MUFU.TANH R195, R25 ;  /* 0x0000001900c37308 */ /* 0x000ea20000002400 */
[----:B-1----:R-:W-:Y:S04]  /*30c0*/  @!P0 IADD3 R15, R0, 0x8, RZ ;  /* 0x00000008000f8810 */ /* 0x002fe80007ffe0ff */
[-C--:B------:R-:W-:Y:S05]  /*30d0*/  @!P0 ISETP.GE.AND P1, PT, R15, R9.reuse, PT ;  /* 0x000000090f00820c */ /* 0x080fea0003f26270 */
[----:B------:R-:W1:Y:S01]  /*30e0*/  MUFU.TANH R209, R26 ;  /* 0x0000001a00d17308 */ /* 0x000e620000002400 */
[----:B------:R-:W-:Y:S02]  /*30f0*/  @!P0 FSEL R16, R207, -INF , !P1 ;  /* 0xff800000cf108808 */ /* 0x000fe40004800000 */
[----:B------:R-:W-:Y:S03]  /*3100*/  @!P0 ISETP.GE.AND P1, PT, R14, R9, PT ;  /* 0x000000090e00820c */ /* 0x000fe60003f26270 */
[--C-:B------:R-:W-:Y:S01]  /*3110*/  FFMA.FTZ R17, R16, c[0x0][0x23c], -R5.reuse ;  /* 0x00008f0010117a23 */ /* 0x100fe20000010805 */
[----:B------:R-:W-:Y:S02]  /*3120*/  MOV R16, R206 ;  /* 0x000000ce00107202 */ /* 0x000fe40000000f00 */
[----:B------:R-:W-:Y:S01]  /*3130*/  @!P0 FSEL R16, R206, -INF , !P1 ;  /* 0xff800000ce108808 */ /* 0x000fe20004800000 */
[----:B------:R-:W1:Y:S01]  /*3140*/  MUFU.TANH R208, R27 ;  /* 0x0000001b00d07308 */ /* 0x000e620000002400 */
[-C--:B------:R-:W-:Y:S03]  /*3150*/  @!P0 ISETP.GE.AND P1, PT, R15, R8.reuse, PT ;  /* 0x000000080f00820c */ /* 0x080fe60003f26270 */
        /* <DEDUP_REMOVED lines=17> */
[-C--:B------:R-:W-:Y:S05]  /*3270*/  @!P0 ISETP.GE.AND P1, PT, R14, R13.reuse, PT ;  /* 0x0000000d0e00820c */ /* 0x080fea0003f26270 */
[----:B------:R-:W1:Y:S01]  /*3280*/  MUFU.TANH R149, R33 ;  /* 0x0000002100957308 */ /* 0x000e620000002400 */
[--C-:B------:R-:W-:Y:S01]  /*3290*/  FFMA.FTZ R7, R6, c[0x0][0x23c], -R11.reuse ;  /* 0x00008f0006077a23 */ /* 0x100fe2000001080b */
[----:B------:R-:W-:Y:S02]  /*32a0*/  MOV R6, R154 ;  /* 0x0000009a00067202 */ /* 0x000fe40000000f00 */
[----:B------:R-:W-:Y:S02]  /*32b0*/  @!P0 FSEL R6, R154, -INF , !P1 ;  /* 0xff8000009a068808 */ /* 0x000fe40004800000 */
[----:B------:R-:W-:Y:S04]  /*32c0*/  @!P0 ISETP.GE.AND P1, PT, R15, R12, PT ;  /* 0x0000000c0f00820c */ /* 0x000fe80003f26270 */
        /* <DEDUP_REMOVED lines=105> */
[----:B------:R3:W-:Y:S04]  /*3960*/  MUFU.EX2 R220, R4 ;  /* 0x0000000400dc7308 */ /* 0x0007e80000000800 */
        /* <DEDUP_REMOVED lines=102> */
[----:B------:R-:W2:Y:S03]  /*3fd0*/  LDG.E R5, [R146.64+0x20] ;  /* 0x0000202892057981 */ /* 0x000ea6000c1e1900 */
[----:B------:R-:W-:Y:S01]  /*3fe0*/  FMUL.FTZ R4, R201, R4 ;  /* 0x00000004c9047220 */ /* 0x000fe20000410000 */
[----:B------:R-:W-:Y:S03]  /*3ff0*/  MOV R201, c[0x0][0x1c0] ;  /* 0x0000700000c97a02 */ /* 0x000fe60000000f00 */
[----:B------:R-:W-:Y:S02]  /*4000*/  FMUL.FTZ R148, R4, R0 ;  /* 0x0000000004947220 */ /* 0x000fe40000410000 */
[----:B------:R-:W-:Y:S01]  /*4010*/  IMAD R201, R201, c[0x0][0x22c], RZ ;  /* 0x00008b00c9c97a24 */ /* 0x000fe200078e02ff */
[----:B------:R-:W3:Y:S04]  /*4020*/  LDG.E R4, [R146.64+0x80] ;  /* 0x0000802892047981 */ /* 0x000ee8000c1e1900 */
[----:B------:R-:W4:Y:S01]  /*4030*/  LDG.E R0, [R146.64+0xa0] ;  /* 0x0000a02892007981 */ /* 0x000f22000c1e1900 */
[C---:B------:R-:W-:Y:S01]  /*4040*/  FADD.FTZ R16, -R144.reuse, R16 ;  /* 0x0000001090107221 */ /* 0x040fe20000010100 */
[----:B------:R-:W-:Y:S01]  /*4050*/  LEA R201, -R201, RZ, 0x6 ;  /* 0x000000ffc9c97211 */ /* 0x000fe200078e31ff */
[----:B------:R-:W-:Y:S03]  /*4060*/  FADD.FTZ R17, -R144, R17 ;  /* 0x0000001190117221 */ /* 0x000fe60000010100 */
[C---:B------:R-:W-:Y:S04]  /*4070*/  LEA R184, P0, R201.reuse, R184, 0x2 ;  /* 0x000000b8c9b87211 */ /* 0x040fe800078010ff */
[----:B------:R-:W-:Y:S02]  /*4080*/  LEA.HI.X.SX32 R185, R201, R185, 0x2, P0 ;  /* 0x000000b9c9b97211 */ /* 0x000fe400000f16ff */
[----:B------:R-:W-:Y:S01]  /*4090*/  PLOP3.LUT P0, PT, PT, PT, UP3, 0x80, 0x0 ;  /* 0x000000000000781c */ /* 0x000fe20003f0f038 */
[-C--:B-1----:R-:W-:Y:S08]  /*40a0*/  HMMA.16816.F32 R20, R140, R132.reuse, R20 ;  /* 0x000000848c14723c */ /* 0x082ff00000001814 */
[C---:B------:R-:W-:Y:S07]  /*40b0*/  HMMA.16816.F32 R24, R136.reuse, R132, R24 ;  /* 0x000000848818723c */ /* 0x040fee0000001818 */
[----:B------:R-:W-:Y:S01]  /*40c0*/  FFMA.FTZ R132, -R164, R164, 1 ;  /* 0x3f800000a4847423 */ /* 0x000fe200000101a4 */
[-C--:B------:R-:W-:Y:S04]  /*40d0*/  HMMA.16816.F32 R28, R136, R134.reuse, R28 ;  /* 0x00000086881c723c */ /* 0x080fe8000000181c */
[----:B------:R-:W-:Y:S02]  /*40e0*/  FMUL.FTZ R132, R132, c[0x0][0x2ec] ;  /* 0x0000bb0084847a20 */ /* 0x000fe40000410000 */
[----:B------:R-:W-:Y:S02]  /*40f0*/  FMUL.FTZ R133, R159, R16 ;  /* 0x000000109f857220 */ /* 0x000fe40000410000 */
[----:B------:R-:W-:Y:S01]  /*4100*/  FMUL.FTZ R145, R145, R132 ;  /* 0x0000008491917220 */ /* 0x000fe20000410000 */
[----:B------:R-:W-:Y:S04]  /*4110*/  HMMA.16816.F32 R32, R140, R134, R32 ;  /* 0x000000868c20723c */ /* 0x000fe80000001820 */
[----:B------:R-:W-:Y:S02]  /*4120*/  FMUL.FTZ R132, R158, R17 ;  /* 0x000000119e847220 */ /* 0x000fe40000410000 */
[----:B------:R-:W-:Y:S02]  /*4130*/  FFMA.FTZ R17, -R162, R162, 1 ;  /* 0x3f800000a2117423 */ /* 0x000fe400000101a2 */
[----:B------:R-:W-:Y:S04]  /*4140*/  FFMA.FTZ R16, -R154, R154, 1 ;  /* 0x3f8000009a107423 */ /* 0x000fe8000001019a */
[----:B------:R-:W-:Y:S02]  /*4150*/  FADD.FTZ R20, -R144, R20 ;  /* 0x0000001490147221 */ /* 0x000fe40000010100 */
[----:B------:R-:W-:Y:S02]  /*4160*/  FMUL.FTZ R17, R17, c[0x0][0x2ec] ;  /* 0x0000bb0011117a20 */ /* 0x000fe40000410000 */
[----:B------:R-:W-:Y:S02]  /*4170*/  FMUL.FTZ R16, R16, c[0x0][0x2ec] ;  /* 0x0000bb0010107a20 */ /* 0x000fe40000410000 */
[----:B------:R-:W-:Y:S02]  /*4180*/  FMUL.FTZ R135, R157, R20 ;  /* 0x000000149d877220 */ /* 0x000fe40000410000 */
[----:B------:R-:W-:Y:S02]  /*4190*/  FMUL.FTZ R141, R133, R17 ;  /* 0x00000011858d7220 */ /* 0x000fe40000410000 */
[----:B------:R-:W-:Y:S02]  /*41a0*/  FMUL.FTZ R140, R132, R16 ;  /* 0x00000010848c7220 */ /* 0x000fe40000410000 */
[C---:B------:R-:W-:Y:S02]  /*41b0*/  FADD.FTZ R20, -R144.reuse, R32 ;  /* 0x0000002090147221 */ /* 0x040fe40000010100 */
[----:B------:R-:W-:Y:S02]  /*41c0*/  FADD.FTZ R32, -R144, R33 ;  /* 0x0000002190207221 */ /* 0x000fe40000010100 */
[----:B------:R-:W-:Y:S02]  /*41d0*/  FFMA.FTZ R17, -R150, R150, 1 ;  /* 0x3f80000096117423 */ /* 0x000fe40000010196 */
[----:B------:R-:W-:Y:S02]  /*41e0*/  FFMA.FTZ R16, -R149, R149, 1 ;  /* 0x3f80000095107423 */ /* 0x000fe40000010195 */
[----:B------:R-:W-:Y:S02]  /*41f0*/  FADD.FTZ R21, -R144, R21 ;  /* 0x0000001590157221 */ /* 0x000fe40000010100 */
[----:B------:R-:W-:Y:S02]  /*4200*/  FMUL.FTZ R33, R155, R20 ;  /* 0x000000149b217220 */ /* 0x000fe40000410000 */
[----:B------:R-:W-:Y:S02]  /*4210*/  FMUL.FTZ R32, R153, R32 ;  /* 0x0000002099207220 */ /* 0x000fe40000410000 */
[----:B------:R-:W-:Y:S02]  /*4220*/  FMUL.FTZ R17, R17, c[0x0][0x2ec] ;  /* 0x0000bb0011117a20 */ /* 0x000fe40000410000 */
[----:B------:R-:W-:Y:S02]  /*4230*/  FMUL.FTZ R16, R16, c[0x0][0x2ec] ;  /* 0x0000bb0010107a20 */ /* 0x000fe40000410000 */
        /* <DEDUP_REMOVED lines=9> */
[----:B------:R-:W-:Y:S04]  /*42d0*/  FFMA.FTZ R21, -R206, R206, 1 ;  /* 0x3f800000ce157423 */ /* 0x000fe800000101ce */
[----:B------:R-:W-:Y:S02]  /*42e0*/  FMUL.FTZ R21, R21, c[0x0][0x2ec] ;  /* 0x0000bb0015157a20 */ /* 0x000fe40000410000 */
[C---:B--2---:R-:W-:Y:S02]  /*42f0*/  FADD.FTZ R17, -R5.reuse, R6 ;  /* 0x0000000605117221 */ /* 0x044fe40000010100 */
        /* <DEDUP_REMOVED lines=15> */
[----:B------:R-:W-:Y:S02]  /*43f0*/  FMUL.FTZ R7, R7, c[0x0][0x2ec] ;  /* 0x0000bb0007077a20 */ /* 0x000fe40000410000 */
[----:B------:R-:W-:Y:S02]  /*4400*/  FMUL.FTZ R6, R6, c[0x0][0x2ec] ;  /* 0x0000bb0006067a20 */ /* 0x000fe40000410000 */
[C---:B------:R-:W-:Y:S02]  /*4410*/  FADD.FTZ R20, -R5.reuse, R22 ;  /* 0x0000001605147221 */ /* 0x040fe40000010100 */
[C---:B------:R-:W-:Y:S02]  /*4420*/  FADD.FTZ R19, -R5.reuse, R23 ;  /* 0x0000001705137221 */ /* 0x040fe40000010100 */
[C---:B------:R-:W-:Y:S02]  /*4430*/  FADD.FTZ R18, -R5.reuse, R34 ;  /* 0x0000002205127221 */ /* 0x040fe40000010100 */
[----:B------:R-:W-:Y:S02]  /*4440*/  FADD.FTZ R35, -R5, R35 ;  /* 0x0000002305237221 */ /* 0x000fe40000010100 */
[----:B------:R-:W-:Y:S02]  /*4450*/  FMUL.FTZ R133, R17, R7 ;  /* 0x0000000711857220 */ /* 0x000fe40000410000 */
[----:B------:R-:W-:Y:S02]  /*4460*/  FMUL.FTZ R132, R16, R6 ;  /* 0x0000000610847220 */ /* 0x000fe40000410000 */
[----:B------:R-:W-:Y:S02]  /*4470*/  FFMA.FTZ R7, -R167, R167, 1 ;  /* 0x3f800000a7077423 */ /* 0x000fe400000101a7 */
[----:B------:R-:W-:Y:S02]  /*4480*/  FFMA.FTZ R6, -R152, R152, 1 ;  /* 0x3f80000098067423 */ /* 0x000fe40000010198 */
[----:B------:R-:W-:Y:S02]  /*4490*/  FFMA.FTZ R5, -R151, R151, 1 ;  /* 0x3f80000097057423 */ /* 0x000fe40000010197 */
        /* <DEDUP_REMOVED lines=9> */
[C---:B---3--:R-:W-:Y:S02]  /*4530*/  FADD.FTZ R5, -R4.reuse, R8 ;  /* 0x0000000804057221 */ /* 0x048fe40000010100 */
[C---:B------:R-:W-:Y:S02]  /*4540*/  FADD.FTZ R6, -R4.reuse, R9 ;  /* 0x0000000904067221 */ /* 0x040fe40000010100 */
[----:B------:R-:W-:Y:S02]  /*4550*/  FADD.FTZ R9, -R4, R12 ;  /* 0x0000000c04097221 */ /* 0x000fe40000010100 */
        /* <DEDUP_REMOVED lines=9> */
[C---:B------:R-:W-:Y:S02]  /*45f0*/  FADD.FTZ R24, -R4.reuse, R24 ;  /* 0x0000001804187221 */ /* 0x040fe40000010100 */
        /* <DEDUP_REMOVED lines=8> */
[----:B------:R-:W-:Y:S02]  /*4680*/  FFMA.FTZ R24, -R196, R196, 1 ;  /* 0x3f800000c4187423 */ /* 0x000fe400000101c4 */
[----:B------:R-:W-:Y:S02]  /*4690*/  FFMA.FTZ R23, -R195, R195, 1 ;  /* 0x3f800000c3177423 */ /* 0x000fe400000101c3 */
[----:B------:R-:W-:Y:S02]  /*46a0*/  FFMA.FTZ R28, -R165, R165, 1 ;  /* 0x3f800000a51c7423 */ /* 0x000fe400000101a5 */
[----:B------:R-:W-:Y:S02]  /*46b0*/  FMUL.FTZ R5, R216, R5 ;  /* 0x00000005d8057220 */ /* 0x000fe40000410000 */
[----:B------:R-:W-:Y:S02]  /*46c0*/  FMUL.FTZ R6, R213, R6 ;  /* 0x00000006d5067220 */ /* 0x000fe40000410000 */
[----:B------:R-:W-:Y:S02]  /*46d0*/  FMUL.FTZ R24, R24, c[0x0][0x2ec] ;  /* 0x0000bb0018187a20 */ /* 0x000fe40000410000 */
[----:B------:R-:W-:Y:S02]  /*46e0*/  FMUL.FTZ R23, R23, c[0x0][0x2ec] ;  /* 0x0000bb0017177a20 */ /* 0x000fe40000410000 */
[----:B------:R-:W-:Y:S02]  /*46f0*/  FMUL.FTZ R28, R28, c[0x0][0x2ec] ;  /* 0x0000bb001c1c7a20 */ /* 0x000fe40000410000 */
[----:B------:R-:W-:Y:S02]  /*4700*/  FFMA.FTZ R16, -R169, R169, 1 ;  /* 0x3f800000a9107423 */ /* 0x000fe400000101a9 */
[----:B------:R-:W-:Y:S02]  /*4710*/  FFMA.FTZ R25, -R163, R163, 1 ;  /* 0x3f800000a3197423 */ /* 0x000fe400000101a3 */
[----:B------:R-:W-:Y:S02]  /*4720*/  FMUL.FTZ R24, R4, R24 ;  /* 0x0000001804187220 */ /* 0x000fe40000410000 */
[----:B------:R-:W-:Y:S02]  /*4730*/  FMUL.FTZ R23, R5, R23 ;  /* 0x0000001705177220 */ /* 0x000fe40000410000 */
[----:B------:R-:W-:Y:S02]  /*4740*/  FMUL.FTZ R28, R6, R28 ;  /* 0x0000001c061c7220 */ /* 0x000fe40000410000 */
[C---:B----4-:R-:W-:Y:S02]  /*4750*/  FADD.FTZ R4, -R0.reuse, R10 ;  /* 0x0000000a00047221 */ /* 0x050fe40000010100 */
[C---:B------:R-:W-:Y:S02]  /*4760*/  FADD.FTZ R10, -R0.reuse, R11 ;  /* 0x0000000b000a7221 */ /* 0x040fe40000010100 */
[----:B------:R-:W-:Y:S02]  /*4770*/  FADD.FTZ R11, -R0, R14 ;  /* 0x0000000e000b7221 */ /* 0x000fe40000010100 */
[----:B------:R-:W-:Y:S02]  /*4780*/  FFMA.FTZ R5, -R218, R218, 1 ;  /* 0x3f800000da057423 */ /* 0x000fe400000101da */
[----:B------:R-:W-:Y:S02]  /*4790*/  FFMA.FTZ R13, -R217, R217, 1 ;  /* 0x3f800000d90d7423 */ /* 0x000fe400000101d9 */
[----:B------:R-:W-:Y:S02]  /*47a0*/  FFMA.FTZ R6, -R215, R215, 1 ;  /* 0x3f800000d7067423 */ /* 0x000fe400000101d7 */
[----:B------:R-:W-:Y:S02]  /*47b0*/  FMUL.FTZ R20, R203, R20 ;  /* 0x00000014cb147220 */ /* 0x000fe40000410000 */
[----:B------:R-:W-:Y:S02]  /*47c0*/  FMUL.FTZ R16, R16, c[0x0][0x2ec] ;  /* 0x0000bb0010107a20 */ /* 0x000fe40000410000 */
[----:B------:R-:W-:Y:S02]  /*47d0*/  FMUL.FTZ R12, R221, R12 ;  /* 0x0000000cdd0c7220 */ /* 0x000fe40000410000 */
        /* <DEDUP_REMOVED lines=23> */
[----:B------:R-:W-:Y:S02]  /*4950*/  FFMA.FTZ R19, -R199, R199, 1 ;  /* 0x3f800000c7137423 */ /* 0x000fe400000101c7 */
        /* <DEDUP_REMOVED lines=34> */
.L_x_498:
        /* <DEDUP_REMOVED lines=118> */
.L_x_499:
        /* <DEDUP_REMOVED lines=9> */
[----:B------:R-:W-:Y:S01]  /*5370*/  IMAD R157, R157, 0x18, RZ ;  /* 0x000000189d9d7824 */ /* 0x000fe200078e02ff */
[----:B------:R-:W-:Y:S01]  /*5380*/  UISETP.GT.AND UP2, UPT, UR6, UR4, UPT ;  /* 0x000000040600728c */ /* 0x000fe2000bf44270 */
[----:B------:R-:W-:Y:S01]  /*5390*/  IMAD.SHL.U32 R158, R158, 0x20, RZ ;  /* 0x000000209e9e7824 */ /* 0x000fe200078e00ff */
[----:B------:R-:W3:Y:S01]  /*53a0*/  LDSM.16.MT88.4 R28, [R0+0xd000] ;  /* 0x00d00000001c783b */ /* 0x000ee20000004200 */
[----:B------:R-:W-:Y:S01]  /*53b0*/  IMAD.MOV.U32 R160, RZ, RZ, c[0x0][0x1c0] ;  /* 0x00007000ffa07624 */ /* 0x000fe200078e00ff */
[----:B------:R-:W-:Y:S01]  /*53c0*/  UIADD3 UR6, UR6, -0x1, URZ ;  /* 0xffffffff06067890 */ /* 0x000fe2000fffe03f */
[----:B------:R-:W-:Y:S01]  /*53d0*/  IMAD.MOV.U32 R159, RZ, RZ, c[0x0][0x1c0] ;  /* 0x00007000ff9f7624 */ /* 0x000fe200078e00ff */
[----:B------:R-:W4:Y:S01]  /*53e0*/  LDL R156, [R1] ;  /* 0x00000000019c7983 */ /* 0x000f220000100800 */
[----:B------:R-:W-:Y:S02]  /*53f0*/  IMAD R160, R160, c[0x0][0x22c], RZ ;  /* 0x00008b00a0a07a24 */ /* 0x000fe400078e02ff */
[----:B------:R-:W-:Y:S01]  /*5400*/  IMAD R159, R159, c[0x0][0x22c], RZ ;  /* 0x00008b009f9f7a24 */ /* 0x000fe200078e02ff */
[----:B------:R-:W-:Y:S01]  /*5410*/  LDSM.16.M88.4 R32, [R178] ;  /* 0x00000000b220783b */ /* 0x000fe20000000200 */
[----:B------:R-:W-:Y:S02]  /*5420*/  IMAD R160, R160, 0x28, RZ ;  /* 0x00000028a0a07824 */ /* 0x000fe400078e02ff */
[----:B------:R-:W-:Y:S01]  /*5430*/  IMAD R159, R159, 0x30, RZ ;  /* 0x000000309f9f7824 */ /* 0x000fe200078e02ff */
[----:B------:R-:W1:Y:S04]  /*5440*/  LDSM.16.MT88.4 R132, [R0+0x9400] ;  /* 0x009400000084783b */ /* 0x000e680000004200 */
[----:B------:R-:W1:Y:S04]  /*5450*/  LDSM.16.MT88.4 R136, [R0+0xb400] ;  /* 0x00b400000088783b */ /* 0x000e680000004200 */
[----:B------:R-:W1:Y:S04]  /*5460*/  LDSM.16.MT88.4 R140, [R0+0xd400] ;  /* 0x00d40000008c783b */ /* 0x000e680000004200 */
[----:B------:R-:W-:Y:S04]  /*5470*/  LDSM.16.M88.4 R144, [R180] ;  /* 0x00000000b490783b */ /* 0x000fe80000000200 */
[----:B------:R-:W1:Y:S02]  /*5480*/  LDSM.16.MT88.4 R148, [R0+0x9800] ;  /* 0x009800000094783b */ /* 0x000e640000004200 */
[C---:B-12---:R-:W-:Y:S02]  /*5490*/  HMMA.16816.F32 R4, R24.reuse, R8, RZ ;  /* 0x000000081804723c */ /* 0x046fe400000018ff */
[----:B------:R-:W-:Y:S06]  /*54a0*/  LDSM.16.MT88.4 R152, [R0+0x9c00] ;  /* 0x009c00000098783b */ /* 0x000fec0000004200 */
[C---:B------:R-:W-:Y:S08]  /*54b0*/  HMMA.16816.F32 R8, R24.reuse, R10, RZ ;  /* 0x0000000a1808723c */ /* 0x040ff000000018ff */
[C---:B---3--:R-:W-:Y:S08]  /*54c0*/  HMMA.16816.F32 R12, R24.reuse, R16, RZ ;  /* 0x00000010180c723c */ /* 0x048ff000000018ff */
[C---:B------:R-:W-:Y:S08]  /*54d0*/  HMMA.16816.F32 R16, R24.reuse, R18, RZ ;  /* 0x000000121810723c */ /* 0x040ff000000018ff */
[C---:B------:R-:W-:Y:S08]  /*54e0*/  HMMA.16816.F32 R20, R24.reuse, R28, RZ ;  /* 0x0000001c1814723c */ /* 0x040ff000000018ff */
[----:B------:R-:W-:Y:S01]  /*54f0*/  HMMA.16816.F32 R24, R24, R30, RZ ;  /* 0x0000001e1818723c */ /* 0x000fe200000018ff */
[----:B------:R-:W1:Y:S07]  /*5500*/  LDSM.16.MT88.4 R28, [R0+0xb800] ;  /* 0x00b80000001c783b */ /* 0x000e6e0000004200 */
[C---:B------:R-:W-:Y:S08]  /*5510*/  HMMA.16816.F32 R4, R32.reuse, R132, R4 ;  /* 0x000000842004723c */ /* 0x040ff00000001804 */
[C---:B------:R-:W-:Y:S01]  /*5520*/  HMMA.16816.F32 R8, R32.reuse, R134, R8 ;  /* 0x000000862008723c */ /* 0x040fe20000001808 */
[----:B------:R-:W2:Y:S07]  /*5530*/  LDSM.16.MT88.4 R132, [R0+0xd800] ;  /* 0x00d800000084783b */ /* 0x000eae0000004200 */
[C---:B------:R-:W-:Y:S08]  /*5540*/  HMMA.16816.F32 R12, R32.reuse, R136, R12 ;  /* 0x00000088200c723c */ /* 0x040ff0000000180c */
[C---:B------:R-:W-:Y:S01]  /*5550*/  HMMA.16816.F32 R16, R32.reuse, R138, R16 ;  /* 0x0000008a2010723c */ /* 0x040fe20000001810 */
[----:B------:R-:W3:Y:S07]  /*5560*/  LDSM.16.M88.4 R136, [R179] ;  /* 0x00000000b388783b */ /* 0x000eee0000000200 */
[C---:B------:R-:W-:Y:S08]  /*5570*/  HMMA.16816.F32 R20, R32.reuse, R140, R20 ;  /* 0x0000008c2014723c */ /* 0x040ff00000001814 */
[----:B------:R-:W-:Y:S01]  /*5580*/  HMMA.16816.F32 R24, R32, R142, R24 ;  /* 0x0000008e2018723c */ /* 0x000fe20000001818 */
[----:B------:R-:W3:Y:S04]  /*5590*/  LDSM.16.MT88.4 R32, [R0+0xbc00] ;  /* 0x00bc00000020783b */ /* 0x000ee80000004200 */
[----:B------:R-:W3:Y:S03]  /*55a0*/  LDSM.16.MT88.4 R140, [R0+0xdc00] ;  /* 0x00dc0000008c783b */ /* 0x000ee60000004200 */
[C---:B------:R-:W-:Y:S08]  /*55b0*/  HMMA.16816.F32 R4, R144.reuse, R148, R4 ;  /* 0x000000949004723c */ /* 0x040ff00000001804 */
[C---:B------:R-:W-:Y:S01]  /*55c0*/  HMMA.16816.F32 R8, R144.reuse, R150, R8 ;  /* 0x000000969008723c */ /* 0x040fe20000001808 */
[----:B------:R-:W-:Y:S07]  /*55d0*/  LDSM.16.MT88.4 R148, [R0+0xa000] ;  /* 0x00a000000094783b */ /* 0x000fee0000004200 */
[C---:B-1----:R-:W-:Y:S08]  /*55e0*/  HMMA.16816.F32 R12, R144.reuse, R28, R12 ;  /* 0x0000001c900c723c */ /* 0x042ff0000000180c */
[C---:B------:R-:W-:Y:S01]  /*55f0*/  HMMA.16816.F32 R16, R144.reuse, R30, R16 ;  /* 0x0000001e9010723c */ /* 0x040fe20000001810 */
[----:B------:R-:W1:Y:S07]  /*5600*/  LDSM.16.M88.4 R28, [R177+0x2000] ;  /* 0x00200000b11c783b */ /* 0x000e6e0000000200 */
[C---:B--2---:R-:W-:Y:S08]  /*5610*/  HMMA.16816.F32 R20, R144.reuse, R132, R20 ;  /* 0x000000849014723c */ /* 0x044ff00000001814 */
[----:B------:R-:W-:Y:S01]  /*5620*/  HMMA.16816.F32 R24, R144, R134, R24 ;  /* 0x000000869018723c */ /* 0x000fe20000001818 */
[----:B------:R-:W2:Y:S04]  /*5630*/  LDSM.16.MT88.4 R132, [R0+0xc000] ;  /* 0x00c000000084783b */ /* 0x000ea80000004200 */
[----:B------:R-:W1:Y:S03]  /*5640*/  LDSM.16.MT88.4 R144, [R0+0xe000] ;  /* 0x00e000000090783b */ /* 0x000e660000004200 */
[C---:B---3--:R-:W-:Y:S08]  /*5650*/  HMMA.16816.F32 R4, R136.reuse, R152, R4 ;  /* 0x000000988804723c */ /* 0x048ff00000001804 */
[C---:B------:R-:W-:Y:S01]  /*5660*/  HMMA.16816.F32 R8, R136.reuse, R154, R8 ;  /* 0x0000009a8808723c */ /* 0x040fe20000001808 */
[----:B------:R-:W-:Y:S07]  /*5670*/  LDSM.16.MT88.4 R152, [R0+0xa800] ;  /* 0x00a800000098783b */ /* 0x000fee0000004200 */
[C---:B------:R-:W-:Y:S08]  /*5680*/  HMMA.16816.F32 R12, R136.reuse, R32, R12 ;  /* 0x00000020880c723c */ /* 0x040ff0000000180c */
[C---:B------:R-:W-:Y:S01]  /*5690*/  HMMA.16816.F32 R16, R136.reuse, R34, R16 ;  /* 0x000000228810723c */ /* 0x040fe20000001810 */
[----:B------:R-:W-:Y:S07]  /*56a0*/  LDSM.16.M88.4 R32, [R178+0x2000] ;  /* 0x00200000b220783b */ /* 0x000fee0000000200 */
[C---:B------:R-:W-:Y:S08]  /*56b0*/  HMMA.16816.F32 R20, R136.reuse, R140, R20 ;  /* 0x0000008c8814723c */ /* 0x040ff00000001814 */
[----:B------:R-:W-:Y:S01]  /*56c0*/  HMMA.16816.F32 R24, R136, R142, R24 ;  /* 0x0000008e8818723c */ /* 0x000fe20000001818 */
[----:B------:R-:W3:Y:S04]  /*56d0*/  LDSM.16.MT88.4 R136, [R0+0xa400] ;  /* 0x00a400000088783b */ /* 0x000ee80000004200 */
[----:B------:R-:W3:Y:S03]  /*56e0*/  LDSM.16.MT88.4 R140, [R0+0xc400] ;  /* 0x00c40000008c783b */ /* 0x000ee60000004200 */
[C---:B-1----:R-:W-:Y:S08]  /*56f0*/  HMMA.16816.F32 R4, R28.reuse, R148, R4 ;  /* 0x000000941c04723c */ /* 0x042ff00000001804 */
[C---:B------:R-:W-:Y:S01]  /*5700*/  HMMA.16816.F32 R8, R28.reuse, R150, R8 ;  /* 0x000000961c08723c */ /* 0x040fe20000001808 */
[----:B------:R-:W1:Y:S07]  /*5710*/  LDSM.16.MT88.4 R148, [R0+0xe400] ;  /* 0x00e400000094783b */ /* 0x000e6e0000004200 */
[C---:B--2---:R-:W-:Y:S08]  /*5720*/  HMMA.16816.F32 R12, R28.reuse, R132, R12 ;  /* 0x000000841c0c723c */ /* 0x044ff0000000180c */
[C---:B------:R-:W-:Y:S01]  /*5730*/  HMMA.16816.F32 R16, R28.reuse, R134, R16 ;  /* 0x000000861c10723c */ /* 0x040fe20000001810 */
[----:B------:R-:W2:Y:S07]  /*5740*/  LDSM.16.M88.4 R132, [R180+0x2000] ;  /* 0x00200000b484783b */ /* 0x000eae0000000200 */
[C---:B------:R-:W-:Y:S08]  /*5750*/  HMMA.16816.F32 R20, R28.reuse, R144, R20 ;  /* 0x000000901c14723c */ /* 0x040ff00000001814 */
[----:B------:R-:W-:Y:S01]  /*5760*/  HMMA.16816.F32 R24, R28, R146, R24 ;  /* 0x000000921c18723c */ /* 0x000fe20000001818 */
[----:B------:R-:W2:Y:S04]  /*5770*/  LDSM.16.MT88.4 R28, [R0+0xc800] ;  /* 0x00c80000001c783b */ /* 0x000ea80000004200 */
[----:B------:R-:W-:Y:S03]  /*5780*/  LDSM.16.MT88.4 R144, [R0+0xcc00] ;  /* 0x00cc00000090783b */ /* 0x000fe60000004200 */
[C---:B---3--:R-:W-:Y:S08]  /*5790*/  HMMA.16816.F32 R4, R32.reuse, R136, R4 ;  /* 0x000000882004723c */ /* 0x048ff00000001804 */
[C---:B------:R-:W-:Y:S01]  /*57a0*/  HMMA.16816.F32 R8, R32.reuse, R138, R8 ;  /* 0x0000008a2008723c */ /* 0x040fe20000001808 */
[----:B------:R-:W3:Y:S07]  /*57b0*/  LDSM.16.MT88.4 R136, [R0+0xe800] ;  /* 0x00e800000088783b */ /* 0x000eee0000004200 */
[C---:B------:R-:W-:Y:S08]  /*57c0*/  HMMA.16816.F32 R12, R32.reuse, R140, R12 ;  /* 0x0000008c200c723c */ /* 0x040ff0000000180c */
[C---:B------:R-:W-:Y:S01]  /*57d0*/  HMMA.16816.F32 R16, R32.reuse, R142, R16 ;  /* 0x0000008e2010723c */ /* 0x040fe20000001810 */
[----:B------:R-:W-:Y:S07]  /*57e0*/  LDSM.16.MT88.4 R140, [R0+0xac00] ;  /* 0x00ac0000008c783b */ /* 0x000fee0000004200 */
[C---:B-1----:R-:W-:Y:S08]  /*57f0*/  HMMA.16816.F32 R20, R32.reuse, R148, R20 ;  /* 0x000000942014723c */ /* 0x042ff00000001814 */
[----:B------:R-:W-:Y:S01]  /*5800*/  HMMA.16816.F32 R24, R32, R150, R24 ;  /* 0x000000962018723c */ /* 0x000fe20000001818 */
[----:B------:R-:W1:Y:S04]  /*5810*/  LDSM.16.M88.4 R32, [R179+0x2000] ;  /* 0x00200000b320783b */ /* 0x000e680000000200 */
[----:B------:R3:W1:Y:S03]  /*5820*/  LDSM.16.MT88.4 R148, [R0+0xec00] ;  /* 0x00ec00000094783b */ /* 0x0006660000004200 */
[C---:B--2---:R-:W-:Y:S08]  /*5830*/  HMMA.16816.F32 R4, R132.reuse, R152, R4 ;  /* 0x000000988404723c */ /* 0x044ff00000001804 */
[C---:B------:R-:W-:Y:S08]  /*5840*/  HMMA.16816.F32 R8, R132.reuse, R154, R8 ;  /* 0x0000009a8408723c */ /* 0x040ff00000001808 */
[C---:B------:R-:W-:Y:S04]  /*5850*/  HMMA.16816.F32 R12, R132.reuse, R28, R12 ;  /* 0x0000001c840c723c */ /* 0x040fe8000000180c */
[----:B---3--:R-:W-:Y:S03]  /*5860*/  IMAD.IADD R0, R238, 0x1, R251 ;  /* 0x00000001ee007824 */ /* 0x008fe600078e02fb */
[----:B------:R-:W-:Y:S01]  /*5870*/  @P0 IADD3 R28, P1, R252, UR38, RZ ;  /* 0x00000026fc1c0c10 */ /* 0x000fe2000ff3e0ff */
[C---:B------:R-:W-:Y:S01]  /*5880*/  HMMA.16816.F32 R16, R132.reuse, R30, R16 ;  /* 0x0000001e8410723c */ /* 0x040fe20000001810 */
[----:B------:R-:W-:Y:S03]  /*5890*/  @UP3 UIADD3 UR38, UP1, UR38, -0x100, URZ ;  /* 0xffffff0026263890 */ /* 0x000fe6000ff3e03f */
[----:B----4-:R-:W-:Y:S01]  /*58a0*/  @P0 IADD3.X R29, R156, UR5, RZ, P1, !PT ;  /* 0x000000059c1d0c10 */ /* 0x010fe20008ffe4ff */
[----:B------:R-:W-:Y:S01]  /*58b0*/  IMAD.MOV.U32 R156, RZ, RZ, c[0x0][0x1c0] ;  /* 0x00007000ff9c7624 */ /* 0x000fe200078e00ff */
[----:B------:R-:W-:Y:S01]  /*58c0*/  @UP3 UIADD3.X UR5, UR5, -0x1, URZ, UP1, !UPT ;  /* 0xffffffff05053890 */ /* 0x000fe20008ffe43f */
[CC--:B------:R-:W-:Y:S01]  /*58d0*/  LEA R30, P1, R238.reuse, R184.reuse, 0x2 ;  /* 0x000000b8ee1e7211 */ /* 0x0c0fe200078210ff */
[C---:B------:R-:W-:Y:S01]  /*58e0*/  HMMA.16816.F32 R20, R132.reuse, R136, R20 ;  /* 0x000000888414723c */ /* 0x040fe20000001814 */
[----:B------:R2:W5:Y:S03]  /*58f0*/  @P0 LDG.E R237, [R28.64] ;  /* 0x0000001e1ced0981 */ /* 0x000566000c1e1900 */
[-C--:B------:R-:W-:Y:S01]  /*5900*/  LEA.HI.X.SX32 R31, R238, R185.reuse, 0x2, P1 ;  /* 0x000000b9ee1f7211 */ /* 0x080fe200008f16ff */
[----:B------:R2:W5:Y:S01]  /*5910*/  @P0 LDG.E R236, [R28.64+0x20] ;  /* 0x0000201e1cec0981 */ /* 0x000562000c1e1900 */
[----:B------:R-:W-:Y:S02]  /*5920*/  IMAD R156, R156, c[0x0][0x22c], RZ ;  /* 0x00008b009c9c7a24 */ /* 0x000fe400078e02ff */
[----:B------:R-:W-:Y:S01]  /*5930*/  HMMA.16816.F32 R24, R132, R138, R24 ;  /* 0x0000008a8418723c */ /* 0x000fe20000001818 */
[----:B------:R-:W-:Y:S03]  /*5940*/  LDSM.16.MT88.4 R136, [R2+0x18800] ;  /* 0x018800000288783b */ /* 0x000fe60000004200 */
[----:B------:R-:W-:Y:S01]  /*5950*/  IMAD.SHL.U32 R156, R156, 0x10, RZ ;  /* 0x000000109c9c7824 */ /* 0x000fe200078e00ff */
[----:B------:R2:W5:Y:S03]  /*5960*/  @P0 LDG.E R235, [R28.64+0x80] ;  /* 0x0000801e1ceb0981 */ /* 0x000566000c1e1900 */
[C---:B-1----:R-:W-:Y:S01]  /*5970*/  HMMA.16816.F32 R4, R32.reuse, R140, R4 ;  /* 0x0000008c2004723c */ /* 0x042fe20000001804 */
[----:B------:R2:W5:Y:S04]  /*5980*/  @P0 LDG.E R234, [R28.64+0xa0] ;  /* 0x0000a01e1cea0981 */ /* 0x000568000c1e1900 */
[CC--:B------:R-:W-:Y:S03]  /*5990*/  LEA R132, P0, R156.reuse, R184.reuse, 0x2 ;  /* 0x000000b89c847211 */ /* 0x0c0fe600078010ff */
[C---:B------:R-:W-:Y:S01]  /*59a0*/  HMMA.16816.F32 R8, R32.reuse, R142, R8 ;  /* 0x0000008e2008723c */ /* 0x040fe20000001808 */
[----:B------:R-:W-:Y:S03]  /*59b0*/  LDSM.16.MT88.4 R140, [R3+0x1c00] ;  /* 0x001c0000038c783b */ /* 0x000fe60000004200 */
[-C--:B------:R-:W-:Y:S04]  /*59c0*/  LEA.HI.X.SX32 R133, R156, R185.reuse, 0x2, P0 ;  /* 0x000000b99c857211 */ /* 0x080fe800000f16ff */
[C---:B------:R-:W-:Y:S07]  /*59d0*/  HMMA.16816.F32 R12, R32.reuse, R144, R12 ;  /* 0x00000090200c723c */ /* 0x040fee000000180c */
[----:B------:R1:W-:Y:S01]  /*59e0*/  RED.E.ADD.F32.FTZ.RN.STRONG.GPU [R184.64], R4 ;  /* 0x00000004b800798e */ /* 0x0003e2000c10e79e */
[C---:B------:R-:W-:Y:S03]  /*59f0*/  HMMA.16816.F32 R16, R32.reuse, R146, R16 ;  /* 0x000000922010723c */ /* 0x040fe60000001810 */
[----:B------:R3:W-:Y:S01]  /*5a00*/  RED.E.ADD.F32.FTZ.RN.STRONG.GPU [R30.64], R5 ;  /* 0x000000051e00798e */ /* 0x0007e2000c10e79e */
[CC--:B--2---:R-:W-:Y:S03]  /*5a10*/  LEA R28, P2, R160.reuse, R184.reuse, 0x2 ;  /* 0x000000b8a01c7211 */ /* 0x0c4fe600078410ff */
[----:B------:R2:W-:Y:S01]  /*5a20*/  RED.E.ADD.F32.FTZ.RN.STRONG.GPU [R132.64], R6 ;  /* 0x000000068400798e */ /* 0x0005e2000c10e79e */
[C---:B------:R-:W-:Y:S04]  /*5a30*/  HMMA.16816.F32 R20, R32.reuse, R148, R20 ;  /* 0x000000942014723c */ /* 0x040fe80000001814 */
[-C--:B------:R-:W-:Y:S04]  /*5a40*/  LEA.HI.X.SX32 R29, R160, R185.reuse, 0x2, P2 ;  /* 0x000000b9a01d7211 */ /* 0x080fe800010f16ff */
[----:B------:R-:W-:Y:S07]  /*5a50*/  HMMA.16816.F32 R24, R32, R150, R24 ;  /* 0x000000962018723c */ /* 0x000fee0000001818 */
[CC--:B------:R-:W-:Y:S02]  /*5a60*/  LEA R32, P0, R158.reuse, R184.reuse, 0x2 ;  /* 0x000000b89e207211 */ /* 0x0c0fe400078010ff */
[CC--:B-1----:R-:W-:Y:S03]  /*5a70*/  LEA R4, P1, R157.reuse, R184.reuse, 0x2 ;  /* 0x000000b89d047211 */ /* 0x0c2fe600078210ff */
[-C--:B------:R-:W-:Y:S01]  /*5a80*/  LEA.HI.X.SX32 R33, R158, R185.reuse, 0x2, P0 ;  /* 0x000000b99e217211 */ /* 0x080fe200000f16ff */
[----:B------:R-:W-:Y:S01]  /*5a90*/  IMAD.MOV.U32 R158, RZ, RZ, c[0x0][0x1c0] ;  /* 0x00007000ff9e7624 */ /* 0x000fe200078e00ff */
[-C--:B---3--:R-:W-:Y:S01]  /*5aa0*/  LEA.HI.X.SX32 R5, R157, R185.reuse, 0x2, P1 ;  /* 0x000000b99d057211 */ /* 0x088fe200008f16ff */
[----:B------:R-:W-:Y:S01]  /*5ab0*/  IMAD.MOV.U32 R157, RZ, RZ, c[0x0][0x1c0] ;  /* 0x00007000ff9d7624 */ /* 0x000fe200078e00ff */
[-C--:B--2---:R-:W-:Y:S01]  /*5ac0*/  LEA R6, P1, R159, R184.reuse, 0x2 ;  /* 0x000000b89f067211 */ /* 0x084fe200078210ff */
[----:B------:R-:W-:Y:S02]  /*5ad0*/  IMAD R158, R158, c[0x0][0x22c], RZ ;  /* 0x00008b009e9e7a24 */ /* 0x000fe400078e02ff */
[----:B------:R1:W-:Y:S01]  /*5ae0*/  RED.E.ADD.F32.FTZ.RN.STRONG.GPU [R4.64], R7 ;  /* 0x000000070400798e */ /* 0x0003e2000c10e79e */
[----:B------:R-:W-:Y:S02]  /*5af0*/  IMAD R157, R157, c[0x0][0x22c], RZ ;  /* 0x00008b009d9d7a24 */ /* 0x000fe400078e02ff */
[----:B------:R-:W-:Y:S01]  /*5b00*/  IMAD.SHL.U32 R158, R158, 0x10, RZ ;  /* 0x000000109e9e7824 */ /* 0x000fe200078e00ff */
[----:B------:R2:W-:Y:S01]  /*5b10*/  RED.E.ADD.F32.FTZ.RN.STRONG.GPU [R32.64], R8 ;  /* 0x000000082000798e */ /* 0x0005e2000c10e79e */
[----:B------:R-:W-:Y:S03]  /*5b20*/  IMAD R157, R157, 0x38, RZ ;  /* 0x000000389d9d7824 */ /* 0x000fe600078e02ff */
[----:B------:R3:W-:Y:S01]  /*5b30*/  RED.E.ADD.F32.FTZ.RN.STRONG.GPU [R28.64], R9 ;  /* 0x000000091c00798e */ /* 0x0007e2000c10e79e */
[----:B------:R-:W-:Y:S03]  /*5b40*/  IADD3 R134, R158, 0x20, RZ ;  /* 0x000000209e867810 */ /* 0x000fe60007ffe0ff */
[----:B------:R-:W-:Y:S01]  /*5b50*/  LDSM.16.MT88.4 R32, [R2+0x17800] ;  /* 0x017800000220783b */ /* 0x000fe20000004200 */
[-C--:B-1----:R-:W-:Y:S02]  /*5b60*/  LEA.HI.X.SX32 R7, R159, R185.reuse, 0x2, P1 ;  /* 0x000000b99f077211 */ /* 0x082fe400008f16ff */
[CC--:B------:R-:W-:Y:S03]  /*5b70*/  LEA R4, P0, R157.reuse, R184.reuse, 0x2 ;  /* 0x000000b89d047211 */ /* 0x0c0fe600078010ff */
[----:B------:R1:W-:Y:S01]  /*5b80*/  RED.E.ADD.F32.FTZ.RN.STRONG.GPU [R6.64], R10 ;  /* 0x0000000a0600798e */ /* 0x0003e2000c10e79e */
[-C--:B------:R-:W-:Y:S02]  /*5b90*/  LEA.HI.X.SX32 R5, R157, R185.reuse, 0x2, P0 ;  /* 0x000000b99d057211 */ /* 0x080fe400000f16ff */
[CC--:B--2---:R-:W-:Y:S03]  /*5ba0*/  LEA R8, P0, R134.reuse, R184.reuse, 0x2 ;  /* 0x000000b886087211 */ /* 0x0c4fe600078010ff */
[----:B------:R2:W-:Y:S01]  /*5bb0*/  RED.E.ADD.F32.FTZ.RN.STRONG.GPU [R4.64], R11 ;  /* 0x0000000b0400798e */ /* 0x0005e2000c10e79e */
[-C--:B---3--:R-:W-:Y:S03]  /*5bc0*/  LEA.HI.X.SX32 R9, R134, R185.reuse, 0x2, P0 ;  /* 0x000000b986097211 */ /* 0x088fe600000f16ff */
[----:B------:R-:W-:Y:S04]  /*5bd0*/  RED.E.ADD.F32.FTZ.RN.STRONG.GPU [R184.64+0x80], R12 ;  /* 0x0000800cb800798e */ /* 0x000fe8000c10e79e */
[----:B------:R-:W-:Y:S04]  /*5be0*/  RED.E.ADD.F32.FTZ.RN.STRONG.GPU [R30.64+0x80], R13 ;  /* 0x0000800d1e00798e */ /* 0x000fe8000c10e79e */
[----:B------:R3:W-:Y:S04]  /*5bf0*/  RED.E.ADD.F32.FTZ.RN.STRONG.GPU [R8.64], R14 ;  /* 0x0000000e0800798e */ /* 0x0007e8000c10e79e */
[----:B------:R-:W-:Y:S01]  /*5c00*/  LDSM.16.MT88.4 R132, [R3+0x1400] ;  /* 0x001400000384783b */ /* 0x000fe20000004200 */
[CC--:B-1----:R-:W-:Y:S02]  /*5c10*/  LEA R6, P1, R251.reuse, R184.reuse, 0x2 ;  /* 0x000000b8fb067211 */ /* 0x0c2fe400078210ff */
[-C--:B------:R-:W-:Y:S02]  /*5c20*/  LEA R10, P2, R242, R184.reuse, 0x2 ;  /* 0x000000b8f20a7211 */ /* 0x080fe400078410ff */
[-C--:B------:R-:W-:Y:S02]  /*5c30*/  LEA.HI.X.SX32 R7, R251, R185.reuse, 0x2, P1 ;  /* 0x000000b9fb077211 */ /* 0x080fe400008f16ff */
[-C--:B--2---:R-:W-:Y:S02]  /*5c40*/  LEA R4, P0, R0, R184.reuse, 0x2 ;  /* 0x000000b800047211 */ /* 0x084fe400078010ff */
[-C--:B------:R-:W-:Y:S01]  /*5c50*/  LEA.HI.X.SX32 R11, R242, R185.reuse, 0x2, P2 ;  /* 0x000000b9f20b7211 */ /* 0x080fe200010f16ff */
[----:B------:R1:W-:Y:S01]  /*5c60*/  RED.E.ADD.F32.FTZ.RN.STRONG.GPU [R6.64], R15 ;  /* 0x0000000f0600798e */ /* 0x0003e2000c10e79e */
[-C--:B------:R-:W-:Y:S02]  /*5c70*/  LEA.HI.X.SX32 R5, R0, R185.reuse, 0x2, P0 ;  /* 0x000000b900057211 */ /* 0x080fe400000f16ff */
[----:B------:R-:W-:Y:S03]  /*5c80*/  IADD3 R0, R156, 0x40, RZ ;  /* 0x000000409c007810 */ /* 0x000fe60007ffe0ff */
        /* <DEDUP_REMOVED lines=10> */
[-C--:B------:R-:W-:Y:S01]  /*5d30*/  LEA.HI.X.SX32 R5, R0, R185.reuse, 0x2, P1 ;  /* 0x000000b900057211 */ /* 0x080fe200008f16ff */
[----:B------:R-:W-:Y:S01]  /*5d40*/  IMAD.IADD R0, R238, 0x1, R250 ;  /* 0x00000001ee007824 */ /* 0x000fe200078e02fa */
[-C--:B------:R-:W-:Y:S01]  /*5d50*/  LEA.HI.X.SX32 R13, R250, R185.reuse, 0x2, P0 ;  /* 0x000000b9fa0d7211 */ /* 0x080fe200000f16ff */
[----:B------:R-:W-:Y:S03]  /*5d60*/  RED.E.ADD.F32.FTZ.RN.STRONG.GPU [R184.64+0x100], R20 ;  /* 0x00010014b800798e */ /* 0x000fe6000c10e79e */
[-C--:B---3--:R-:W-:Y:S01]  /*5d70*/  LEA R10, P3, R0, R184.reuse, 0x2 ;  /* 0x000000b8000a7211 */ /* 0x088fe200078610ff */
[----:B------:R-:W-:Y:S01]  /*5d80*/  RED.E.ADD.F32.FTZ.RN.STRONG.GPU [R30.64+0x100], R21 ;  /* 0x000100151e00798e */ /* 0x000fe2000c10e79e */
[-C--:B----4-:R-:W-:Y:S02]  /*5d90*/  LEA R8, P2, R240, R184.reuse, 0x2 ;  /* 0x000000b8f0087211 */ /* 0x090fe400078410ff */
[-C--:B------:R-:W-:Y:S01]  /*5da0*/  LEA.HI.X.SX32 R11, R0, R185.reuse, 0x2, P3 ;  /* 0x000000b9000b7211 */ /* 0x080fe200018f16ff */
[----:B------:R2:W-:Y:S01]  /*5db0*/  RED.E.ADD.F32.FTZ.RN.STRONG.GPU [R4.64], R22 ;  /* 0x000000160400798e */ /* 0x0005e2000c10e79e */
[-C--:B------:R-:W-:Y:S02]  /*5dc0*/  LEA.HI.X.SX32 R9, R240, R185.reuse, 0x2, P2 ;  /* 0x000000b9f0097211 */ /* 0x080fe400010f16ff */
[----:B------:R-:W-:Y:S01]  /*5dd0*/  IADD3 R0, R3, -0x3000, RZ ;  /* 0xffffd00003007810 */ /* 0x000fe20007ffe0ff */
[----:B------:R-:W-:Y:S04]  /*5de0*/  RED.E.ADD.F32.FTZ.RN.STRONG.GPU [R12.64], R23 ;  /* 0x000000170c00798e */ /* 0x000fe8000c10e79e */
[----:B------:R-:W-:Y:S04]  /*5df0*/  RED.E.ADD.F32.FTZ.RN.STRONG.GPU [R10.64], R24 ;  /* 0x000000180a00798e */ /* 0x000fe8000c10e79e */
[----:B------:R-:W-:Y:S01]  /*5e00*/  RED.E.ADD.F32.FTZ.RN.STRONG.GPU [R8.64], R25 ;  /* 0x000000190800798e */ /* 0x000fe2000c10e79e */
[CC--:B-1----:R-:W-:Y:S03]  /*5e10*/  LEA R6, P1, R239.reuse, R184.reuse, 0x2 ;  /* 0x000000b8ef067211 */ /* 0x0c2fe600078210ff */
[----:B------:R-:W-:Y:S01]  /*5e20*/  LDSM.16.MT88.4 R8, [R3] ;  /* 0x000000000308783b */ /* 0x000fe20000004200 */
[-C--:B------:R-:W-:Y:S03]  /*5e30*/  LEA.HI.X.SX32 R7, R239, R185.reuse, 0x2, P1 ;  /* 0x000000b9ef077211 */ /* 0x080fe600008f16ff */
[----:B------:R-:W-:Y:S01]  /*5e40*/  LDSM.16.MT88.4 R12, [R2+0x17000] ;  /* 0x01700000020c783b */ /* 0x000fe20000004200 */
[----:B------:R-:W-:Y:S01]  /*5e50*/  PLOP3.LUT P1, PT, PT, PT, UP0, 0x80, 0x0 ;  /* 0x000000000000781c */ /* 0x000fe20003f2f008 */
[----:B------:R-:W-:Y:S02]  /*5e60*/  @UP3 UIADD3 UR42, UP0, UR42, -0x100, URZ ;  /* 0xffffff002a2a3890 */ /* 0x000fe4000ff1e03f */
[----:B------:R-:W-:Y:S02]  /*5e70*/  RED.E.ADD.F32.FTZ.RN.STRONG.GPU [R6.64], R26 ;  /* 0x0000001a0600798e */ /* 0x000fe4000c10e79e */
[----:B------:R-:W-:Y:S01]  /*5e80*/  @UP3 UIADD3.X UR39, UR39, -0x1, URZ, UP0, !UPT ;  /* 0xffffffff27273890 */ /* 0x000fe200087fe43f */
[C---:B--2---:R-:W-:Y:S01]  /*5e90*/  LEA R4, P0, R243.reuse, R184, 0x2 ;  /* 0x000000b8f3047211 */ /* 0x044fe200078010ff */
[----:B------:R-:W-:Y:S03]  /*5ea0*/  LDSM.16.MT88.4 R16, [R3+0x1000] ;  /* 0x001000000310783b */ /* 0x000fe60000004200 */
[----:B------:R-:W-:Y:S01]  /*5eb0*/  LEA.HI.X.SX32 R5, R243, R185, 0x2, P0 ;  /* 0x000000b9f3057211 */ /* 0x000fe200000f16ff */
[----:B------:R-:W-:Y:S01]  /*5ec0*/  LDSM.16.MT88.4 R20, [R3+0x2000] ;  /* 0x002000000314783b */ /* 0x000fe20000004200 */
[----:B------:R-:W-:Y:S02]  /*5ed0*/  PLOP3.LUT P0, PT, PT, PT, UP2, 0x80, 0x0 ;  /* 0x000000000000781c */ /* 0x000fe40003f0f028 */
[----:B------:R-:W-:Y:S01]  /*5ee0*/  @P1 IADD3 R0, R3, 0x3000, RZ ;  /* 0x0000300003001810 */ /* 0x000fe20007ffe0ff */
[----:B------:R-:W-:Y:S04]  /*5ef0*/  RED.E.ADD.F32.FTZ.RN.STRONG.GPU [R4.64], R27 ;  /* 0x0000001b0400798e */ /* 0x000fe8000c10e79e */
[----:B------:R-:W1:Y:S04]  /*5f00*/  LDSM.16.MT88.4 R4, [R2+0x15000] ;  /* 0x015000000204783b */ /* 0x000e680000004200 */
[----:B------:R-:W-:Y:S04]  /*5f10*/  LDSM.16.MT88.4 R28, [R2+0x15800] ;  /* 0x01580000021c783b */ /* 0x000fe80000004200 */
        /* <DEDUP_REMOVED lines=60> */
.L_x_497:
[----:B-1----:R-:W2:Y:S01]  /*62e0*/  LDL.64 R28, [R1+0x10] ;  /* 0x00001000011c7983 */ /* 0x002ea20000100a00 */
        /* <DEDUP_REMOVED lines=34> */
[----:B------:R-:W-:Y:S01]  /*6510*/  STS [R245], R3 ;  /* 0x00000003f5007388 */ /* 0x000fe20000000800 */
[----:B------:R-:W-:Y:S01]  /*6520*/  FMUL.FTZ R16, R101, c[0x0][0x2e0] ;  /* 0x0000b80065107a20 */ /* 0x000fe20000410000 */
[----:B------:R-:W-:Y:S01]  /*6530*/  F2FP.PACK_AB R10, R10, R94 ;  /* 0x0000005e0a0a723e */ /* 0x000fe200000000ff */
[----:B------:R-:W-:Y:S01]  /*6540*/  FMUL.FTZ R102, R102, c[0x0][0x2e0] ;  /* 0x0000b80066667a20 */ /* 0x000fe20000410000 */
[----:B------:R3:W-:Y:S01]  /*6550*/  STS [R245+0x200], R0 ;  /* 0x00020000f5007388 */ /* 0x0007e20000000800 */
        /* <DEDUP_REMOVED lines=58> */
[----:B------:R-:W-:Y:S01]  /*6900*/  ULDC.64 UR6, c[0x0][0x3a0] ;  /* 0x0000e80000067ab9 */ /* 0x000fe20000000a00 */
[----:B------:R-:W-:Y:S01]  /*6910*/  STS [R245+0x4000], R22 ;  /* 0x00400016f5007388 */ /* 0x000fe20000000800 */
[----:B------:R-:W-:Y:S01]  /*6920*/  F2FP.PACK_AB R52, R53, R52 ;  /* 0x000000343534723e */ /* 0x000fe200000000ff */
[----:B------:R-:W-:Y:S01]  /*6930*/  UIMAD UR6, UR37, UR6, URZ ;  /* 0x00000006250672a4 */ /* 0x000fe2000f8e023f */
[----:B------:R-:W-:Y:S01]  /*6940*/  F2FP.PACK_AB R126, R127, R126 ;  /* 0x0000007e7f7e723e */ /* 0x000fe200000000ff */
[----:B------:R-:W-:Y:S01]  /*6950*/  STS [R245+0x4200], R21 ;  /* 0x00420015f5007388 */ /* 0x000fe20000000800 */
[----:B------:R-:W-:Y:S01]  /*6960*/  F2FP.PACK_AB R54, R55, R54 ;  /* 0x000000363736723e */ /* 0x000fe200000000ff */
[----:B---3--:R-:W-:Y:S01]  /*6970*/  IMAD.U32 R0, RZ, RZ, UR34 ;  /* 0x00000022ff007e24 */ /* 0x008fe2000f8e00ff */
[----:B------:R-:W-:Y:S01]  /*6980*/  F2FP.PACK_AB R64, R65, R64 ;  /* 0x000000404140723e */ /* 0x000fe200000000ff */
[----:B------:R-:W-:Y:S01]  /*6990*/  STS [R246+0x4000], R128 ;  /* 0x00400080f6007388 */ /* 0x000fe20000000800 */
[----:B------:R-:W-:Y:S01]  /*69a0*/  F2FP.PACK_AB R66, R67, R66 ;  /* 0x000000424342723e */ /* 0x000fe200000000ff */
[----:B------:R-:W-:Y:S01]  /*69b0*/  ULDC.64 UR4, c[0x0][0x3a8] ;  /* 0x0000ea0000047ab9 */ /* 0x000fe20000000a00 */
[----:B------:R-:W-:Y:S01]  /*69c0*/  F2FP.PACK_AB R56, R57, R56 ;  /* 0x000000383938723e */ /* 0x000fe200000000ff */
[----:B------:R-:W-:Y:S01]  /*69d0*/  STS [R246+0x4200], R130 ;  /* 0x00420082f6007388 */ /* 0x000fe20000000800 */
[----:B------:R-:W-:Y:S01]  /*69e0*/  F2FP.PACK_AB R58, R59, R58 ;  /* 0x0000003a3b3a723e */ /* 0x000fe200000000ff */
[----:B------:R-:W-:Y:S01]  /*69f0*/  UIMAD UR4, UR37, UR4, URZ ;  /* 0x00000004250472a4 */ /* 0x000fe2000f8e023f */
[----:B------:R-:W-:Y:S01]  /*6a00*/  F2FP.PACK_AB R60, R61, R60 ;  /* 0x0000003c3d3c723e */ /* 0x000fe200000000ff */
[----:B------:R-:W-:Y:S01]  /*6a10*/  STS [R245+0x5000], R121 ;  /* 0x00500079f5007388 */ /* 0x000fe20000000800 */
[----:B------:R-:W-:Y:S01]  /*6a20*/  F2FP.PACK_AB R62, R63, R62 ;  /* 0x0000003e3f3e723e */ /* 0x000fe200000000ff */
[----:B------:R-:W-:Y:S01]  /*6a30*/  UIMAD UR6, UR34, UR7, UR6 ;  /* 0x00000007220672a4 */ /* 0x000fe2000f8e0206 */
[----:B------:R-:W-:Y:S01]  /*6a40*/  F2FP.PACK_AB R68, R69, R68 ;  /* 0x000000444544723e */ /* 0x000fe200000000ff */
[----:B------:R-:W-:Y:S01]  /*6a50*/  STS [R245+0x5200], R122 ;  /* 0x0052007af5007388 */ /* 0x000fe20000000800 */
[----:B------:R-:W-:Y:S01]  /*6a60*/  F2FP.PACK_AB R70, R71, R70 ;  /* 0x000000464746723e */ /* 0x000fe200000000ff */
[----:B------:R-:W-:Y:S01]  /*6a70*/  UIMAD UR4, UR34, UR5, UR4 ;  /* 0x00000005220472a4 */ /* 0x000fe2000f8e0204 */
[----:B------:R-:W-:Y:S01]  /*6a80*/  F2FP.PACK_AB R80, R81, R80 ;  /* 0x000000505150723e */ /* 0x000fe200000000ff */
[----:B------:R-:W3:Y:S01]  /*6a90*/  S2R R26, SR_CTAID.Z ;  /* 0x00000000001a7919 */ /* 0x000ee20000002700 */
[----:B------:R-:W-:-:S02]  /*6aa0*/  F2FP.PACK_AB R82, R83, R82 ;  /* 0x000000525352723e */ /* 0x000fc400000000ff */
[----:B------:R-:W-:Y:S01]  /*6ab0*/  F2FP.PACK_AB R72, R73, R72 ;  /* 0x000000484948723e */ /* 0x000fe200000000ff */
[----:B------:R-:W-:Y:S01]  /*6ac0*/  STS [R246+0x5000], R124 ;  /* 0x0050007cf6007388 */ /* 0x000fe20000000800 */
[----:B------:R-:W-:Y:S02]  /*6ad0*/  F2FP.PACK_AB R74, R75, R74 ;  /* 0x0000004a4b4a723e */ /* 0x000fe400000000ff */
[----:B------:R-:W-:Y:S01]  /*6ae0*/  F2FP.PACK_AB R76, R77, R76 ;  /* 0x0000004c4d4c723e */ /* 0x000fe200000000ff */
[----:B------:R-:W-:Y:S01]  /*6af0*/  STS [R246+0x5200], R126 ;  /* 0x0052007ef6007388 */ /* 0x000fe20000000800 */
[----:B------:R-:W-:Y:S02]  /*6b00*/  F2FP.PACK_AB R78, R79, R78 ;  /* 0x0000004e4f4e723e */ /* 0x000fe400000000ff */
[----:B------:R-:W-:Y:S01]  /*6b10*/  MOV R6, UR34 ;  /* 0x0000002200067c02 */ /* 0x000fe20008000f00 */
[----:B------:R-:W-:Y:S01]  /*6b20*/  STS [R245+0x6000], R36 ;  /* 0x00600024f5007388 */ /* 0x000fe20000000800 */
[----:B----4-:R-:W-:-:S03]  /*6b30*/  SHF.L.U32 R12, R247, 0x1, RZ ;  /* 0x00000001f70c7819 */ /* 0x010fc600000006ff */
[----:B------:R-:W-:Y:S04]  /*6b40*/  STS [R245+0x6200], R38 ;  /* 0x00620026f5007388 */ /* 0x000fe80000000800 */
[----:B------:R-:W-:Y:S04]  /*6b50*/  STS [R246+0x6000], R48 ;  /* 0x00600030f6007388 */ /* 0x000fe80000000800 */
[----:B------:R-:W-:Y:S04]  /*6b60*/  STS [R246+0x6200], R50 ;  /* 0x00620032f6007388 */ /* 0x000fe80000000800 */
[----:B------:R-:W-:Y:S04]  /*6b70*/  STS [R245+0x7000], R40 ;  /* 0x00700028f5007388 */ /* 0x000fe80000000800 */
[----:B------:R-:W-:Y:S04]  /*6b80*/  STS [R245+0x7200], R42 ;  /* 0x0072002af5007388 */ /* 0x000fe80000000800 */
[----:B------:R-:W-:Y:S04]  /*6b90*/  STS [R246+0x7000], R44 ;  /* 0x0070002cf6007388 */ /* 0x000fe80000000800 */
[----:B------:R-:W-:Y:S04]  /*6ba0*/  STS [R246+0x7200], R46 ;  /* 0x0072002ef6007388 */ /* 0x000fe80000000800 */
[----:B------:R-:W4:Y:S04]  /*6bb0*/  S2R R27, SR_TID.X ;  /* 0x00000000001b7919 */ /* 0x000f280000002100 */
        /* <DEDUP_REMOVED lines=8> */
[----:B------:R-:W-:-:S03]  /*6c40*/  LEA.HI R24, R24, R27, RZ, 0x2 ;  /* 0x0000001b18187211 */ /* 0x000fc600078f10ff */
        /* <DEDUP_REMOVED lines=10> */
[----:B------:R-:W1:Y:S04]  /*6cf0*/  LDS.128 R56, [R12+0x9000] ;  /* 0x009000000c387984 */ /* 0x000e680000000c00 */
[----:B------:R-:W1:Y:S04]  /*6d00*/  LDS.128 R48, [R12+0xb000] ;  /* 0x00b000000c307984 */ /* 0x000e680000000c00 */
[----:B------:R-:W1:Y:S04]  /*6d10*/  LDS.128 R40, [R12+0xd000] ;  /* 0x00d000000c287984 */ /* 0x000e680000000c00 */
[----:B------:R-:W1:Y:S04]  /*6d20*/  LDS.128 R52, [R12+0xa000] ;  /* 0x00a000000c347984 */ /* 0x000e680000000c00 */
[----:B------:R-:W3:Y:S04]  /*6d30*/  LDS.128 R44, [R12+0xc000] ;  /* 0x00c000000c2c7984 */ /* 0x000ee80000000c00 */
[----:B------:R-:W3:Y:S04]  /*6d40*/  LDS.128 R36, [R12+0xe000] ;  /* 0x00e000000c247984 */ /* 0x000ee80000000c00 */
[----:B------:R-:W4:Y:S04]  /*6d50*/  LDS.128 R32, [R12+0xf000] ;  /* 0x00f000000c207984 */ /* 0x000f280000000c00 */
[----:B------:R-:W-:Y:S04]  /*6d60*/  LDS.128 R16, [R12+0x13000] ;  /* 0x013000000c107984 */ /* 0x000fe80000000c00 */
[----:B------:R-:W-:Y:S01]  /*6d70*/  LDS.128 R20, [R12+0x12000] ;  /* 0x012000000c147984 */ /* 0x000fe20000000c00 */
[----:B--2---:R-:W-:-:S02]  /*6d80*/  SHF.R.S32.HI R5, RZ, 0x1f, R28 ;  /* 0x0000001fff057819 */ /* 0x004fc4000001141c */
[----:B------:R-:W-:Y:S02]  /*6d90*/  MOV R4, R28 ;  /* 0x0000001c00047202 */ /* 0x000fe40000000f00 */
[----:B------:R-:W-:Y:S03]  /*6da0*/  LDS.128 R28, [R12+0x10000] ;  /* 0x010000000c1c7984 */ /* 0x000fe60000000c00 */
[----:B------:R-:W-:-:S04]  /*6db0*/  IMAD.WIDE.U32 R6, R6, c[0x0][0x3a0], R4 ;  /* 0x0000e80006067a25 */ /* 0x000fc800078e0004 */
[----:B------:R-:W-:Y:S01]  /*6dc0*/  IMAD.WIDE.U32 R4, R0, c[0x0][0x3a8], R4 ;  /* 0x0000ea0000047a25 */ /* 0x000fe200078e0004 */
[----:B-1----:R-:W-:Y:S02]  /*6dd0*/  SHF.R.S32.HI R0, RZ, 0x1f, R25 ;  /* 0x0000001fff007819 */ /* 0x002fe40000011419 */
[----:B------:R-:W-:Y:S02]  /*6de0*/  IADD3 R7, R7, UR6, RZ ;  /* 0x0000000607077c10 */ /* 0x000fe4000fffe0ff */
[----:B------:R-:W-:Y:S01]  /*6df0*/  IADD3 R5, R5, UR4, RZ ;  /* 0x0000000405057c10 */ /* 0x000fe2000fffe0ff */
[C---:B------:R-:W-:Y:S02]  /*6e00*/  IMAD R8, R0.reuse, c[0x0][0x388], RZ ;  /* 0x0000e20000087a24 */ /* 0x040fe400078e02ff */
[----:B------:R-:W-:Y:S02]  /*6e10*/  IMAD R3, R0, c[0x0][0x390], RZ ;  /* 0x0000e40000037a24 */ /* 0x000fe400078e02ff */
[C---:B------:R-:W-:Y:S01]  /*6e20*/  IMAD R0, R25.reuse, c[0x0][0x38c], R8 ;  /* 0x0000e30019007a24 */ /* 0x040fe200078e0208 */
[----:B---3--:R-:W-:Y:S01]  /*6e30*/  SHF.R.S32.HI R8, RZ, 0x1f, R26 ;  /* 0x0000001fff087819 */ /* 0x008fe2000001141a */
[----:B------:R-:W-:-:S04]  /*6e40*/  IMAD.WIDE.U32 R6, R25, c[0x0][0x388], R6 ;  /* 0x0000e20019067a25 */ /* 0x000fc800078e0006 */
[C---:B------:R-:W-:Y:S02]  /*6e50*/  IMAD R3, R25.reuse, c[0x0][0x394], R3 ;  /* 0x0000e50019037a24 */ /* 0x040fe400078e0203 */
[----:B------:R-:W-:-:S04]  /*6e60*/  IMAD.WIDE.U32 R4, R25, c[0x0][0x390], R4 ;  /* 0x0000e40019047a25 */ /* 0x000fc800078e0004 */
[----:B------:R-:W-:Y:S01]  /*6e70*/  IMAD.IADD R7, R7, 0x1, R0 ;  /* 0x0000000107077824 */ /* 0x000fe200078e0200 */
[----:B------:R-:W-:Y:S01]  /*6e80*/  IADD3 R5, R5, R3, RZ ;  /* 0x0000000305057210 */ /* 0x000fe20007ffe0ff */
[----:B------:R-:W-:Y:S02]  /*6e90*/  IMAD R0, R8, c[0x0][0x3b8], RZ ;  /* 0x0000ee0008007a24 */ /* 0x000fe400078e02ff */
[----:B------:R-:W-:-:S04]  /*6ea0*/  IMAD.WIDE.U32 R6, R26, c[0x0][0x3b8], R6 ;  /* 0x0000ee001a067a25 */ /* 0x000fc800078e0006 */
[----:B------:R-:W-:Y:S02]  /*6eb0*/  IMAD R0, R26, c[0x0][0x3bc], R0 ;  /* 0x0000ef001a007a24 */ /* 0x000fe400078e0200 */
[----:B------:R-:W-:Y:S02]  /*6ec0*/  IMAD R3, R8, c[0x0][0x3c0], RZ ;  /* 0x0000f00008037a24 */ /* 0x000fe400078e02ff */
[----:B------:R-:W-:Y:S01]  /*6ed0*/  IMAD.IADD R7, R7, 0x1, R0 ;  /* 0x0000000107077824 */ /* 0x000fe200078e0200 */
[----:B------:R-:W-:Y:S01]  /*6ee0*/  SHF.R.S32.HI R0, RZ, 0x2, R24 ;  /* 0x00000002ff007819 */ /* 0x000fe20000011418 */
[C---:B------:R-:W-:Y:S02]  /*6ef0*/  IMAD R3, R26.reuse, c[0x0][0x3c4], R3 ;  /* 0x0000f1001a037a24 */ /* 0x040fe400078e0203 */
[----:B------:R-:W-:Y:S01]  /*6f00*/  IMAD.WIDE.U32 R4, R26, c[0x0][0x3c0], R4 ;  /* 0x0000f0001a047a25 */ /* 0x000fe200078e0004 */
[----:B------:R-:W-:Y:S01]  /*6f10*/  SHF.R.S32.HI R8, RZ, 0x1f, R0 ;  /* 0x0000001fff087819 */ /* 0x000fe20000011400 */
[----:B------:R-:W1:Y:S02]  /*6f20*/  LDS.128 R24, [R12+0x11000] ;  /* 0x011000000c187984 */ /* 0x000e640000000c00 */
[----:B------:R-:W-:Y:S01]  /*6f30*/  IMAD.WIDE.U32 R10, R0, c[0x0][0x3a0], R6 ;  /* 0x0000e800000a7a25 */ /* 0x000fe200078e0006 */
[----:B------:R-:W-:Y:S01]  /*6f40*/  IADD3 R5, R5, R3, RZ ;  /* 0x0000000305057210 */ /* 0x000fe20007ffe0ff */
[----:B------:R-:W2:Y:S02]  /*6f50*/  LDS.128 R12, [R12+0x14000] ;  /* 0x014000000c0c7984 */ /* 0x000ea40000000c00 */
[----:B------:R-:W-:Y:S01]  /*6f60*/  IMAD R3, R8, c[0x0][0x3a0], RZ ;  /* 0x0000e80008037a24 */ /* 0x000fe200078e02ff */
[----:B------:R-:W-:Y:S01]  /*6f70*/  LEA R6, P1, R10, c[0x0][0x340], 0x1 ;  /* 0x0000d0000a067a11 */ /* 0x000fe200078208ff */
[----:B------:R-:W-:-:S02]  /*6f80*/  IMAD R8, R8, c[0x0][0x3a8], RZ ;  /* 0x0000ea0008087a24 */ /* 0x000fc400078e02ff */
[C---:B----4-:R-:W-:Y:S02]  /*6f90*/  IMAD R60, R0.reuse, c[0x0][0x3a4], R3 ;  /* 0x0000e900003c7a24 */ /* 0x050fe400078e0203 */
[C---:B------:R-:W-:Y:S02]  /*6fa0*/  IMAD R3, R0.reuse, c[0x0][0x3ac], R8 ;  /* 0x0000eb0000037a24 */ /* 0x040fe400078e0208 */
[----:B------:R-:W-:-:S04]  /*6fb0*/  IMAD.WIDE.U32 R8, R0, c[0x0][0x3a8], R4 ;  /* 0x0000ea0000087a25 */ /* 0x000fc800078e0004 */
[----:B------:R-:W-:Y:S01]  /*6fc0*/  IMAD.IADD R5, R11, 0x1, R60 ;  /* 0x000000010b057824 */ /* 0x000fe200078e023c */
[----:B------:R-:W-:Y:S02]  /*6fd0*/  IADD3 R0, R9, R3, RZ ;  /* 0x0000000309007210 */ /* 0x000fe40007ffe0ff */
[----:B------:R-:W-:Y:S02]  /*6fe0*/  LEA R4, P0, R8, c[0x0][0x348], 0x1 ;  /* 0x0000d20008047a11 */ /* 0x000fe400078008ff */
[----:B------:R-:W-:Y:S02]  /*6ff0*/  LEA.HI.X R7, R10, c[0x0][0x344], R5, 0x1, P1 ;  /* 0x0000d1000a077a11 */ /* 0x000fe400008f0c05 */
[----:B------:R-:W-:Y:S01]  /*7000*/  LEA.HI.X R5, R8, c[0x0][0x34c], R0, 0x1, P0 ;  /* 0x0000d30008057a11 */ /* 0x000fe200000f0c00 */
[----:B------:R-:W-:Y:S01]  /*7010*/  IMAD.MOV.U32 R0, RZ, RZ, c[0x0][0x3a8] ;  /* 0x0000ea00ff007624 */ /* 0x000fe200078e00ff */
[----:B------:R-:W-:Y:S01]  /*7020*/  MOV R3, c[0x0][0x3a0] ;  /* 0x0000e80000037a02 */ /* 0x000fe20000000f00 */
[----:B------:R3:W-:Y:S01]  /*7030*/  STG.E.128 [R6.64], R56 ;  /* 0x0000003806007986 */ /* 0x0007e2000c101d1c */
[----:B------:R-:W-:-:S02]  /*7040*/  MOV R11, c[0x0][0x3a4] ;  /* 0x0000e900000b7a02 */ /* 0x000fc40000000f00 */
[C---:B------:R-:W-:Y:S01]  /*7050*/  LEA R10, P1, R3.reuse, R6, 0x7 ;  /* 0x00000006030a7211 */ /* 0x040fe200078238ff */
[----:B------:R3:W-:Y:S01]  /*7060*/  STG.E.128 [R6.64+0x40], R48 ;  /* 0x0000403006007986 */ /* 0x0007e2000c101d1c */
[----:B------:R-:W-:Y:S02]  /*7070*/  MOV R9, c[0x0][0x3ac] ;  /* 0x0000eb0000097a02 */ /* 0x000fe40000000f00 */
[C---:B------:R-:W-:Y:S01]  /*7080*/  LEA R8, P0, R0.reuse, R4, 0x7 ;  /* 0x0000000400087211 */ /* 0x040fe200078038ff */
[----:B------:R3:W-:Y:S01]  /*7090*/  STG.E.128 [R6.64+0x80], R40 ;  /* 0x0000802806007986 */ /* 0x0007e2000c101d1c */
[----:B------:R-:W-:Y:S02]  /*70a0*/  LEA.HI.X R11, R3, R7, R11, 0x7, P1 ;  /* 0x00000007030b7211 */ /* 0x000fe400008f3c0b */
[----:B------:R-:W-:-:S03]  /*70b0*/  LEA.HI.X R9, R0, R5, R9, 0x7, P0 ;  /* 0x0000000500097211 */ /* 0x000fc600000f3c09 */
[----:B------:R3:W-:Y:S04]  /*70c0*/  STG.E.128 [R10.64], R52 ;  /* 0x000000340a007986 */ /* 0x0007e8000c101d1c */
[----:B------:R3:W-:Y:S04]  /*70d0*/  STG.E.128 [R10.64+0x40], R44 ;  /* 0x0000402c0a007986 */ /* 0x0007e8000c101d1c */
[----:B------:R3:W-:Y:S04]  /*70e0*/  STG.E.128 [R10.64+0x80], R36 ;  /* 0x000080240a007986 */ /* 0x0007e8000c101d1c */
[----:B------:R3:W-:Y:S04]  /*70f0*/  STG.E.128 [R4.64], R32 ;  /* 0x0000002004007986 */ /* 0x0007e8000c101d1c */
[----:B-1----:R3:W-:Y:S04]  /*7100*/  STG.E.128 [R4.64+0x40], R24 ;  /* 0x0000401804007986 */ /* 0x0027e8000c101d1c */
[----:B------:R3:W-:Y:S04]  /*7110*/  STG.E.128 [R4.64+0x80], R16 ;  /* 0x0000801004007986 */ /* 0x0007e8000c101d1c */
[----:B------:R3:W-:Y:S04]  /*7120*/  STG.E.128 [R8.64], R28 ;  /* 0x0000001c08007986 */ /* 0x0007e8000c101d1c */
[----:B------:R3:W-:Y:S04]  /*7130*/  STG.E.128 [R8.64+0x40], R20 ;  /* 0x0000401408007986 */ /* 0x0007e8000c101d1c */
[----:B--2---:R3:W-:Y:S02]  /*7140*/  STG.E.128 [R8.64+0x80], R12 ;  /* 0x0000800c08007986 */ /* 0x0047e4000c101d1c */
.L_x_494:
        /* <DEDUP_REMOVED lines=11> */
.L_x_501:
[----:B------:R-:W-:Y:S05]  /*7200*/  EXIT ;  /* 0x000000000000794d */ /* 0x000fea0003800000 */
.L_x_503:
        /* <DEDUP_REMOVED lines=15> */
.L_x_683:


//--------------------- .text._ZN5flash44flash_bwd_dq_dk_dv_loop_seqk_parallel_kernelI23Flash_bwd_kernel_traitsILi96ELi64ELi128ELi8ELi2ELi4ELi4ELb0ELb0EN7cutlass6half_tE19Flash_kernel_traitsILi96ELi64ELi128ELi8ES3_EELb1ELb1ELb0ELb0ELb0ELb1ELb0EEEvNS_16Flash_bwd_paramsE --------------------------
	.section	.text._ZN5flash44flash_bwd_dq_dk_dv_loop_seqk_parallel_kernelI23Flash_bwd_kernel_traitsILi96ELi64ELi128ELi8ELi2ELi4ELi4ELb0ELb0EN7cutlass6half_tE19Flash_kernel_traitsILi96ELi64ELi128ELi8ES3_EELb1ELb1ELb0ELb0ELb0ELb1ELb0EEEvNS_16Flash_bwd_paramsE,"ax",@progbits
	.sectioninfo	@"SHI_REGISTERS=255"
	.align	128
        .global         _ZN5flash44flash_bwd_dq_dk_dv_loop_seqk_parallel_kernelI23Flash_bwd_kernel_traitsILi96ELi64ELi128ELi8ELi2ELi4ELi4ELb0ELb0EN7cutlass6half_tE19Flash_kernel_traitsILi96ELi64ELi128ELi8ES3_EELb1ELb1ELb0ELb0ELb0ELb1ELb0EEEvNS_16Flash_bwd_paramsE
        .type           _ZN5flash44flash_bwd_dq_dk_dv_loop_seqk_parallel_kernelI23Flash_bwd_kernel_traitsILi96ELi64ELi128ELi8ELi2ELi4ELi4ELb0ELb0EN7cutlass6half_tE19Flash_kernel_traitsILi96ELi64ELi128ELi8ES3_EELb1ELb1ELb0ELb0ELb0ELb1ELb0EEEvNS_16Flash_bwd_paramsE,@function
        .size           _ZN5flash44flash_bwd_dq_dk_dv_loop_seqk_parallel_kernelI23Flash_bwd_kernel_traitsILi96ELi64ELi128ELi8ELi2ELi4ELi4ELb0ELb0EN7cutlass6half_tE19Flash_kernel_traitsILi96ELi64ELi128ELi8ES3_EELb1ELb1ELb0ELb0ELb0ELb1ELb0EEEvNS_16Flash_bwd_paramsE,(.L_x_684 - _ZN5flash44flash_bwd_dq_dk_dv_loop_seqk_parallel_kernelI23Flash_bwd_kernel_traitsILi96ELi64ELi128ELi8ELi2ELi4ELi4ELb0ELb0EN7cutlass6half_tE19Flash_kernel_traitsILi96ELi64ELi128ELi8ES3_EELb1ELb1ELb0ELb0ELb0ELb1ELb0EEEvNS_16Flash_bwd_paramsE)
        .other          _ZN5flash44flash_bwd_dq_dk_dv_loop_seqk_parallel_kernelI23Flash_bwd_kernel_traitsILi96ELi64ELi128ELi8ELi2ELi4ELi4ELb0ELb0EN7cutlass6half_tE19Flash_kernel_traitsILi96ELi64ELi128ELi8ES3_EELb1ELb1ELb0ELb0ELb0ELb1ELb0EEEvNS_16Flash_bwd_paramsE,@"STO_CUDA_ENTRY STV_DEFAULT"
_ZN5flash44flash_bwd_dq_dk_dv_loop_seqk_parallel_kernelI23Flash_bwd_kernel_traitsILi96ELi64ELi128ELi8ELi2ELi4ELi4ELb0ELb0EN7cutlass6half_tE19Flash_kernel_traitsILi96ELi64ELi128ELi8ES3_EELb1ELb1ELb0ELb0ELb0ELb1ELb0EEEvNS_16Flash_bwd_paramsE:
.text._ZN5flash44flash_bwd_dq_dk_dv_loop_seqk_parallel_kernelI23Flash_bwd_kernel_traitsILi96ELi64ELi128ELi8ELi2ELi4ELi4ELb0ELb0EN7cutlass6half_tE19Flash_kernel_traitsILi96ELi64ELi128ELi8ES3_EELb1ELb1ELb0ELb0ELb0ELb1ELb0EEEvNS_16Flash_bwd_paramsE:
[----:B------:R-:W-:Y:S02]  /*0000*/  MOV R1, c[0x0][0x28] ;  /* 0x00000a0000017a02 */ /* 0x000fe40000000f00 */
[----:B------:R-:W1:Y:S01]  /*0010*/  S2R R215, SR_CTAID.X ;  /* 0x0000000000d77919 */ /* 0x000e620000002500 */
[----:B------:R-:W-:Y:S02]  /*0020*/  ULDC UR5, c[0x0][0x218] ;  /* 0x0000860000057ab9 */ /* 0x000fe40000000800 */
        /* <DEDUP_REMOVED lines=57> */
[----:B------:R-:W-:Y:S02]  /*03c0*/  LEA.HI R3, R3, R231, RZ, 0x3 ;  /* 0x000000e703037211 */ /* 0x000fe400078f18ff */
[----:B------:R-:W-:Y:S01]  /*03d0*/  SHF.R.S32.HI R8, RZ, 0x1f, R7 ;  /* 0x0000001fff087819 */ /* 0x000fe20000011407 */
[----:B------:R-:W-:Y:S01]  /*03e0*/  IMAD R176, R0, 0x8, R4 ;  /* 0x0000000800b07824 */ /* 0x000fe200078e0204 */
[----:B------:R-:W-:-:S02]  /*03f0*/  LEA.HI R2, R7, R7, RZ, 0x1 ;  /* 0x0000000707027211 */ /* 0x000fc400078f08ff */
[----:B------:R-:W-:Y:S02]  /*0400*/  LOP3.LUT R0, R3, 0xfffffff8, RZ, 0xc0, !PT ;  /* 0xfffffff803007812 */ /* 0x000fe400078ec0ff */
[----:B------:R-:W-:Y:S02]  /*0410*/  LEA.HI R8, R8, R7, RZ, 0x3 ;  /* 0x0000000708087211 */ /* 0x000fe400078f18ff */
[----:B------:R-:W-:Y:S01]  /*0420*/  LOP3.LUT R5, R5, R6, RZ, 0x3c, !PT ;  /* 0x0000000605057212 */ /* 0x000fe200078e3cff */
[----:B------:R-:W-:Y:S01]  /*0430*/  IMAD.IADD R0, R231, 0x1, -R0 ;  /* 0x00000001e7007824 */ /* 0x000fe200078e0a00 */
[--C-:B------:R-:W-:Y:S02]  /*0440*/  SHF.R.S32.HI R6, RZ, 0x1, R2.reuse ;  /* 0x00000001ff067819 */ /* 0x100fe40000011402 */
[----:B------:R-:W-:Y:S01]  /*0450*/  SHF.R.S32.HI R3, RZ, 0x1f, R2 ;  /* 0x0000001fff037819 */ /* 0x000fe20000011402 */
[----:B------:R-:W-:Y:S01]  /*0460*/  IMAD.U32 R242, R242, 0x20, R5 ;  /* 0x00000020f2f27824 */ /* 0x000fe200078e0005 */
[----:B------:R-:W-:-:S02]  /*0470*/  LOP3.LUT R4, R2, 0x7fffffe, RZ, 0xc0, !PT ;  /* 0x07fffffe02047812 */ /* 0x000fc400078ec0ff */
[----:B------:R-:W-:Y:S02]  /*0480*/  LOP3.LUT R2, R8, 0xfffffff8, RZ, 0xc0, !PT ;  /* 0xfffffff808027812 */ /* 0x000fe400078ec0ff */
[----:B------:R-:W-:Y:S01]  /*0490*/  LEA.HI R5, R3, R6, RZ, 0x2 ;  /* 0x0000000603057211 */ /* 0x000fe200078f10ff */
[C---:B------:R-:W-:Y:S01]  /*04a0*/  IMAD.IADD R16, R7.reuse, 0x1, -R4 ;  /* 0x0000000107107824 */ /* 0x040fe200078e0a04 */
[----:B------:R-:W-:Y:S01]  /*04b0*/  LOP3.LUT R3, R0, 0x1, RZ, 0xc0, !PT ;  /* 0x0000000100037812 */ /* 0x000fe200078ec0ff */
[----:B------:R-:W-:Y:S01]  /*04c0*/  IMAD.IADD R18, R7, 0x1, -R2 ;  /* 0x0000000107127824 */ /* 0x000fe200078e0a02 */
[----:B------:R-:W-:Y:S01]  /*04d0*/  LOP3.LUT R5, R5, 0xfffffffc, RZ, 0xc0, !PT ;  /* 0xfffffffc05057812 */ /* 0x000fe200078ec0ff */
[----:B------:R-:W-:Y:S01]  /*04e0*/  IMAD.SHL.U32 R2, R12, 0x40, RZ ;  /* 0x000000400c027824 */ /* 0x000fe200078e00ff */
[----:B------:R-:W-:Y:S01]  /*04f0*/  ISETP.NE.U32.AND P5, PT, R3, 0x1, PT ;  /* 0x000000010300780c */ /* 0x000fe20003fa5070 */
[----:B------:R-:W-:Y:S01]  /*0500*/  IMAD.SHL.U32 R4, R10, 0x10, RZ ;  /* 0x000000100a047824 */ /* 0x000fe200078e00ff */
[----:B------:R-:W-:Y:S01]  /*0510*/  SHF.R.S32.HI R3, RZ, 0x1, R11 ;  /* 0x00000001ff037819 */ /* 0x000fe2000001140b */
[----:B------:R-:W-:Y:S01]  /*0520*/  IMAD.IADD R15, R6, 0x1, -R5 ;  /* 0x00000001060f7824 */ /* 0x000fe200078e0a05 */
[----:B------:R-:W-:Y:S01]  /*0530*/  LOP3.LUT R2, R2, 0x1c0, RZ, 0xc0, !PT ;  /* 0x000001c002027812 */ /* 0x000fe200078ec0ff */
[----:B------:R-:W-:Y:S01]  /*0540*/  IMAD.SHL.U32 R7, R19, 0x2, RZ ;  /* 0x0000000213077824 */ /* 0x000fe200078e00ff */
[----:B------:R-:W-:Y:S01]  /*0550*/  LEA.HI R11, R0, R0, RZ, 0x1 ;  /* 0x00000000000b7211 */ /* 0x000fe200078f08ff */
[----:B------:R-:W-:Y:S01]  /*0560*/  IMAD.SHL.U32 R5, R3, 0x40, RZ ;  /* 0x0000004003057824 */ /* 0x000fe200078e00ff */
[----:B------:R-:W-:-:S02]  /*0570*/  LOP3.LUT R6, R2, 0x30, R4, 0xf8, !PT ;  /* 0x0000003002067812 */ /* 0x000fc400078ef804 */
[----:B------:R-:W-:Y:S02]  /*0580*/  LOP3.LUT R4, R11, 0x3fffffe, RZ, 0xc0, !PT ;  /* 0x03fffffe0b047812 */ /* 0x000fe400078ec0ff */
[----:B------:R-:W-:Y:S02]  /*0590*/  LOP3.LUT P6, RZ, R3, 0x2, RZ, 0xc0, !PT ;  /* 0x0000000203ff7812 */ /* 0x000fe400078cc0ff */
[----:B------:R-:W-:Y:S01]  /*05a0*/  SHF.R.S32.HI R3, RZ, 0x3, R8 ;  /* 0x00000003ff037819 */ /* 0x000fe20000011408 */
[C---:B------:R-:W-:Y:S01]  /*05b0*/  IMAD.IADD R8, R0.reuse, 0x1, -R4 ;  /* 0x0000000100087824 */ /* 0x040fe200078e0a04 */
[C---:B------:R-:W-:Y:S01]  /*05c0*/  LOP3.LUT P4, RZ, R0.reuse, 0x2, RZ, 0xc0, !PT ;  /* 0x0000000200ff7812 */ /* 0x040fe2000788c0ff */
[----:B------:R-:W-:Y:S01]  /*05d0*/  IMAD.SHL.U32 R0, R0, 0x40, RZ ;  /* 0x0000004000007824 */ /* 0x000fe200078e00ff */
[----:B------:R-:W-:Y:S01]  /*05e0*/  SHF.R.S32.HI R9, RZ, 0x7, R13 ;  /* 0x00000007ff097819 */ /* 0x000fe2000001140d */
[----:B------:R-:W-:Y:S01]  /*05f0*/  IMAD.SHL.U32 R13, R243, 0x20, RZ ;  /* 0x00000020f30d7824 */ /* 0x000fe200078e00ff */
[----:B------:R-:W-:Y:S01]  /*0600*/  SHF.R.U32.HI R12, RZ, 0x3, R2 ;  /* 0x00000003ff0c7819 */ /* 0x000fe20000011602 */
[----:B------:R-:W-:Y:S01]  /*0610*/  IMAD R16, R3, 0x8, R16 ;  /* 0x0000000803107824 */ /* 0x000fe200078e0210 */
[----:B------:R-:W-:Y:S01]  /*0620*/  LOP3.LUT R2, R5, 0xc0, RZ, 0xc0, !PT ;  /* 0x000000c005027812 */ /* 0x000fe200078ec0ff */
[----:B------:R-:W-:Y:S01]  /*0630*/  IMAD R19, R10, 0x2, R3 ;  /* 0x000000020a137824 */ /* 0x000fe200078e0203 */
[----:B------:R-:W-:Y:S01]  /*0640*/  LOP3.LUT R0, R0, 0x1c0, RZ, 0xc0, !PT ;  /* 0x000001c000007812 */ /* 0x000fe200078ec0ff */
[----:B------:R-:W-:Y:S01]  /*0650*/  IMAD R10, R10, 0x200, R7 ;  /* 0x000002000a0a7824 */ /* 0x000fe200078e0207 */
[----:B------:R-:W-:-:S02]  /*0660*/  LOP3.LUT R5, R2, 0x8, R17, 0xf8, !PT ;  /* 0x0000000802057812 */ /* 0x000fc400078ef811 */
[----:B------:R-:W-:Y:S01]  /*0670*/  SHF.R.U32.HI R4, RZ, 0x3, R2 ;  /* 0x00000003ff047819 */ /* 0x000fe20000011602 */
[----:B------:R-:W-:Y:S01]  /*0680*/  IMAD R10, R8, 0x20, R10 ;  /* 0x00000020080a7824 */ /* 0x000fe200078e020a */
[----:B------:R-:W-:Y:S02]  /*0690*/  LOP3.LUT R3, R0, 0x20, R13, 0xf8, !PT ;  /* 0x0000002000037812 */ /* 0x000fe400078ef80d */
[----:B------:R-:W-:Y:S01]  /*06a0*/  SHF.R.U32.HI R2, RZ, 0x3, R0 ;  /* 0x00000003ff027819 */ /* 0x000fe20000011600 */
[----:B------:R-:W-:Y:S01]  /*06b0*/  IMAD R0, R9, 0x1000, R7 ;  /* 0x0000100009007824 */ /* 0x000fe200078e0207 */
[----:B------:R-:W-:Y:S01]  /*06c0*/  LOP3.LUT R4, R5, R4, RZ, 0x3c, !PT ;  /* 0x0000000405047212 */ /* 0x000fe200078e3cff */
[----:B------:R-:W-:Y:S01]  /*06d0*/  IMAD.SHL.U32 R5, R14, 0x10, RZ ;  /* 0x000000100e057824 */ /* 0x000fe200078e00ff */
[----:B------:R-:W-:Y:S01]  /*06e0*/  LOP3.LUT R3, R3, R2, RZ, 0x3c, !PT ;  /* 0x0000000203037212 */ /* 0x000fe200078e3cff */
[----:B------:R-:W-:Y:S01]  /*06f0*/  IMAD R2, R245, 0x400, R0 ;  /* 0x00000400f5027824 */ /* 0x000fe200078e0200 */
[----:B------:R-:W-:Y:S01]  /*0700*/  LOP3.LUT R6, R6, 0x8, R17, 0xf8, !PT ;  /* 0x0000000806067812 */ /* 0x000fe200078ef811 */
[----:B------:R-:W-:Y:S01]  /*0710*/  IMAD.SHL.U32 R0, R9, 0x8, RZ ;  /* 0x0000000809007824 */ /* 0x000fe200078e00ff */
[----:B------:R-:W-:Y:S01]  /*0720*/  R2P PR, R18, 0x6 ;  /* 0x0000000612007804 */ /* 0x000fe20000000000 */
[----:B------:R-:W-:Y:S01]  /*0730*/  IMAD.U32 R176, R176, 0x20, R4 ;  /* 0x00000020b0b07824 */ /* 0x000fe200078e0004 */
[----:B------:R-:W-:Y:S01]  /*0740*/  LOP3.LUT R6, R6, R12, RZ, 0x3c, !PT ;  /* 0x0000000c06067212 */ /* 0x000fe200078e3cff */
[----:B------:R-:W-:Y:S01]  /*0750*/  IMAD.IADD R195, R3, 0x1, R2 ;  /* 0x0000000103c37824 */ /* 0x000fe200078e0202 */
[----:B------:R-:W-:Y:S01]  /*0760*/  LOP3.LUT R8, R0, 0x8, RZ, 0xc0, !PT ;  /* 0x0000000800087812 */ /* 0x000fe200078ec0ff */
[----:B------:R-:W-:Y:S01]  /*0770*/  IMAD.SHL.U32 R2, R14, 0x8, RZ ;  /* 0x000000080e027824 */ /* 0x000fe200078e00ff */
[----:B------:R-:W-:Y:S01]  /*0780*/  SHF.R.S32.HI R0, RZ, 0x1, R11 ;  /* 0x00000001ff007819 */ /* 0x000fe2000001140b */
[----:B------:R-:W-:Y:S01]  /*0790*/  IMAD.SHL.U32 R4, R18, 0x40, RZ ;  /* 0x0000004012047824 */ /* 0x000fe200078e00ff */
[----:B------:R-:W-:Y:S01]  /*07a0*/  LOP3.LUT R9, R8, 0x10, R5, 0xf8, !PT ;  /* 0x0000001008097812 */ /* 0x000fe200078ef805 */
[----:B------:R-:W-:Y:S01]  /*07b0*/  IMAD R3, R14, 0x200, R6 ;  /* 0x000002000e037824 */ /* 0x000fe200078e0206 */
[C---:B------:R-:W-:Y:S01]  /*07c0*/  LOP3.LUT P3, RZ, R0.reuse, 0x2, RZ, 0xc0, !PT ;  /* 0x0000000200ff7812 */ /* 0x040fe2000786c0ff */
[----:B------:R-:W-:Y:S01]  /*07d0*/  IMAD.SHL.U32 R0, R0, 0x40, RZ ;  /* 0x0000004000007824 */ /* 0x000fe200078e00ff */
[----:B------:R-:W-:Y:S01]  /*07e0*/  LOP3.LUT R187, R2, 0x8, RZ, 0xc0, !PT ;  /* 0x0000000802bb7812 */ /* 0x000fe200078ec0ff */
[----:B------:R-:W-:Y:S01]  /*07f0*/  IMAD.SHL.U32 R2, R15, 0x40, RZ ;  /* 0x000000400f027824 */ /* 0x000fe200078e00ff */
[----:B------:R-:W-:Y:S01]  /*0800*/  LOP3.LUT R4, R4, 0x1c0, RZ, 0xc0, !PT ;  /* 0x000001c004047812 */ /* 0x000fe200078ec0ff */
[----:B------:R-:W-:Y:S01]  /*0810*/  IMAD.SHL.U32 R195, R195, 0x2, RZ ;  /* 0x00000002c3c37824 */ /* 0x000fe200078e00ff */
[----:B------:R-:W-:Y:S01]  /*0820*/  LOP3.LUT R6, R0, 0xc0, RZ, 0xc0, !PT ;  /* 0x000000c000067812 */ /* 0x000fe200078ec0ff */
[----:B------:R-:W-:Y:S01]  /*0830*/  IMAD.SHL.U32 R0, R16, 0x20, RZ ;  /* 0x0000002010007824 */ /* 0x000fe200078e00ff */
[----:B------:R-:W-:Y:S01]  /*0840*/  SHF.R.U32.HI R181, RZ, 0x3, R4 ;  /* 0x00000003ffb57819 */ /* 0x000fe20000011604 */
[----:B------:R-:W-:Y:S01]  /*0850*/  IMAD.SHL.U32 R176, R176, 0x2, RZ ;  /* 0x00000002b0b07824 */ /* 0x000fe200078e00ff */
[----:B------:R-:W-:-:S02]  /*0860*/  LOP3.LUT R2, R2, 0xc0, RZ, 0xc0, !PT ;  /* 0x000000c002027812 */ /* 0x000fc400078ec0ff */
[----:B------:R-:W-:Y:S02]  /*0870*/  SHF.R.U32.HI R7, RZ, 0x3, R6 ;  /* 0x00000003ff077819 */ /* 0x000fe40000011606 */
[----:B------:R-:W-:Y:S01]  /*0880*/  LOP3.LUT R181, R181, R4, R187, 0x1e, !PT ;  /* 0x00000004b5b57212 */ /* 0x000fe200078e1ebb */
[----:B------:R-:W-:Y:S01]  /*0890*/  IMAD R4, R245, 0x200, R0 ;  /* 0x00000200f5047824 */ /* 0x000fe200078e0200 */
[----:B------:R-:W-:Y:S02]  /*08a0*/  SHF.R.U32.HI R5, RZ, 0x3, R2 ;  /* 0x00000003ff057819 */ /* 0x000fe40000011602 */
[----:B------:R-:W-:Y:S01]  /*08b0*/  LOP3.LUT R7, R7, R6, R8, 0x1e, !PT ;  /* 0x0000000607077212 */ /* 0x000fe200078e1e08 */
[----:B------:R-:W-:Y:S01]  /*08c0*/  IMAD.U32 R181, R19, 0x200, R181 ;  /* 0x0000020013b57824 */ /* 0x000fe200078e00b5 */
[----:B------:R-:W-:Y:S02]  /*08d0*/  LOP3.LUT R187, R5, R2, R187, 0x1e, !PT ;  /* 0x0000000205bb7212 */ /* 0x000fe400078e1ebb */
[----:B------:R-:W-:Y:S01]  /*08e0*/  LOP3.LUT P0, RZ, R15, 0x2, RZ, 0xc0, !PT ;  /* 0x000000020fff7812 */ /* 0x000fe2000780c0ff */
[----:B------:R-:W-:Y:S01]  /*08f0*/  IMAD.IADD R7, R7, 0x1, R10 ;  /* 0x0000000107077824 */ /* 0x000fe200078e020a */
[----:B------:R-:W-:Y:S01]  /*0900*/  SEL R182, R186, 0xffffffe0, !P1 ;  /* 0xffffffe0bab67807 */ /* 0x000fe20004800000 */
[----:B------:R-:W-:Y:S01]  /*0910*/  IMAD.IADD R187, R4, 0x1, R187 ;  /* 0x0000000104bb7824 */ /* 0x000fe200078e02bb */
[----:B------:R-:W-:-:S02]  /*0920*/  LEA R181, R181, 0x15000, 0x1 ;  /* 0x00015000b5b57811 */ /* 0x000fc400078e08ff */
[----:B------:R-:W-:Y:S01]  /*0930*/  LOP3.LUT R2, R5, R9, R2, 0x1e, !PT ;  /* 0x0000000905027212 */ /* 0x000fe200078e1e02 */
[----:B------:R-:W-:Y:S01]  /*0940*/  IMAD.SHL.U32 R179, R187, 0x2, RZ ;  /* 0x00000002bbb37824 */ /* 0x000fe200078e00ff */
[----:B------:R-:W-:Y:S01]  /*0950*/  SEL R177, R186, 0xffffffe0, !P6 ;  /* 0xffffffe0bab17807 */ /* 0x000fe20007000000 */
[----:B------:R-:W-:Y:S01]  /*0960*/  IMAD.IADD R182, R181, 0x1, R182 ;  /* 0x00000001b5b67824 */ /* 0x000fe200078e02b6 */
[----:B------:R-:W-:Y:S01]  /*0970*/  SEL R193, R193, 0x10, !P5 ;  /* 0x00000010c1c17807 */ /* 0x000fe20006800000 */
[----:B------:R-:W-:Y:S01]  /*0980*/  IMAD.IADD R185, R0, 0x1, R2 ;  /* 0x0000000100b97824 */ /* 0x000fe200078e0202 */
[----:B------:R-:W-:Y:S01]  /*0990*/  SEL R183, R183, 0xffffffc0, !P2 ;  /* 0xffffffc0b7b77807 */ /* 0x000fe20005000000 */
[----:B------:R-:W-:Y:S01]  /*09a0*/  IMAD.SHL.U32 R2, R3, 0x2, RZ ;  /* 0x0000000203027824 */ /* 0x000fe200078e00ff */
[C---:B------:R-:W-:Y:S01]  /*09b0*/  IADD3 R196, R195.reuse, 0x20, RZ ;  /* 0x00000020c3c47810 */ /* 0x040fe20007ffe0ff */
[----:B------:R-:W-:Y:S01]  /*09c0*/  IMAD.IADD R194, R195, 0x1, R193 ;  /* 0x00000001c3c27824 */ /* 0x000fe200078e02c1 */
[----:B------:R-:W-:Y:S01]  /*09d0*/  SHF.R.S32.HI R205, RZ, 0x2, R205 ;  /* 0x00000002ffcd7819 */ /* 0x000fe200000114cd */
[----:B------:R-:W-:Y:S01]  /*09e0*/  IMAD.IADD R184, R181, 0x1, R183 ;  /* 0x00000001b5b87824 */ /* 0x000fe200078e02b7 */
[----:B------:R-:W-:Y:S01]  /*09f0*/  SEL R186, R186, 0xffffffe0, !P0 ;  /* 0xffffffe0baba7807 */ /* 0x000fe20004000000 */
[----:B------:R-:W-:Y:S01]  /*0a00*/  IMAD.IADD R177, R176, 0x1, R177 ;  /* 0x00000001b0b17824 */ /* 0x000fe200078e02b1 */
[----:B------:R-:W-:Y:S01]  /*0a10*/  @P4 IADD3 R196, R195, -0x20, RZ ;  /* 0xffffffe0c3c44810 */ /* 0x000fe20007ffe0ff */
[----:B------:R-:W-:Y:S01]  /*0a20*/  IMAD R205, R245, 0x10, R205 ;  /* 0x00000010f5cd7824 */ /* 0x000fe200078e02cd */
[----:B------:R-:W-:Y:S01]  /*0a30*/  LEA R236, R7, 0x9000, 0x1 ;  /* 0x0000900007ec7811 */ /* 0x000fe200078e08ff */
[----:B------:R-:W-:-:S02]  /*0a40*/  IMAD.IADD R183, R182, 0x1, R183 ;  /* 0x00000001b6b77824 */ /* 0x000fc400078e02b7 */
[----:B------:R-:W-:Y:S01]  /*0a50*/  IMAD.IADD R193, R193, 0x1, R196 ;  /* 0x00000001c1c17824 */ /* 0x000fe200078e02c4 */
[C---:B------:R-:W-:Y:S01]  /*0a60*/  IADD3 R237, R236.reuse, 0x20, RZ ;  /* 0x00000020eced7810 */ /* 0x040fe20007ffe0ff */
[----:B------:R-:W-:Y:S01]  /*0a70*/  IMAD.IADD R180, R179, 0x1, R186 ;  /* 0x00000001b3b47824 */ /* 0x000fe200078e02ba */
[----:B------:R-:W-:Y:S02]  /*0a80*/  @P3 IADD3 R237, R236, -0x20, RZ ;  /* 0xffffffe0eced3810 */ /* 0x000fe40007ffe0ff */
.L_x_532:
[----:B-12-4-:R-:W1:Y:S01]  /*0a90*/  S2R R35, SR_CTAID.Y ;  /* 0x0000000000237919 */ /* 0x016e620000002600 */
[----:B------:R-:W2:Y:S01]  /*0aa0*/  LDC.U8 R0, c[0x0][0x312] ;  /* 0x0000c480ff007b82 */ /* 0x000ea20000000000 */
[----:B------:R-:W-:Y:S02]  /*0ab0*/  ISETP.NE.U32.AND P4, PT, RZ, c[0x0][0x240], PT ;  /* 0x00009000ff007a0c */ /* 0x000fe40003f85070 */
[----:B------:R-:W-:Y:S02]  /*0ac0*/  ISETP.NE.U32.AND P2, PT, RZ, c[0x0][0x250], PT ;  /* 0x00009400ff007a0c */ /* 0x000fe40003f45070 */
[----:B------:R-:W-:Y:S02]  /*0ad0*/  ISETP.NE.AND.EX P4, PT, RZ, c[0x0][0x244], PT, P4 ;  /* 0x00009100ff007a0c */ /* 0x000fe40003f85340 */
[----:B------:R-:W-:-:S02]  /*0ae0*/  ISETP.NE.AND.EX P2, PT, RZ, c[0x0][0x254], PT, P2 ;  /* 0x00009500ff007a0c */ /* 0x000fc40003f45320 */
[----:B------:R-:W-:Y:S01]  /*0af0*/  ISETP.EQ.U32.AND P5, PT, RZ, c[0x0][0x248], PT ;  /* 0x00009200ff007a0c */ /* 0x000fe20003fa2070 */
[C---:B-1----:R-:W-:Y:S01]  /*0b00*/  IMAD.SHL.U32 R9, R35.reuse, 0x4, RZ ;  /* 0x0000000423097824 */ /* 0x042fe200078e00ff */
[----:B------:R-:W-:Y:S02]  /*0b10*/  SHF.R.S32.HI R32, RZ, 0x1f, R35 ;  /* 0x0000001fff207819 */ /* 0x000fe40000011423 */
        /* <DEDUP_REMOVED lines=10> */
[----:B------:R-:W-:Y:S01]  /*0bc0*/  @P2 IADD3.X R7, R8, c[0x0][0x254], RZ, P0, !PT ;  /* 0x0000950008072a10 */ /* 0x000fe200007fe4ff */
[----:B------:R-:W-:-:S04]  /*0bd0*/  IMAD.MOV.U32 R248, RZ, RZ, -0x1 ;  /* 0xfffffffffff87424 */ /* 0x000fc800078e00ff */
[----:B---3-5:R3:W5:Y:S01]  /*0be0*/  @P2 LDG.E R232, [R6.64] ;  /* 0x0000000606e82981 */ /* 0x028762000c1e1900 */
[----:B-1----:R-:W-:-:S04]  /*0bf0*/  IADD3 R4, P1, R9, c[0x0][0x248], RZ ;  /* 0x0000920009047a10 */ /* 0x002fc80007f3e0ff */
[----:B------:R-:W-:-:S05]  /*0c00*/  IADD3.X R5, R8, c[0x0][0x24c], RZ, P1, !PT ;  /* 0x0000930008057a10 */ /* 0x000fca0000ffe4ff */
[----:B------:R3:W5:Y:S01]  /*0c10*/  @!P5 LDG.E R248, [R4.64] ;  /* 0x0000000604f8d981 */ /* 0x000762000c1e1900 */
[----:B------:R-:W-:-:S04]  /*0c20*/  ISETP.NE.U32.AND P0, PT, RZ, c[0x0][0x248], PT ;  /* 0x00009200ff007a0c */ /* 0x000fc80003f05070 */
[----:B------:R-:W-:Y:S01]  /*0c30*/  ISETP.NE.AND.EX P0, PT, RZ, c[0x0][0x24c], PT, P0 ;  /* 0x00009300ff007a0c */ /* 0x000fe20003f05300 */
[----:B--2---:R-:W-:Y:S02]  /*0c40*/  @P4 IMAD.IADD R233, R3, 0x1, -R0 ;  /* 0x0000000103e94824 */ /* 0x004fe400078e0a00 */
[----:B------:R-:W-:Y:S02]  /*0c50*/  IMAD.MOV.U32 R3, RZ, RZ, c[0x0][0x218] ;  /* 0x00008600ff037624 */ /* 0x000fe400078e00ff */
[----:B------:R-:W-:-:S08]  /*0c60*/  @!P4 IMAD.MOV.U32 R233, RZ, RZ, c[0x0][0x214] ;  /* 0x00008500ffe9c624 */ /* 0x000fd000078e00ff */
[----:B------:R-:W-:Y:S05]  /*0c70*/  @!P0 BRA `(.L_x_504) ;  /* 0x0000003000008947 */ /* 0x000fea0003800000 */
[----:B---3--:R-:W2:Y:S02]  /*0c80*/  @P3 LDG.E R3, [R4.64+0x4] ;  /* 0x0000040604033981 */ /* 0x008ea4000c1e1900 */
[----:B--2--5:R-:W-:-:S06]  /*0c90*/  @P3 IADD3 R3, R3, -R248, RZ ;  /* 0x800000f803033210 */ /* 0x024fcc0007ffe0ff */
[----:B------:R1:W5:Y:S02]  /*0ca0*/  @!P3 LDG.E R3, [R4.64] ;  /* 0x000000060403b981 */ /* 0x000364000c1e1900 */
.L_x_504:
[----:B---3--:R-:W-:-:S04]  /*0cb0*/  ISETP.NE.U32.AND P1, PT, RZ, c[0x0][0x258], PT ;  /* 0x00009600ff007a0c */ /* 0x008fc80003f25070 */
        /* <DEDUP_REMOVED lines=19> */
[----:B------:R-:W-:Y:S01]  /*0df0*/  IMAD.WIDE.U32 R6, R0, c[0x0][0x190], RZ ;  /* 0x0000640000067a25 */ /* 0x000fe200078e00ff */
[----:B------:R-:W-:-:S03]  /*0e00*/  LEA.HI R9, R9, R3, RZ, 0x6 ;  /* 0x0000000309097211 */ /* 0x000fc600078f30ff */
[----:B------:R-:W-:Y:S01]  /*0e10*/  @P0 IMAD.IADD R3, R232, 0x1, R248 ;  /* 0x00000001e8030824 */ /* 0x000fe200078e02f8 */
[----:B------:R-:W-:Y:S01]  /*0e20*/  LOP3.LUT R8, R9, 0xffffffc0, RZ, 0xc0, !PT ;  /* 0xffffffc009087812 */ /* 0x000fe200078ec0ff */
[----:B------:R-:W-:Y:S01]  /*0e30*/  IMAD R10, R0, c[0x0][0x194], RZ ;  /* 0x00006500000a7a24 */ /* 0x000fe200078e02ff */
[----:B------:R-:W-:Y:S01]  /*0e40*/  SEL R30, R30, R6, !P1 ;  /* 0x000000061e1e7207 */ /* 0x000fe20004800000 */
[----:B------:R-:W-:Y:S01]  /*0e50*/  IMAD.IADD R24, R31, 0x1, R4 ;  /* 0x000000011f187824 */ /* 0x000fe200078e0204 */
[----:B------:R-:W-:Y:S01]  /*0e60*/  IADD3 R8, R8, -0x40, RZ ;  /* 0xffffffc008087810 */ /* 0x000fe20007ffe0ff */
[----:B------:R-:W-:Y:S01]  /*0e70*/  @P0 IMAD.WIDE.U32 R4, R3, c[0x0][0x198], RZ ;  /* 0x0000660003040a25 */ /* 0x000fe200078e00ff */
[----:B------:R-:W-:Y:S02]  /*0e80*/  @P1 IADD3 R24, R7, R10, RZ ;  /* 0x0000000a07181210 */ /* 0x000fe40007ffe0ff */
        /* <DEDUP_REMOVED lines=15> */
.L_x_506:
        /* <DEDUP_REMOVED lines=15> */
.L_x_507:
        /* <DEDUP_REMOVED lines=37> */
[----:B------:R-:W-:Y:S02]  /*12c0*/  IMAD R9, R12, R35, RZ ;  /* 0x000000230c097224 */ /* 0x000fe400078e02ff */
[----:B------:R-:W-:Y:S01]  /*12d0*/  IMAD R12, R23, R0, RZ ;  /* 0x00000000170c7224 */ /* 0x000fe200078e02ff */
[----:B------:R-:W-:Y:S01]  /*12e0*/  ISETP.GT.U32.AND P5, PT, R11, R4, PT ;  /* 0x000000040b00720c */ /* 0x000fe20003fa4070 */
[----:B------:R-:W-:Y:S02]  /*12f0*/  IMAD R5, R32, c[0x0][0x224], R9 ;  /* 0x0000890020057a24 */ /* 0x000fe400078e0209 */
[----:B------:R-:W-:-:S03]  /*1300*/  IMAD R9, R23, R18, RZ ;  /* 0x0000001217097224 */ /* 0x000fc600078e02ff */
[----:B------:R-:W-:Y:S01]  /*1310*/  IADD3 R5, R19, R5, RZ ;  /* 0x0000000513057210 */ /* 0x000fe20007ffe0ff */
[----:B------:R-:W-:-:S04]  /*1320*/  IMAD.WIDE.U32 R18, R22, R18, RZ ;  /* 0x0000001216127225 */ /* 0x000fc800078e00ff */
[----:B------:R-:W-:Y:S01]  /*1330*/  IMAD R9, R22, R5, R9 ;  /* 0x0000000516097224 */ /* 0x000fe200078e0209 */
[----:B------:R-:W-:Y:S01]  /*1340*/  SEL R5, R6, RZ, P4 ;  /* 0x000000ff06057207 */ /* 0x000fe20002000000 */
[----:B------:R-:W-:Y:S01]  /*1350*/  IMAD.WIDE.U32 R6, R22, R0, RZ ;  /* 0x0000000016067225 */ /* 0x000fe200078e00ff */
[----:B------:R-:W-:Y:S02]  /*1360*/  @!P5 IADD3 R4, R4, -R11, RZ ;  /* 0x8000000b0404d210 */ /* 0x000fe40007ffe0ff */
[----:B------:R-:W-:Y:S02]  /*1370*/  IADD3 R5, P4, R8, R5, RZ ;  /* 0x0000000508057210 */ /* 0x000fe40007f9e0ff */
[----:B------:R-:W-:Y:S02]  /*1380*/  ISETP.GE.U32.AND P6, PT, R4, R11, PT ;  /* 0x0000000b0400720c */ /* 0x000fe40003fc6070 */
[----:B------:R-:W-:Y:S01]  /*1390*/  @!P5 IADD3 R3, R3, 0x1, RZ ;  /* 0x000000010303d810 */ /* 0x000fe20007ffe0ff */
[----:B------:R-:W-:Y:S01]  /*13a0*/  IMAD.X R4, R16, 0x1, R10, P4 ;  /* 0x0000000110047824 */ /* 0x000fe200020e060a */
[----:B------:R-:W-:Y:S01]  /*13b0*/  ISETP.NE.AND P4, PT, RZ, c[0x0][0x1c8], PT ;  /* 0x00007200ff007a0c */ /* 0x000fe20003f85270 */
[-C--:B------:R-:W-:Y:S01]  /*13c0*/  IMAD R17, R23, R5.reuse, RZ ;  /* 0x0000000517117224 */ /* 0x080fe200078e02ff */
[----:B------:R-:W-:Y:S01]  /*13d0*/  SEL R18, R18, R6, !P1 ;  /* 0x0000000612127207 */ /* 0x000fe20004800000 */
[----:B------:R-:W-:Y:S01]  /*13e0*/  IMAD.WIDE.U32 R10, R22, R5, RZ ;  /* 0x00000005160a7225 */ /* 0x000fe200078e00ff */
[----:B------:R-:W-:-:S02]  /*13f0*/  IADD3 R15, R19, R9, RZ ;  /* 0x00000009130f7210 */ /* 0x000fc40007ffe0ff */
[----:B------:R-:W-:Y:S01]  /*1400*/  SHF.R.S32.HI R19, RZ, 0x1f, R21 ;  /* 0x0000001fff137819 */ /* 0x000fe20000011415 */
[----:B------:R-:W-:Y:S02]  /*1410*/  @P2 IMAD R6, R35, c[0x0][0x214], RZ ;  /* 0x0000850023062a24 */ /* 0x000fe400078e02ff */
[----:B------:R-:W-:Y:S01]  /*1420*/  IMAD R5, R22, R4, R17 ;  /* 0x0000000416057224 */ /* 0x000fe200078e0211 */
[----:B------:R-:W-:Y:S01]  /*1430*/  @P6 IADD3 R3, R3, 0x1, RZ ;  /* 0x0000000103036810 */ /* 0x000fe20007ffe0ff */
[----:B----4-:R-:W-:Y:S01]  /*1440*/  IMAD.WIDE.U32 R22, R20, c[0x0][0x3d8], RZ ;  /* 0x0000f60014167a25 */ /* 0x010fe200078e00ff */
[----:B------:R-:W-:Y:S02]  /*1450*/  @P2 SEL R6, R6, R0, !P1 ;  /* 0x0000000006062207 */ /* 0x000fe40004800000 */
[----:B-----5:R-:W-:Y:S01]  /*1460*/  ISETP.NE.AND P6, PT, R29, RZ, PT ;  /* 0x000000ff1d00720c */ /* 0x020fe20003fc5270 */
[----:B------:R-:W-:Y:S01]  /*1470*/  @P1 IMAD.IADD R15, R7, 0x1, R12 ;  /* 0x00000001070f1824 */ /* 0x000fe200078e020c */
[----:B------:R-:W-:Y:S01]  /*1480*/  @!P3 IADD3 R3, -R3, RZ, RZ ;  /* 0x000000ff0303b210 */ /* 0x000fe20007ffe1ff */
[----:B------:R-:W-:Y:S01]  /*1490*/  IMAD R4, R20, c[0x0][0x3dc], R23 ;  /* 0x0000f70014047a24 */ /* 0x000fe200078e0217 */
[----:B------:R-:W-:Y:S01]  /*14a0*/  @!P4 LOP3.LUT R3, RZ, c[0x0][0x1c8], RZ, 0x33, !PT ;  /* 0x00007200ff03ca12 */ /* 0x000fe200078e33ff */
[----:B------:R-:W-:Y:S01]  /*14b0*/  IMAD R17, R36, c[0x0][0x22c], RZ ;  /* 0x00008b0024117a24 */ /* 0x000fe200078e02ff */
[----:B------:R-:W-:Y:S01]  /*14c0*/  SEL R29, R22, RZ, P6 ;  /* 0x000000ff161d7207 */ /* 0x000fe20003000000 */
[----:B------:R-:W-:Y:S01]  /*14d0*/  @!P2 IMAD R7, R35, c[0x0][0x1c0], R36 ;  /* 0x000070002307aa24 */ /* 0x000fe200078e0224 */
[----:B------:R-:W-:Y:S01]  /*14e0*/  SEL R20, R4, RZ, P6 ;  /* 0x000000ff04147207 */ /* 0x000fe20003000000 */
[----:B------:R-:W-:Y:S01]  /*14f0*/  @P2 IMAD R6, R36, c[0x0][0x234], R6 ;  /* 0x00008d0024062a24 */ /* 0x000fe200078e0206 */
[----:B------:R-:W-:Y:S01]  /*1500*/  SHF.R.S32.HI R23, RZ, 0x1f, R17 ;  /* 0x0000001fff177819 */ /* 0x000fe20000011411 */
[----:B------:R-:W-:Y:S01]  /*1510*/  @!P2 IMAD R6, R7, c[0x0][0x214], RZ ;  /* 0x000085000706aa24 */ /* 0x000fe200078e02ff */
[----:B------:R-:W-:-:S02]  /*1520*/  IADD3 R12, R11, R5, RZ ;  /* 0x000000050b0c7210 */ /* 0x000fc40007ffe0ff */
        /* <DEDUP_REMOVED lines=9> */
.L_x_508:
[----:B------:R-:W-:-:S04]  /*15c0*/  IMAD R0, R35, c[0x0][0x1c0], R36 ;  /* 0x0000700023007a24 */ /* 0x000fc800078e0224 */
[----:B------:R-:W-:Y:S02]  /*15d0*/  IMAD R0, R0, c[0x0][0x224], RZ ;  /* 0x0000890000007a24 */ /* 0x000fe400078e02ff */
.L_x_509:
[----:B------:R-:W1:Y:S01]  /*15e0*/  S2R R11, SR_TID.X ;  /* 0x00000000000b7919 */ /* 0x000e620000002100 */
[----:B------:R-:W-:Y:S01]  /*15f0*/  IMAD R33, R33, c[0x0][0x1c0], RZ ;  /* 0x0000700021217a24 */ /* 0x000fe200078e02ff */
[----:B------:R-:W-:Y:S01]  /*1600*/  IADD3 R4, P3, R250, R13, RZ ;  /* 0x0000000dfa047210 */ /* 0x000fe20007f7e0ff */
[----:B------:R-:W-:Y:S01]  /*1610*/  IMAD R7, R16, c[0x0][0x370], RZ ;  /* 0x0000dc0010077a24 */ /* 0x000fe200078e02ff */
[----:B------:R-:W-:Y:S01]  /*1620*/  SHF.R.S32.HI R251, RZ, 0x1f, R250 ;  /* 0x0000001ffffb7819 */ /* 0x000fe200000114fa */
[----:B------:R-:W-:Y:S01]  /*1630*/  IMAD.SHL.U32 R9, R33, 0x40, RZ ;  /* 0x0000004021097824 */ /* 0x000fe200078e00ff */
[----:B------:R-:W-:Y:S01]  /*1640*/  SHF.R.S32.HI R31, RZ, 0x1f, R231 ;  /* 0x0000001fff1f7819 */ /* 0x000fe200000114e7 */
[----:B------:R-:W-:Y:S01]  /*1650*/  IMAD.IADD R206, R8, 0x1, R6 ;  /* 0x0000000108ce7824 */ /* 0x000fe200078e0206 */
[----:B------:R-:W-:Y:S01]  /*1660*/  BSSY B1, `(.L_x_505) ;  /* 0x0000706000017945 */ /* 0x000fe20003800000 */
[----:B------:R-:W-:Y:S01]  /*1670*/  IMAD.X R5, R251, 0x1, R14, P3 ;  /* 0x00000001fb057824 */ /* 0x000fe200018e060e */
[----:B------:R-:W-:Y:S01]  /*1680*/  IADD3 R10, P2, P1, R10, R9, R17 ;  /* 0x000000090a0a7210 */ /* 0x000fe2000795e011 */
[C---:B------:R-:W-:Y:S01]  /*1690*/  IMAD R7, R8.reuse, c[0x0][0x374], R7 ;  /* 0x0000dd0008077a24 */ /* 0x040fe200078e0207 */
[----:B------:R-:W-:Y:S01]  /*16a0*/  SHF.R.S32.HI R9, RZ, 0x1f, R9 ;  /* 0x0000001fff097819 */ /* 0x000fe20000011409 */
[----:B------:R-:W-:Y:S01]  /*16b0*/  IMAD.WIDE.U32 R4, R8, c[0x0][0x370], R4 ;  /* 0x0000dc0008047a25 */ /* 0x000fe200078e0004 */
[----:B------:R-:W-:-:S02]  /*16c0*/  IADD3 R6, P3, R231, R8, RZ ;  /* 0x00000008e7067210 */ /* 0x000fc40007f7e0ff */
[----:B------:R-:W-:Y:S01]  /*16d0*/  IADD3.X R14, R12, R9, R23, P2, P1 ;  /* 0x000000090c0e7210 */ /* 0x000fe200017e2417 */
[----:B------:R-:W-:Y:S01]  /*16e0*/  IMAD.IADD R17, R8, 0x1, R0 ;  /* 0x0000000108117824 */ /* 0x000fe200078e0200 */
[----:B------:R-:W-:Y:S01]  /*16f0*/  IADD3 R12, P2, P1, R29, R10, R18 ;  /* 0x0000000a1d0c7210 */ /* 0x000fe2000795e012 */
[----:B------:R-:W-:Y:S01]  /*1700*/  IMAD.IADD R5, R5, 0x1, R7 ;  /* 0x0000000105057824 */ /* 0x000fe200078e0207 */
[----:B------:R-:W-:Y:S01]  /*1710*/  IADD3 R7, -R204, R233, R21 ;  /* 0x000000e9cc077210 */ /* 0x000fe20007ffe115 */
[----:B------:R-:W-:Y:S02]  /*1720*/  IMAD.X R0, R31, 0x1, R16, P3 ;  /* 0x000000011f007824 */ /* 0x000fe400018e0610 */
[----:B------:R-:W-:Y:S01]  /*1730*/  IMAD.WIDE.U32 R4, R36, c[0x0][0x378], R4 ;  /* 0x0000de0024047a25 */ /* 0x000fe200078e0004 */
[----:B-1----:R-:W-:-:S03]  /*1740*/  SHF.R.S32.HI R9, RZ, 0x1f, R11 ;  /* 0x0000001fff097819 */ /* 0x002fc6000001140b */
[----:B------:R-:W-:Y:S01]  /*1750*/  IMAD R10, R0, c[0x0][0x190], RZ ;  /* 0x00006400000a7a24 */ /* 0x000fe200078e02ff */
[-C--:B------:R-:W-:Y:S01]  /*1760*/  LEA.HI R9, R9, R11.reuse, RZ, 0x5 ;  /* 0x0000000b09097211 */ /* 0x080fe200078f28ff */
[----:B------:R-:W-:Y:S01]  /*1770*/  IMAD.MOV.U32 R207, RZ, RZ, 0x4 ;  /* 0x00000004ffcf7424 */ /* 0x000fe200078e00ff */
[----:B------:R-:W-:Y:S01]  /*1780*/  IADD3 R0, R7, -c[0x0][0x2e8], RZ ;  /* 0x8000ba0007007a10 */ /* 0x000fe20007ffe0ff */
[C---:B------:R-:W-:Y:S01]  /*1790*/  IMAD R13, R6.reuse, c[0x0][0x194], R10 ;  /* 0x00006500060d7a24 */ /* 0x040fe200078e020a */
[----:B------:R-:W-:Y:S01]  /*17a0*/  LOP3.LUT R23, R9, 0xffffffe0, RZ, 0xc0, !PT ;  /* 0xffffffe009177812 */ /* 0x000fe200078ec0ff */
[----:B------:R-:W-:Y:S01]  /*17b0*/  IMAD.WIDE.U32 R6, R6, c[0x0][0x190], R250 ;  /* 0x0000640006067a25 */ /* 0x000fe200078e00fa */
[----:B------:R-:W-:Y:S02]  /*17c0*/  SHF.R.S32.HI R8, RZ, 0x5, R9 ;  /* 0x00000005ff087819 */ /* 0x000fe40000011409 */
[----:B------:R-:W-:Y:S01]  /*17d0*/  IADD3 R23, -R23, R11, RZ ;  /* 0x0000000b17177210 */ /* 0x000fe20007ffe1ff */
[----:B------:R-:W-:Y:S01]  /*17e0*/  IMAD R11, R34, c[0x0][0x378], RZ ;  /* 0x0000de00220b7a24 */ /* 0x000fe200078e02ff */
[----:B------:R-:W-:-:S02]  /*17f0*/  SHF.R.S32.HI R9, RZ, 0x1f, R0 ;  /* 0x0000001fff097819 */ /* 0x000fc40000011400 */
[----:B------:R-:W-:Y:S01]  /*1800*/  IADD3 R6, P3, R30, R6, RZ ;  /* 0x000000061e067210 */ /* 0x000fe20007f7e0ff */
[----:B------:R-:W-:Y:S01]  /*1810*/  IMAD R8, R8, R33, R23 ;  /* 0x0000002108087224 */ /* 0x000fe200078e0217 */
[----:B------:R-:W-:Y:S01]  /*1820*/  LEA.HI R10, R9, R0, RZ, 0x6 ;  /* 0x00000000090a7211 */ /* 0x000fe200078f30ff */
[----:B------:R-:W-:Y:S01]  /*1830*/  IMAD R11, R36, c[0x0][0x37c], R11 ;  /* 0x0000df00240b7a24 */ /* 0x000fe200078e020b */
[----:B------:R-:W-:Y:S01]  /*1840*/  IADD3.X R0, R20, R14, R15, P2, P1 ;  /* 0x0000000e14007210 */ /* 0x000fe200017e240f */
[----:B------:R-:W-:Y:S01]  /*1850*/  IMAD.WIDE R14, R17, R207, c[0x0][0x3c8] ;  /* 0x0000f200110e7625 */ /* 0x000fe200078e02cf */
[----:B------:R-:W-:Y:S02]  /*1860*/  IADD3 R9, P1, R8, R12, RZ ;  /* 0x0000000c08097210 */ /* 0x000fe40007f3e0ff */
[----:B------:R-:W-:Y:S01]  /*1870*/  IADD3.X R7, R24, R7, R13, P3, !PT ;  /* 0x0000000718077210 */ /* 0x000fe20001ffe40d */
[----:B------:R-:W-:Y:S01]  /*1880*/  IMAD.IADD R5, R5, 0x1, R11 ;  /* 0x0000000105057824 */ /* 0x000fe200078e020b */
[----:B------:R-:W-:Y:S01]  /*1890*/  LEA.HI.X.SX32 R12, R8, R0, 0x1, P1 ;  /* 0x00000000080c7211 */ /* 0x000fe200008f0eff */
[----:B------:R-:W-:Y:S01]  /*18a0*/  IMAD R11, R34, c[0x0][0x1a8], RZ ;  /* 0x00006a00220b7a24 */ /* 0x000fe200078e02ff */
[----:B------:R-:W-:Y:S01]  /*18b0*/  SHF.R.S32.HI R0, RZ, 0x6, R10 ;  /* 0x00000006ff007819 */ /* 0x000fe2000001140a */
[----:B------:R-:W-:Y:S01]  /*18c0*/  IMAD R8, R31, c[0x0][0x370], RZ ;  /* 0x0000dc001f087a24 */ /* 0x000fe200078e02ff */
[C---:B------:R-:W-:Y:S01]  /*18d0*/  LEA R203, P1, R9.reuse, c[0x0][0x350], 0x2 ;  /* 0x0000d40009cb7a11 */ /* 0x040fe200078210ff */
[C---:B------:R-:W-:Y:S01]  /*18e0*/  IMAD R11, R36.reuse, c[0x0][0x1ac], R11 ;  /* 0x00006b00240b7a24 */ /* 0x040fe200078e020b */
[----:B------:R-:W-:Y:S01]  /*18f0*/  IMNMX R230, RZ, R0, !PT ;  /* 0x00000000ffe67217 */ /* 0x000fe20007800200 */
[----:B------:R-:W-:Y:S01]  /*1900*/  IMAD.WIDE.U32 R6, R36, c[0x0][0x1a8], R6 ;  /* 0x00006a0024067a25 */ /* 0x000fe200078e0006 */
[----:B------:R-:W-:-:S02]  /*1910*/  LEA.HI.X R202, R9, c[0x0][0x354], R12, 0x2, P1 ;  /* 0x0000d50009ca7a11 */ /* 0x000fc400008f140c */
[----:B------:R-:W-:Y:S01]  /*1920*/  ISETP.GT.AND P4, PT, R192, R230, PT ;  /* 0x000000e6c000720c */ /* 0x000fe20003f84270 */
[----:B------:R-:W-:Y:S01]  /*1930*/  IMAD R0, R231, c[0x0][0x374], R8 ;  /* 0x0000dd00e7007a24 */ /* 0x000fe200078e0208 */
[----:B------:R-:W-:Y:S01]  /*1940*/  IADD3 R11, R7, R11, RZ ;  /* 0x0000000b070b7210 */ /* 0x000fe20007ffe0ff */
[----:B------:R-:W-:Y:S01]  /*1950*/  IMAD.WIDE.U32 R4, R231, c[0x0][0x370], R4 ;  /* 0x0000dc00e7047a25 */ /* 0x000fe200078e0004 */
[----:B------:R-:W-:Y:S02]  /*1960*/  LEA R200, P3, R6, c[0x0][0x160], 0x1 ;  /* 0x0000580006c87a11 */ /* 0x000fe400078608ff */
[----:B------:R-:W-:Y:S01]  /*1970*/  IADD3 R192, R192, -0x1, RZ ;  /* 0xffffffffc0c07810 */ /* 0x000fe20007ffe0ff */
[----:B------:R-:W-:Y:S01]  /*1980*/  IMAD.IADD R0, R5, 0x1, R0 ;  /* 0x0000000105007824 */ /* 0x000fe200078e0200 */
[----:B------:R-:W-:Y:S01]  /*1990*/  LEA R198, P2, R4, c[0x0][0x330], 0x1 ;  /* 0x0000cc0004c67a11 */ /* 0x000fe200078408ff */
[----:B------:R-:W-:Y:S01]  /*19a0*/  IMAD.MOV.U32 R213, RZ, RZ, R14 ;  /* 0x000000ffffd57224 */ /* 0x000fe200078e000e */
[----:B------:R-:W-:Y:S01]  /*19b0*/  LEA.HI.X R201, R6, c[0x0][0x164], R11, 0x1, P3 ;  /* 0x0000590006c97a11 */ /* 0x000fe200018f0c0b */
[----:B------:R-:W-:Y:S01]  /*19c0*/  IMAD.MOV.U32 R212, RZ, RZ, R15 ;  /* 0x000000ffffd47224 */ /* 0x000fe200078e000f */
[----:B------:R-:W-:Y:S01]  /*19d0*/  LEA.HI.X R199, R4, c[0x0][0x334], R0, 0x1, P2 ;  /* 0x0000cd0004c77a11 */ /* 0x000fe200010f0c00 */
[----:B------:R-:W-:Y:S01]  /*19e0*/  IMAD.WIDE R206, R206, R207, c[0x0][0x200] ;  /* 0x00008000cece7625 */ /* 0x000fe200078e02cf */
        /* <DEDUP_REMOVED lines=16> */
.L_x_511:
        /* <DEDUP_REMOVED lines=15> */
.L_x_512:
        /* <DEDUP_REMOVED lines=24> */
.L_x_514:
[----:B------:R-:W-:Y:S05]  /*1d60*/  BSYNC B0 ;  /* 0x0000000000007941 */ /* 0x000fea0003800000 */
.L_x_513:
[----:B------:R-:W-:Y:S01]  /*1d70*/  IADD3 R0, R231, 0x40, RZ ;  /* 0x00000040e7007810 */ /* 0x000fe20007ffe0ff */
[----:B------:R-:W-:Y:S03]  /*1d80*/  BSSY B0, `(.L_x_515) ;  /* 0x000000f000007945 */ /* 0x000fe60003800000 */
[----:B------:R-:W-:-:S13]  /*1d90*/  ISETP.GE.AND P0, PT, R0, R10, PT ;  /* 0x0000000a0000720c */ /* 0x000fda0003f06270 */
        /* <DEDUP_REMOVED lines=13> */
.L_x_516:
[----:B------:R-:W-:Y:S05]  /*1e70*/  BSYNC B0 ;  /* 0x0000000000007941 */ /* 0x000fea0003800000 */
.L_x_515:
        /* <DEDUP_REMOVED lines=22> */
.L_x_518:
[----:B------:R-:W-:Y:S05]  /*1fe0*/  BSYNC B0 ;  /* 0x0000000000007941 */ /* 0x000fea0003800000 */
.L_x_517:
        /* <DEDUP_REMOVED lines=14> */
.L_x_510:
[----:B------:R-:W-:Y:S01]  /*20d0*/  IMAD R0, R215, -0x80, R204 ;  /* 0xffffff80d7007824 */ /* 0x000fe200078e02cc */
[----:B------:R-:W-:Y:S01]  /*20e0*/  IADD3 R4, R231, 0x40, RZ ;  /* 0x00000040e7047810 */ /* 0x000fe20007ffe0ff */
[----:B------:R-:W-:Y:S01]  /*20f0*/  IMAD R8, R19, c[0x0][0x198], RZ ;  /* 0x0000660013087a24 */ /* 0x000fe200078e02ff */
[----:B------:R-:W-:Y:S01]  /*2100*/  LEA.HI R10, R192, R192, RZ, 0x1 ;  /* 0x000000c0c00a7211 */ /* 0x000fe200078f08ff */
[----:B------:R-:W-:Y:S01]  /*2110*/  IMAD.WIDE.U32 R6, R21, c[0x0][0x198], R250 ;  /* 0x0000660015067a25 */ /* 0x000fe200078e00fa */
[-C--:B------:R-:W-:Y:S01]  /*2120*/  ISETP.GE.AND P0, PT, R4, R0.reuse, PT ;  /* 0x000000000400720c */ /* 0x080fe20003f06270 */
[----:B------:R-:W-:Y:S01]  /*2130*/  @P6 BAR.SYNC.DEFER_BLOCKING 0x0 ;  /* 0x0000000000006b1d */ /* 0x000fe20000010000 */
[----:B------:R-:W-:Y:S01]  /*2140*/  ISETP.GE.AND P1, PT, R231, R0, PT ;  /* 0x00000000e700720c */ /* 0x000fe20003f26270 */
[----:B------:R-:W-:Y:S01]  /*2150*/  IMAD R9, R21, c[0x0][0x19c], R8 ;  /* 0x0000670015097a24 */ /* 0x000fe200078e0208 */
[----:B------:R-:W-:Y:S01]  /*2160*/  IADD3 R6, P2, R27, R6, RZ ;  /* 0x000000061b067210 */ /* 0x000fe20007f5e0ff */
[----:B------:R-:W-:Y:S01]  /*2170*/  IMAD.WIDE.U32 R4, R21, c[0x0][0x1a0], R250 ;  /* 0x0000680015047a25 */ /* 0x000fe200078e00fa */
[----:B------:R-:W-:-:S02]  /*2180*/  MOV R217, c[0x0][0x30c] ;  /* 0x0000c30000d97a02 */ /* 0x000fc40000000f00 */
[----:B------:R-:W-:Y:S01]  /*2190*/  IADD3.X R7, R28, R7, R9, P2, !PT ;  /* 0x000000071c077210 */ /* 0x000fe200017fe409 */
[----:B------:R-:W-:Y:S01]  /*21a0*/  IMAD R8, R19, c[0x0][0x1a0], RZ ;  /* 0x0000680013087a24 */ /* 0x000fe200078e02ff */
[----:B------:R-:W-:Y:S01]  /*21b0*/  IADD3 R4, P2, R25, R4, RZ ;  /* 0x0000000419047210 */ /* 0x000fe20007f5e0ff */
[C---:B------:R-:W-:Y:S02]  /*21c0*/  IMAD R0, R22.reuse, c[0x0][0x1b8], RZ ;  /* 0x00006e0016007a24 */ /* 0x040fe400078e02ff */
[----:B------:R-:W-:Y:S02]  /*21d0*/  IMAD R8, R21, c[0x0][0x1a4], R8 ;  /* 0x0000690015087a24 */ /* 0x000fe400078e0208 */
[----:B------:R-:W-:Y:S02]  /*21e0*/  IMAD R9, R22, c[0x0][0x1b0], RZ ;  /* 0x00006c0016097a24 */ /* 0x000fe400078e02ff */
[----:B------:R-:W-:Y:S01]  /*21f0*/  IMAD.WIDE.U32 R6, R3, c[0x0][0x1b0], R6 ;  /* 0x00006c0003067a25 */ /* 0x000fe200078e0006 */
[----:B------:R-:W-:-:S02]  /*2200*/  IADD3.X R5, R26, R5, R8, P2, !PT ;  /* 0x000000051a057210 */ /* 0x000fc400017fe408 */
[----:B------:R-:W-:Y:S01]  /*2210*/  LOP3.LUT R8, R10, 0xfffffffe, RZ, 0xc0, !PT ;  /* 0xfffffffe0a087812 */ /* 0x000fe200078ec0ff */
[----:B------:R-:W-:Y:S01]  /*2220*/  IMAD R10, R3, c[0x0][0x1bc], R0 ;  /* 0x00006f00030a7a24 */ /* 0x000fe200078e0200 */
[----:B------:R-:W-:Y:S01]  /*2230*/  @!P0 IADD3 R0, P2, R231, 0x40, RZ ;  /* 0x00000040e7008810 */ /* 0x000fe20007f5e0ff */
[C---:B------:R-:W-:Y:S01]  /*2240*/  IMAD R9, R3.reuse, c[0x0][0x1b4], R9 ;  /* 0x00006d0003097a24 */ /* 0x040fe200078e0209 */
[----:B------:R-:W-:Y:S01]  /*2250*/  @!P0 MOV R12, R6 ;  /* 0x00000006000c8202 */ /* 0x000fe20000000f00 */
[----:B------:R-:W-:-:S04]  /*2260*/  IMAD.WIDE.U32 R4, R3, c[0x0][0x1b8], R4 ;  /* 0x00006e0003047a25 */ /* 0x000fc800078e0004 */
[----:B------:R-:W-:Y:S01]  /*2270*/  @!P0 IMAD.X R3, RZ, RZ, R31, P2 ;  /* 0x000000ffff038224 */ /* 0x000fe200010e061f */
[----:B------:R-:W-:Y:S01]  /*2280*/  @!P0 IADD3 R14, P2, R231, 0x40, RZ ;  /* 0x00000040e70e8810 */ /* 0x000fe20007f5e0ff */
[----:B------:R-:W-:Y:S02]  /*2290*/  IMAD.IADD R7, R7, 0x1, R9 ;  /* 0x0000000107077824 */ /* 0x000fe400078e0209 */
[----:B------:R-:W-:Y:S02]  /*22a0*/  @!P0 IMAD R3, R3, c[0x0][0x198], RZ ;  /* 0x0000660003038a24 */ /* 0x000fe400078e02ff */
[----:B------:R-:W-:Y:S02]  /*22b0*/  @!P0 IMAD.MOV.U32 R13, RZ, RZ, R7 ;  /* 0x000000ffff0d8224 */ /* 0x000fe400078e0007 */
[----:B------:R-:W-:Y:S02]  /*22c0*/  IMAD.IADD R8, R192, 0x1, -R8 ;  /* 0x00000001c0087824 */ /* 0x000fe400078e0a08 */
[----:B------:R-:W-:-:S02]  /*22d0*/  IMAD.IADD R5, R5, 0x1, R10 ;  /* 0x0000000105057824 */ /* 0x000fc400078e020a */
[C---:B------:R-:W-:Y:S01]  /*22e0*/  @!P0 IMAD R10, R0.reuse, c[0x0][0x19c], R3 ;  /* 0x00006700000a8a24 */ /* 0x040fe200078e0203 */
[----:B------:R-:W-:Y:S01]  /*22f0*/  @!P0 IADD3.X R3, RZ, R31, RZ, P2, !PT ;  /* 0x0000001fff038210 */ /* 0x000fe200017fe4ff */
[----:B------:R-:W-:Y:S01]  /*2300*/  @!P0 IMAD.WIDE.U32 R12, R0, c[0x0][0x198], R12 ;  /* 0x00006600000c8a25 */ /* 0x000fe200078e000c */
[----:B------:R-:W-:-:S03]  /*2310*/  ISETP.NE.AND P3, PT, R8, 0x1, PT ;  /* 0x000000010800780c */ /* 0x000fc60003f65270 */
[C---:B------:R-:W-:Y:S02]  /*2320*/  @!P1 IMAD R0, R31.reuse, c[0x0][0x198], RZ ;  /* 0x000066001f009a24 */ /* 0x040fe400078e02ff */
[----:B------:R-:W-:Y:S02]  /*2330*/  @!P1 IMAD R8, R31, c[0x0][0x1a0], RZ ;  /* 0x000068001f089a24 */ /* 0x000fe400078e02ff */
[C---:B------:R-:W-:Y:S02]  /*2340*/  @!P1 IMAD R0, R231.reuse, c[0x0][0x19c], R0 ;  /* 0x00006700e7009a24 */ /* 0x040fe400078e0200 */
[----:B------:R-:W-:-:S04]  /*2350*/  @!P1 IMAD.WIDE.U32 R6, R231, c[0x0][0x198], R6 ;  /* 0x00006600e7069a25 */ /* 0x000fc800078e0006 */
[----:B------:R-:W-:Y:S02]  /*2360*/  @!P0 IMAD R9, R3, c[0x0][0x1a0], RZ ;  /* 0x0000680003098a24 */ /* 0x000fe400078e02ff */
[----:B------:R-:W-:Y:S01]  /*2370*/  @!P1 IMAD R22, R231, c[0x0][0x1a4], R8 ;  /* 0x00006900e7169a24 */ /* 0x000fe200078e0208 */
[----:B------:R-:W-:Y:S01]  /*2380*/  @!P0 LEA R8, P4, R12, c[0x0][0x168], 0x1 ;  /* 0x00005a000c088a11 */ /* 0x000fe200078808ff */
[----:B------:R-:W-:Y:S01]  /*2390*/  @!P0 IMAD.IADD R3, R13, 0x1, R10 ;  /* 0x000000010d038824 */ /* 0x000fe200078e020a */
[----:B------:R-:W-:Y:S01]  /*23a0*/  @!P1 LEA R10, P5, R6, c[0x0][0x168], 0x1 ;  /* 0x00005a00060a9a11 */ /* 0x000fe200078a08ff */
[----:B------:R-:W-:Y:S02]  /*23b0*/  @!P1 IMAD.IADD R0, R7, 0x1, R0 ;  /* 0x0000000107009824 */ /* 0x000fe400078e0200 */
[----:B------:R-:W-:-:S03]  /*23c0*/  @!P1 IMAD.WIDE.U32 R16, R231, c[0x0][0x1a0], R4 ;  /* 0x00006800e7109a25 */ /* 0x000fc600078e0004 */
[----:B------:R-:W-:Y:S01]  /*23d0*/  @!P1 LEA.HI.X R11, R6, c[0x0][0x16c], R0, 0x1, P5 ;  /* 0x00005b00060b9a11 */ /* 0x000fe200028f0c00 */
[----:B------:R-:W-:Y:S01]  /*23e0*/  @!P0 IMAD.MOV.U32 R19, RZ, RZ, R5 ;  /* 0x000000ffff138224 */ /* 0x000fe200078e0005 */
[----:B------:R-:W-:Y:S01]  /*23f0*/  @!P1 LEA R6, P5, R16, c[0x0][0x170], 0x1 ;  /* 0x00005c0010069a11 */ /* 0x000fe200078a08ff */
[----:B------:R-:W-:Y:S02]  /*2400*/  IMAD R20, R192, -0x40, R233 ;  /* 0xffffffc0c0147824 */ /* 0x000fe400078e02e9 */
[----:B------:R-:W-:Y:S01]  /*2410*/  @!P0 IMAD R5, R14, c[0x0][0x1a4], R9 ;  /* 0x000069000e058a24 */ /* 0x000fe200078e0209 */
[----:B------:R-:W-:Y:S01]  /*2420*/  @!P0 LEA.HI.X R9, R12, c[0x0][0x16c], R3, 0x1, P4 ;  /* 0x00005b000c098a11 */ /* 0x000fe200020f0c03 */
[----:B------:R-:W-:Y:S01]  /*2430*/  @!P1 IMAD.IADD R3, R17, 0x1, R22 ;  /* 0x0000000111039824 */ /* 0x000fe200078e0216 */
[----:B------:R-:W-:Y:S01]  /*2440*/  ISETP.GE.AND P2, PT, R231, R20, PT ;  /* 0x00000014e700720c */ /* 0x000fe20003f46270 */
[----:B------:R-:W-:Y:S02]  /*2450*/  IMAD.SHL.U32 R0, R242, 0x2, RZ ;  /* 0x00000002f2007824 */ /* 0x000fe400078e00ff */
[----:B------:R-:W-:Y:S01]  /*2460*/  IMAD.MOV.U32 R216, RZ, RZ, c[0x0][0x308] ;  /* 0x0000c200ffd87624 */ /* 0x000fe200078e00ff */
[----:B------:R-:W-:Y:S01]  /*2470*/  @!P1 LEA.HI.X R7, R16, c[0x0][0x174], R3, 0x1, P5 ;  /* 0x00005d0010079a11 */ /* 0x000fe200028f0c03 */
[----:B------:R-:W-:Y:S01]  /*2480*/  @!P0 IMAD.MOV.U32 R18, RZ, RZ, R4 ;  /* 0x000000ffff128224 */ /* 0x000fe200078e0004 */
[----:B------:R-:W-:-:S03]  /*2490*/  IADD3 R3, R242, 0x1800, RZ ;  /* 0x00001800f2037810 */ /* 0x000fc60007ffe0ff */
[----:B------:R-:W-:Y:S01]  /*24a0*/  @!P0 IMAD.WIDE.U32 R14, R14, c[0x0][0x1a0], R18 ;  /* 0x000068000e0e8a25 */ /* 0x000fe200078e0012 */
[----:B------:R-:W-:-:S03]  /*24b0*/  SEL R3, R3, R242, !P3 ;  /* 0x000000f203037207 */ /* 0x000fc60005800000 */
[----:B------:R-:W-:Y:S01]  /*24c0*/  @P2 STS [R0+0x6000], RZ ;  /* 0x006000ff00002388 */ /* 0x000fe20000000800 */
[----:B------:R-:W-:Y:S01]  /*24d0*/  @!P0 IADD3 R5, R15, R5, RZ ;  /* 0x000000050f058210 */ /* 0x000fe20007ffe0ff */
[----:B------:R-:W-:Y:S01]  /*24e0*/  IMAD.SHL.U32 R197, R3, 0x2, RZ ;  /* 0x0000000203c57824 */ /* 0x000fe200078e00ff */
[C---:B------:R-:W-:Y:S01]  /*24f0*/  @!P0 LEA R4, P4, R14.reuse, c[0x0][0x170], 0x1 ;  /* 0x00005c000e048a11 */ /* 0x040fe200078808ff */
[----:B------:R-:W-:Y:S03]  /*2500*/  @P2 STS [R0+0x6004], RZ ;  /* 0x006004ff00002388 */ /* 0x000fe60000000800 */
[----:B------:R-:W-:Y:S01]  /*2510*/  @!P0 LEA.HI.X R5, R14, c[0x0][0x174], R5, 0x1, P4 ;  /* 0x00005d000e058a11 */ /* 0x000fe200020f0c05 */
        /* <DEDUP_REMOVED lines=66> */
[----:B------:R1:W-:Y:S04]  /*2940*/  @!P0 LDGSTS.E.BYPASS.LTC128B.128 [R0+0x14000], [R4.64+0x80] ;  /* 0x1400008004008fae */ /* 0x0003e8000b901d46 */
[----:B------:R-:W0:Y:S04]  /*2950*/  LDGDEPBAR ;  /* 0x00000000000079af */ /* 0x000e280000000000 */
[----:B---3--:R3:W4:Y:S01]  /*2960*/  LDG.E.64 R6, [R216.64+0x8] ;  /* 0x00000806d8067981 */ /* 0x008722000c1e1b00 */
[----:B------:R-:W-:Y:S01]  /*2970*/  IADD3 R3, R205, 0x20, RZ ;  /* 0x00000020cd037810 */ /* 0x000fe20007ffe0ff */
[----:B------:R-:W-:Y:S01]  /*2980*/  IMAD.MOV.U32 R208, RZ, RZ, 0x7f800000 ;  /* 0x7f800000ffd07424 */ /* 0x000fe200078e00ff */
[----:B------:R-:W-:Y:S01]  /*2990*/  MOV R209, 0x7f800000 ;  /* 0x7f80000000d17802 */ /* 0x000fe20000000f00 */
[----:B------:R-:W-:Y:S01]  /*29a0*/  IMAD.MOV.U32 R210, RZ, RZ, 0x7f800000 ;  /* 0x7f800000ffd27424 */ /* 0x000fe200078e00ff */
[-C--:B------:R-:W-:Y:S01]  /*29b0*/  ISETP.GE.AND P1, PT, R3, R20.reuse, PT ;  /* 0x000000140300720c */ /* 0x080fe20003f26270 */
[----:B------:R-:W-:Y:S01]  /*29c0*/  IMAD.MOV.U32 R211, RZ, RZ, 0x7f800000 ;  /* 0x7f800000ffd37424 */ /* 0x000fe200078e00ff */
[----:B------:R-:W-:-:S02]  /*29d0*/  ISETP.GE.AND P4, PT, R205, R20, PT ;  /* 0x00000014cd00720c */ /* 0x000fc40003f86270 */
[C---:B-1----:R-:W-:Y:S02]  /*29e0*/  IADD3 R0, R205.reuse, 0x28, RZ ;  /* 0x00000028cd007810 */ /* 0x042fe40007ffe0ff */
[C---:B------:R-:W-:Y:S02]  /*29f0*/  IADD3 R4, R205.reuse, 0x8, RZ ;  /* 0x00000008cd047810 */ /* 0x040fe40007ffe0ff */
[-C--:B------:R-:W-:Y:S01]  /*2a00*/  ISETP.GE.AND P0, PT, R0, R20.reuse, PT ;  /* 0x000000140000720c */ /* 0x080fe20003f06270 */
[----:B---3--:R-:W3:Y:S01]  /*2a10*/  LDG.E.64 R216, [R216.64] ;  /* 0x00000006d8d87981 */ /* 0x008ee2000c1e1b00 */
[----:B------:R-:W-:Y:S01]  /*2a20*/  ISETP.GE.AND P2, PT, R4, R20, PT ;  /* 0x000000140400720c */ /* 0x000fe20003f46270 */
[----:B------:R-:W-:Y:S01]  /*2a30*/  IMAD.WIDE R4, R205, 0x4, R206 ;  /* 0x00000004cd047825 */ /* 0x000fe200078e02ce */
[----:B------:R-:W-:-:S04]  /*2a40*/  SHF.R.S32.HI R3, RZ, 0x1f, R23 ;  /* 0x0000001fff037819 */ /* 0x000fc80000011417 */
[----:B------:R1:W5:Y:S05]  /*2a50*/  @!P1 LDG.E R208, [R4.64+0x80] ;  /* 0x0000800604d09981 */ /* 0x00036a000c1e1900 */
[----:B------:R-:W-:Y:S01]  /*2a60*/  @!P0 IMAD.WIDE R8, R0, 0x4, R206 ;  /* 0x0000000400088825 */ /* 0x000fe200078e02ce */
[----:B------:R1:W5:Y:S03]  /*2a70*/  @!P4 LDG.E R210, [R4.64] ;  /* 0x0000000604d2c981 */ /* 0x000366000c1e1900 */
[----:B------:R-:W-:Y:S01]  /*2a80*/  IMAD R0, R35, c[0x0][0x1c0], R36 ;  /* 0x0000700023007a24 */ /* 0x000fe200078e0224 */
[----:B------:R2:W5:Y:S03]  /*2a90*/  @!P0 LDG.E R209, [R8.64] ;  /* 0x0000000608d18981 */ /* 0x000566000c1e1900 */
[----:B------:R-:W-:Y:S01]  /*2aa0*/  IMAD.SHL.U32 R0, R0, 0x20, RZ ;  /* 0x0000002000007824 */ /* 0x000fe200078e00ff */
[----:B------:R1:W5:Y:S01]  /*2ab0*/  @!P2 LDG.E R211, [R4.64+0x20] ;  /* 0x0000200604d3a981 */ /* 0x000362000c1e1900 */
[----:B------:R-:W-:Y:S01]  /*2ac0*/  IADD3 R21, R233, 0x80, R21 ;  /* 0x00000080e9157810 */ /* 0x000fe20007ffe015 */
[----:B------:R-:W-:Y:S01]  /*2ad0*/  CS2R R126, SRZ ;  /* 0x00000000007e7805 */ /* 0x000fe2000001ff00 */
[----:B------:R-:W-:Y:S01]  /*2ae0*/  CS2R R124, SRZ ;  /* 0x00000000007c7805 */ /* 0x000fe2000001ff00 */
[----:B------:R-:W-:Y:S01]  /*2af0*/  CS2R R130, SRZ ;  /* 0x0000000000827805 */ /* 0x000fe2000001ff00 */
[----:B------:R-:W-:Y:S01]  /*2b00*/  CS2R R128, SRZ ;  /* 0x0000000000807805 */ /* 0x000fe2000001ff00 */
[----:B------:R-:W-:Y:S01]  /*2b10*/  CS2R R122, SRZ ;  /* 0x00000000007a7805 */ /* 0x000fe2000001ff00 */
[----:B------:R-:W-:Y:S01]  /*2b20*/  CS2R R120, SRZ ;  /* 0x0000000000787805 */ /* 0x000fe2000001ff00 */
[----:B------:R-:W-:Y:S01]  /*2b30*/  CS2R R118, SRZ ;  /* 0x0000000000767805 */ /* 0x000fe2000001ff00 */
[----:B-1----:R-:W-:Y:S01]  /*2b40*/  IMAD.SHL.U32 R4, R243, 0x20, RZ ;  /* 0x00000020f3047824 */ /* 0x002fe200078e00ff */
        /* <DEDUP_REMOVED lines=42> */
[----:B----4-:R-:W-:-:S02]  /*2df0*/  IADD3 R23, P1, P0, R0, R6, R23 ;  /* 0x0000000600177210 */ /* 0x010fc4000783e017 */
[----:B------:R-:W-:-:S04]  /*2e00*/  SHF.R.S32.HI R0, RZ, 0x1f, R0 ;  /* 0x0000001fff007819 */ /* 0x000fc80000011400 */
[----:B------:R-:W-:Y:S02]  /*2e10*/  IADD3.X R229, R0, R7, R3, P1, P0 ;  /* 0x0000000700e57210 */ /* 0x000fe40000fe0403 */
[----:B------:R-:W-:-:S04]  /*2e20*/  IADD3 R0, R187, 0x1800, RZ ;  /* 0x00001800bb007810 */ /* 0x000fc80007ffe0ff */
[----:B------:R-:W-:-:S05]  /*2e30*/  SEL R0, R0, R187, !P3 ;  /* 0x000000bb00007207 */ /* 0x000fca0005800000 */
[----:B------:R-:W-:Y:S02]  /*2e40*/  IMAD.SHL.U32 R178, R0, 0x2, RZ ;  /* 0x0000000200b27824 */ /* 0x000fe400078e00ff */
[----:B------:R-:W-:-:S04]  /*2e50*/  IMAD.MOV.U32 R0, RZ, RZ, c[0x0][0x22c] ;  /* 0x00008b00ff007624 */ /* 0x000fc800078e00ff */
[----:B------:R-:W-:-:S04]  /*2e60*/  IMAD R0, R0, c[0x0][0x1c0], RZ ;  /* 0x0000700000007a24 */ /* 0x000fc800078e02ff */
[C---:B------:R-:W-:Y:S01]  /*2e70*/  IMAD.SHL.U32 R244, R0.reuse, 0x10, RZ ;  /* 0x0000001000f47824 */ /* 0x040fe200078e00ff */
[----:B------:R-:W-:-:S04]  /*2e80*/  SHF.L.U32 R214, R0, 0x3, RZ ;  /* 0x0000000300d67819 */ /* 0x000fc800000006ff */
[C---:B------:R-:W-:Y:S02]  /*2e90*/  IADD3 R246, R244.reuse, 0x40, RZ ;  /* 0x00000040f4f67810 */ /* 0x040fe40007ffe0ff */
[----:B------:R-:W-:-:S03]  /*2ea0*/  IADD3 R247, R244, 0x20, RZ ;  /* 0x00000020f4f77810 */ /* 0x000fc60007ffe0ff */
[C---:B------:R-:W-:Y:S01]  /*2eb0*/  IMAD.IADD R240, R214.reuse, 0x1, R246 ;  /* 0x00000001d6f07824 */ /* 0x040fe200078e02f6 */
[C---:B---3--:R-:W-:Y:S01]  /*2ec0*/  IADD3 R4, R217.reuse, 0x32370b8f, RZ ;  /* 0x32370b8fd9047810 */ /* 0x048fe20007ffe0ff */
[C---:B------:R-:W-:Y:S01]  /*2ed0*/  IMAD.IADD R241, R214.reuse, 0x1, R247 ;  /* 0x00000001d6f17824 */ /* 0x040fe200078e02f7 */
[C---:B------:R-:W-:Y:S02]  /*2ee0*/  IADD3 R5, R217.reuse, 0x76cf5d0a, RZ ;  /* 0x76cf5d0ad9057810 */ /* 0x040fe40007ffe0ff */
[C---:B------:R-:W-:Y:S02]  /*2ef0*/  IADD3 R4, R217.reuse, -0x56f99767, RZ ;  /* 0xa9066899d9047810 */ /* 0x040fe40007ffe0ff */
[C---:B------:R-:W-:Y:S01]  /*2f00*/  IADD3 R5, R217.reuse, -0x126145ec, RZ ;  /* 0xed9eba14d9057810 */ /* 0x040fe20007ffe0ff */
[C---:B------:R-:W-:Y:S01]  /*2f10*/  IMAD.IADD R5, R214.reuse, 0x1, R241 ;  /* 0x00000001d6057824 */ /* 0x040fe200078e02f1 */
[----:B------:R-:W-:Y:S02]  /*2f20*/  IADD3 R4, R217, 0x646e171e, RZ ;  /* 0x646e171ed9047810 */ /* 0x000fe40007ffe0ff */
[C---:B------:R-:W-:Y:S01]  /*2f30*/  IADD3 R4, R214.reuse, R240, RZ ;  /* 0x000000f0d6047210 */ /* 0x040fe20007ffe0ff */
[----:B------:R-:W-:Y:S01]  /*2f40*/  IMAD.IADD R220, R214, 0x1, R5 ;  /* 0x00000001d6dc7824 */ /* 0x000fe200078e0205 */
[----:B------:R-:W-:-:S02]  /*2f50*/  IADD3 R3, R185, 0x1800, RZ ;  /* 0x00001800b9037810 */ /* 0x000fc40007ffe0ff */
[----:B------:R-:W-:Y:S01]  /*2f60*/  IADD3 R218, R214, R4, RZ ;  /* 0x00000004d6da7210 */ /* 0x000fe20007ffe0ff */
[----:B------:R-:W-:Y:S01]  /*2f70*/  IMAD.WIDE.U32 R234, R23, -0x2daee0ad, RZ ;  /* 0xd2511f5317ea7825 */ /* 0x000fe200078e00ff */
[----:B------:R-:W-:Y:S02]  /*2f80*/  LOP3.LUT R229, R229, R216, RZ, 0x3c, !PT ;  /* 0x000000d8e5e57212 */ /* 0x000fe400078e3cff */
[----:B------:R-:W-:Y:S01]  /*2f90*/  IADD3 R228, R216, -0x61c88647, RZ ;  /* 0x9e3779b9d8e47810 */ /* 0x000fe20007ffe0ff */
[----:B------:R-:W-:Y:S01]  /*2fa0*/  IMAD.IADD R219, R214, 0x1, R220 ;  /* 0x00000001d6db7824 */ /* 0x000fe200078e02dc */
[C---:B------:R-:W-:Y:S02]  /*2fb0*/  IADD3 R238, R216.reuse, 0x3c6ef372, RZ ;  /* 0x3c6ef372d8ee7810 */ /* 0x040fe40007ffe0ff */
[C---:B------:R-:W-:Y:S02]  /*2fc0*/  IADD3 R227, R216.reuse, -0x255992d5, RZ ;  /* 0xdaa66d2bd8e37810 */ /* 0x040fe40007ffe0ff */
[----:B------:R-:W-:-:S02]  /*2fd0*/  IADD3 R226, R216, 0x78dde6e4, RZ ;  /* 0x78dde6e4d8e27810 */ /* 0x000fc40007ffe0ff */
[C---:B------:R-:W-:Y:S02]  /*2fe0*/  IADD3 R225, R216.reuse, 0x1715609d, RZ ;  /* 0x1715609dd8e17810 */ /* 0x040fe40007ffe0ff */
[----:B------:R-:W-:Y:S01]  /*2ff0*/  IADD3 R223, R216, -0x4ab325aa, RZ ;  /* 0xb54cda56d8df7810 */ /* 0x000fe20007ffe0ff */
[----:B------:R-:W-:Y:S01]  /*3000*/  IMAD.IADD R216, R214, 0x1, R218 ;  /* 0x00000001d6d87824 */ /* 0x000fe200078e02da */
[----:B------:R-:W-:Y:S02]  /*3010*/  SEL R3, R3, R185, !P3 ;  /* 0x000000b903037207 */ /* 0x000fe40005800000 */
[----:B------:R-:W-:Y:S01]  /*3020*/  IADD3 R224, R217, -0x4498517b, RZ ;  /* 0xbb67ae85d9e07810 */ /* 0x000fe20007ffe0ff */
[C---:B------:R-:W-:Y:S01]  /*3030*/  IMAD.U32 R252, R0.reuse, -0x40, RZ ;  /* 0xffffffc000fc7824 */ /* 0x040fe200078e00ff */
[----:B------:R-:W-:Y:S01]  /*3040*/  SHF.L.U32 R3, R3, 0x1, RZ ;  /* 0x0000000103037819 */ /* 0x000fe200000006ff */
[----:B------:R-:W-:Y:S01]  /*3050*/  IMAD R249, R0, 0x38, RZ ;  /* 0x0000003800f97824 */ /* 0x000fe200078e02ff */
[----:B------:R-:W-:Y:S01]  /*3060*/  LOP3.LUT R224, R234, R224, RZ, 0x3c, !PT ;  /* 0x000000e0eae07212 */ /* 0x000fe200078e3cff */
[C---:B------:R-:W-:Y:S01]  /*3070*/  IMAD.IADD R221, R214.reuse, 0x1, R216 ;  /* 0x00000001d6dd7824 */ /* 0x040fe200078e02d8 */
[----:B--2---:R-:W-:-:S02]  /*3080*/  IADD3 R222, R214, R219, RZ ;  /* 0x000000dbd6de7210 */ /* 0x004fc40007ffe0ff */
.L_x_522:
        /* <DEDUP_REMOVED lines=97> */
[--C-:B------:R-:W-:Y:S01]  /*36a0*/  LOP3.LUT R160, R139, R144, R228.reuse, 0x96, !PT ;  /* 0x000000908ba07212 */ /* 0x100fe200078e96e4 */
        /* <DEDUP_REMOVED lines=56> */
[--C-:B------:R-:W-:Y:S01]  /*3a30*/  FFMA.FTZ R9, R9, c[0x0][0x23c], -R138.reuse ;  /* 0x00008f0009097a23 */ /* 0x100fe2000001088a */
        /* <DEDUP_REMOVED lines=91> */
[----:B------:R-:W-:Y:S01]  /*3ff0*/  LOP3.LUT R4, R17, R10, R225, 0x96, !PT ;  /* 0x0000000a11047212 */ /* 0x000fe200078e96e1 */
[----:B------:R-:W-:Y:S01]  /*4000*/  MUFU.EX2 R160, R20 ;  /* 0x0000001400a07308 */ /* 0x000fe20000000800 */
[--C-:B------:R-:W-:Y:S01]  /*4010*/  LOP3.LUT R11, R11, R162, R226.reuse, 0x96, !PT ;  /* 0x000000a20b0b7212 */ /* 0x100fe200078e96e2 */
        /* <DEDUP_REMOVED lines=370> */
[C---:B---3--:R-:W-:Y:S01]  /*5740*/  FADD.FTZ R5, -R0.reuse, R14 ;  /* 0x0000000e00057221 */ /* 0x048fe20000010100 */
        /* <DEDUP_REMOVED lines=67> */
.L_x_520:
        /* <DEDUP_REMOVED lines=13> */
[----:B------:R-:W-:Y:S01]  /*5c50*/  F2FP.PACK_AB R7, R158, R159 ;  /* 0x0000009f9e07723e */ /* 0x000fe200000000ff */
[----:B------:R-:W-:Y:S01]  /*5c60*/  IMAD.SHL.U32 R160, R242, 0x2, RZ ;  /* 0x00000002f2a07824 */ /* 0x000fe200078e00ff */
        /* <DEDUP_REMOVED lines=103> */
.L_x_521:
[----:B------:R-:W-:Y:S01]  /*62e0*/  LDSM.16.M88.4 R24, [R181] ;  /* 0x00000000b518783b */ /* 0x000fe20000000200 */
[C---:B------:R-:W-:Y:S01]  /*62f0*/  LEA R203, P0, R252.reuse, R162, 0x2 ;  /* 0x000000a2fccb7211 */ /* 0x040fe200078010ff */
[----:B------:R-:W-:Y:S02]  /*6300*/  IMAD.MOV.U32 R166, RZ, RZ, c[0x0][0x22c] ;  /* 0x00008b00ffa67624 */ /* 0x000fe400078e00ff */
[----:B------:R-:W2:Y:S01]  /*6310*/  LDSM.16.MT88.4 R8, [R0+0x9000] ;  /* 0x009000000008783b */ /* 0x000ea20000004200 */
[----:B------:R-:W-:Y:S01]  /*6320*/  LEA.HI.X.SX32 R202, R252, R163, 0x2, P0 ;  /* 0x000000a3fcca7211 */ /* 0x000fe200000f16ff */
[----:B------:R-:W-:Y:S02]  /*6330*/  IMAD R166, R166, c[0x0][0x1c0], RZ ;  /* 0x00007000a6a67a24 */ /* 0x000fe400078e02ff */
[----:B------:R-:W3:Y:S01]  /*6340*/  LDSM.16.MT88.4 R16, [R0+0xb000] ;  /* 0x00b000000010783b */ /* 0x000ee20000004200 */
[----:B------:R-:W-:Y:S02]  /*6350*/  IMAD.MOV.U32 R165, RZ, RZ, c[0x0][0x22c] ;  /* 0x00008b00ffa57624 */ /* 0x000fe400078e00ff */
[----:B------:R-:W-:Y:S01]  /*6360*/  IMAD R166, R166, 0x18, RZ ;  /* 0x00000018a6a67824 */ /* 0x000fe200078e02ff */
[----:B------:R-:W4:Y:S01]  /*6370*/  LDSM.16.MT88.4 R28, [R0+0xd000] ;  /* 0x00d00000001c783b */ /* 0x000f220000004200 */
[----:B------:R-:W-:Y:S02]  /*6380*/  IMAD R165, R165, c[0x0][0x1c0], RZ ;  /* 0x00007000a5a57a24 */ /* 0x000fe400078e02ff */
[----:B------:R-:W-:Y:S01]  /*6390*/  IMAD.MOV.U32 R164, RZ, RZ, c[0x0][0x22c] ;  /* 0x00008b00ffa47624 */ /* 0x000fe200078e00ff */
[----:B------:R-:W-:Y:S01]  /*63a0*/  LDSM.16.M88.4 R32, [R182] ;  /* 0x00000000b620783b */ /* 0x000fe20000000200 */
[----:B------:R-:W-:Y:S02]  /*63b0*/  IMAD.SHL.U32 R165, R165, 0x20, RZ ;  /* 0x00000020a5a57824 */ /* 0x000fe400078e00ff */
[----:B------:R-:W-:Y:S01]  /*63c0*/  IMAD R164, R164, c[0x0][0x1c0], RZ ;  /* 0x00007000a4a47a24 */ /* 0x000fe200078e02ff */
[----:B------:R-:W1:Y:S01]  /*63d0*/  LDSM.16.MT88.4 R132, [R0+0x9400] ;  /* 0x009400000084783b */ /* 0x000e620000004200 */
[----:B------:R-:W-:Y:S02]  /*63e0*/  IMAD.MOV.U32 R161, RZ, RZ, c[0x0][0x22c] ;  /* 0x00008b00ffa17624 */ /* 0x000fe400078e00ff */
[----:B------:R-:W-:Y:S01]  /*63f0*/  IMAD R164, R164, 0x28, RZ ;  /* 0x00000028a4a47824 */ /* 0x000fe200078e02ff */
[----:B------:R-:W1:Y:S01]  /*6400*/  LDSM.16.MT88.4 R136, [R0+0xb400] ;  /* 0x00b400000088783b */ /* 0x000e620000004200 */
[----:B------:R-:W-:Y:S03]  /*6410*/  IMAD R161, R161, c[0x0][0x1c0], RZ ;  /* 0x00007000a1a17a24 */ /* 0x000fe600078e02ff */
[----:B------:R-:W1:Y:S01]  /*6420*/  LDSM.16.MT88.4 R140, [R0+0xd400] ;  /* 0x00d40000008c783b */ /* 0x000e620000004200 */
[----:B------:R-:W-:Y:S03]  /*6430*/  IMAD R161, R161, 0x30, RZ ;  /* 0x00000030a1a17824 */ /* 0x000fe600078e02ff */
[----:B------:R-:W-:Y:S04]  /*6440*/  LDSM.16.M88.4 R144, [R184] ;  /* 0x00000000b890783b */ /* 0x000fe80000000200 */
[----:B------:R-:W1:Y:S04]  /*6450*/  LDSM.16.MT88.4 R148, [R0+0x9800] ;  /* 0x009800000094783b */ /* 0x000e680000004200 */
[----:B------:R-:W1:Y:S01]  /*6460*/  LDSM.16.MT88.4 R152, [R0+0xb800] ;  /* 0x00b800000098783b */ /* 0x000e620000004200 */
[C---:B--2---:R-:W-:Y:S03]  /*6470*/  HMMA.16816.F32 R4, R24.reuse, R8, RZ ;  /* 0x000000081804723c */ /* 0x044fe600000018ff */
[----:B------:R-:W-:Y:S05]  /*6480*/  LDSM.16.MT88.4 R156, [R0+0xbc00] ;  /* 0x00bc0000009c783b */ /* 0x000fea0000004200 */
        /* <DEDUP_REMOVED lines=8> */
[----:B------:R-:W-:Y:S07]  /*6510*/  LDSM.16.M88.4 R132, [R183] ;  /* 0x00000000b784783b */ /* 0x000fee0000000200 */
[C---:B------:R-:W-:Y:S08]  /*6520*/  HMMA.16816.F32 R12, R32.reuse, R136, R12 ;  /* 0x00000088200c723c */ /* 0x040ff0000000180c */
[C---:B------:R-:W-:Y:S01]  /*6530*/  HMMA.16816.F32 R16, R32.reuse, R138, R16 ;  /* 0x0000008a2010723c */ /* 0x040fe20000001810 */
[----:B------:R-:W1:Y:S07]  /*6540*/  LDSM.16.MT88.4 R136, [R0+0x9c00] ;  /* 0x009c00000088783b */ /* 0x000e6e0000004200 */
        /* <DEDUP_REMOVED lines=10> */
[C---:B--2---:R-:W-:Y:S08]  /*65f0*/  HMMA.16816.F32 R20, R144.reuse, R28, R20 ;  /* 0x0000001c9014723c */ /* 0x044ff00000001814 */
[----:B------:R-:W-:Y:S01]  /*6600*/  HMMA.16816.F32 R24, R144, R30, R24 ;  /* 0x0000001e9018723c */ /* 0x000fe20000001818 */
[----:B------:R-:W2:Y:S04]  /*6610*/  LDSM.16.MT88.4 R28, [R0+0xe000] ;  /* 0x00e00000001c783b */ /* 0x000ea80000004200 */
[----:B------:R-:W-:Y:S03]  /*6620*/  LDSM.16.MT88.4 R144, [R0+0xa400] ;  /* 0x00a400000090783b */ /* 0x000fe60000004200 */
[C---:B-1----:R-:W-:Y:S08]  /*6630*/  HMMA.16816.F32 R4, R132.reuse, R136, R4 ;  /* 0x000000888404723c */ /* 0x042ff00000001804 */
[C---:B------:R-:W-:Y:S01]  /*6640*/  HMMA.16816.F32 R8, R132.reuse, R138, R8 ;  /* 0x0000008a8408723c */ /* 0x040fe20000001808 */
[----:B------:R-:W1:Y:S07]  /*6650*/  LDSM.16.M88.4 R136, [R182+0x2000] ;  /* 0x00200000b688783b */ /* 0x000e6e0000000200 */
        /* <DEDUP_REMOVED lines=16> */
[----:B------:R-:W-:Y:S03]  /*6760*/  LDSM.16.M88.4 R140, [R183+0x2000] ;  /* 0x00200000b78c783b */ /* 0x000fe60000000200 */
[C---:B-1----:R-:W-:Y:S08]  /*6770*/  HMMA.16816.F32 R4, R136.reuse, R144, R4 ;  /* 0x000000908804723c */ /* 0x042ff00000001804 */
[C---:B------:R-:W-:Y:S01]  /*6780*/  HMMA.16816.F32 R8, R136.reuse, R146, R8 ;  /* 0x000000928808723c */ /* 0x040fe20000001808 */
[----:B------:R-:W1:Y:S07]  /*6790*/  LDSM.16.MT88.4 R144, [R0+0xac00] ;  /* 0x00ac00000090783b */ /* 0x000e6e0000004200 */
[C---:B------:R-:W-:Y:S08]  /*67a0*/  HMMA.16816.F32 R12, R136.reuse, R156, R12 ;  /* 0x0000009c880c723c */ /* 0x040ff0000000180c */
[C---:B------:R-:W-:Y:S01]  /*67b0*/  HMMA.16816.F32 R16, R136.reuse, R158, R16 ;  /* 0x0000009e8810723c */ /* 0x040fe20000001810 */
[----:B------:R-:W1:Y:S07]  /*67c0*/  LDSM.16.MT88.4 R156, [R0+0xcc00] ;  /* 0x00cc0000009c783b */ /* 0x000e6e0000004200 */
[C---:B---3--:R-:W-:Y:S08]  /*67d0*/  HMMA.16816.F32 R20, R136.reuse, R32, R20 ;  /* 0x000000208814723c */ /* 0x048ff00000001814 */
[----:B------:R-:W-:Y:S01]  /*67e0*/  HMMA.16816.F32 R24, R136, R34, R24 ;  /* 0x000000228818723c */ /* 0x000fe20000001818 */
[----:B------:R3:W1:Y:S04]  /*67f0*/  LDSM.16.MT88.4 R32, [R0+0xec00] ;  /* 0x00ec00000020783b */ /* 0x0006680000004200 */
[----:B------:R-:W-:Y:S03]  /*6800*/  LDSM.16.MT88.4 R136, [R2+0x18800] ;  /* 0x018800000288783b */ /* 0x000fe60000004200 */
[C---:B----4-:R-:W-:Y:S08]  /*6810*/  HMMA.16816.F32 R4, R132.reuse, R148, R4 ;  /* 0x000000948404723c */ /* 0x050ff00000001804 */
[C---:B------:R-:W-:Y:S08]  /*6820*/  HMMA.16816.F32 R8, R132.reuse, R150, R8 ;  /* 0x000000968408723c */ /* 0x040ff00000001808 */
[C---:B------:R-:W-:Y:S04]  /*6830*/  HMMA.16816.F32 R12, R132.reuse, R152, R12 ;  /* 0x00000098840c723c */ /* 0x040fe8000000180c */
[C---:B---3--:R-:W-:Y:S04]  /*6840*/  IMAD.IADD R0, R214.reuse, 0x1, R240 ;  /* 0x00000001d6007824 */ /* 0x048fe800078e02f0 */
[C---:B------:R-:W-:Y:S08]  /*6850*/  HMMA.16816.F32 R16, R132.reuse, R154, R16 ;  /* 0x0000009a8410723c */ /* 0x040ff00000001810 */
[C---:B--2---:R-:W-:Y:S07]  /*6860*/  HMMA.16816.F32 R20, R132.reuse, R28, R20 ;  /* 0x0000001c8414723c */ /* 0x044fee0000001814 */
[----:B------:R-:W-:Y:S01]  /*6870*/  IMAD.MOV.U32 R28, RZ, RZ, R203 ;  /* 0x000000ffff1c7224 */ /* 0x000fe200078e00cb */
[----:B------:R-:W-:Y:S04]  /*6880*/  HMMA.16816.F32 R24, R132, R30, R24 ;  /* 0x0000001e8418723c */ /* 0x000fe80000001818 */
[----:B------:R-:W-:Y:S03]  /*6890*/  IMAD.MOV.U32 R29, RZ, RZ, R202 ;  /* 0x000000ffff1d7224 */ /* 0x000fe600078e00ca */
[CC--:B------:R-:W-:Y:S01]  /*68a0*/  LEA R30, P1, R214.reuse, R28.reuse, 0x2 ;  /* 0x0000001cd61e7211 */ /* 0x0c0fe200078210ff */
[C---:B-1----:R-:W-:Y:S05]  /*68b0*/  HMMA.16816.F32 R4, R140.reuse, R144, R4 ;  /* 0x000000908c04723c */ /* 0x042fea0000001804 */
        /* <DEDUP_REMOVED lines=21> */
[-C--:B------:R-:W-:Y:S02]  /*6a10*/  LEA.HI.X.SX32 R133, R166, R29.reuse, 0x2, P1 ;  /* 0x0000001da6857211 */ /* 0x080fe400008f16ff */
[CC--:B--2---:R-:W-:Y:S03]  /*6a20*/  LEA R4, P1, R161.reuse, R28.reuse, 0x2 ;  /* 0x0000001ca1047211 */ /* 0x0c4fe600078210ff */
[----:B------:R1:W-:Y:S01]  /*6a30*/  RED.E.ADD.F32.FTZ.RN.STRONG.GPU [R132.64], R7 ;  /* 0x000000078400798e */ /* 0x0003e2000c10e786 */
[-C--:B---3--:R-:W-:Y:S01]  /*6a40*/  LEA.HI.X.SX32 R5, R161, R29.reuse, 0x2, P1 ;  /* 0x0000001da1057211 */ /* 0x088fe200008f16ff */
[----:B------:R-:W-:Y:S02]  /*6a50*/  IMAD.IADD R161, R214, 0x1, R241 ;  /* 0x00000001d6a17824 */ /* 0x000fe400078e02f1 */
[----:B------:R2:W-:Y:S04]  /*6a60*/  RED.E.ADD.F32.FTZ.RN.STRONG.GPU [R34.64], R8 ;  /* 0x000000082200798e */ /* 0x0005e8000c10e786 */
[----:B------:R-:W-:Y:S01]  /*6a70*/  LDSM.16.MT88.4 R132, [R2+0x17800] ;  /* 0x017800000284783b */ /* 0x000fe20000004200 */
[CC--:B----4-:R-:W-:Y:S02]  /*6a80*/  LEA R32, P2, R164.reuse, R28.reuse, 0x2 ;  /* 0x0000001ca4207211 */ /* 0x0d0fe400078410ff */
[CC--:B------:R-:W-:Y:S02]  /*6a90*/  LEA R6, P0, R249.reuse, R28.reuse, 0x2 ;  /* 0x0000001cf9067211 */ /* 0x0c0fe400078010ff */
        /* <DEDUP_REMOVED lines=16> */
[-C--:B------:R-:W-:Y:S02]  /*6ba0*/  LEA.HI.X.SX32 R11, R161, R29.reuse, 0x2, P0 ;  /* 0x0000001da10b7211 */ /* 0x080fe400000f16ff */
        /* <DEDUP_REMOVED lines=12> */
[-C--:B--2---:R-:W-:Y:S01]  /*6c70*/  LEA R10, P3, R0, R28.reuse, 0x2 ;  /* 0x0000001c000a7211 */ /* 0x084fe200078610ff */
[----:B------:R1:W-:Y:S01]  /*6c80*/  RED.E.ADD.F32.FTZ.RN.STRONG.GPU [R4.64], R19 ;  /* 0x000000130400798e */ /* 0x0003e2000c10e786 */
[-C--:B----4-:R-:W-:Y:S03]  /*6c90*/  LEA R8, P2, R218, R28.reuse, 0x2 ;  /* 0x0000001cda087211 */ /* 0x090fe600078410ff */
[----:B------:R-:W-:Y:S01]  /*6ca0*/  RED.E.ADD.F32.FTZ.RN.STRONG.GPU [R28.64+0x100], R20 ;  /* 0x000100141c00798e */ /* 0x000fe2000c10e786 */
[-C--:B------:R-:W-:Y:S02]  /*6cb0*/  LEA.HI.X.SX32 R11, R0, R29.reuse, 0x2, P3 ;  /* 0x0000001d000b7211 */ /* 0x080fe400018f16ff */
[----:B------:R-:W-:Y:S01]  /*6cc0*/  LEA R6, P1, R216, R28, 0x2 ;  /* 0x0000001cd8067211 */ /* 0x000fe200078210ff */
[----:B------:R-:W-:Y:S01]  /*6cd0*/  RED.E.ADD.F32.FTZ.RN.STRONG.GPU [R30.64+0x100], R21 ;  /* 0x000100151e00798e */ /* 0x000fe2000c10e786 */
[-C--:B------:R-:W-:Y:S02]  /*6ce0*/  LEA.HI.X.SX32 R9, R218, R29.reuse, 0x2, P2 ;  /* 0x0000001dda097211 */ /* 0x080fe400010f16ff */
[-C--:B------:R-:W-:Y:S01]  /*6cf0*/  LEA.HI.X.SX32 R7, R216, R29.reuse, 0x2, P1 ;  /* 0x0000001dd8077211 */ /* 0x080fe200008f16ff */
        /* <DEDUP_REMOVED lines=89> */
[----:B------:R-:W-:Y:S01]  /*7290*/  ISETP.NE.AND P0, PT, R248, -0x1, PT ;  /* 0xfffffffff800780c */ /* 0x000fe20003f05270 */
[----:B------:R-:W-:-:S02]  /*72a0*/  FMUL.FTZ R48, R46, c[0x0][0x2dc] ;  /* 0x0000b7002e307a20 */ /* 0x000fc40000410000 */
[----:B------:R-:W-:Y:S01]  /*72b0*/  FMUL.FTZ R18, R47, c[0x0][0x2dc] ;  /* 0x0000b7002f127a20 */ /* 0x000fe20000410000 */
[----:B------:R-:W1:Y:S01]  /*72c0*/  S2R R144, SR_CTAID.Y ;  /* 0x0000000000907919 */ /* 0x000e620000002600 */
        /* <DEDUP_REMOVED lines=190> */
[----:B--2---:R-:W-:-:S05]  /*7eb0*/  @P0 IADD3 R0, R232, R248, RZ ;  /* 0x000000f8e8000210 */ /* 0x004fca0007ffe0ff */
        /* <DEDUP_REMOVED lines=14> */
.L_x_523:
        /* <DEDUP_REMOVED lines=15> */
.L_x_524:
        /* <DEDUP_REMOVED lines=30> */
[----:B------:R-:W2:Y:S01]  /*8270*/  LDS.128 R20, [R160+0xb000] ;  /* 0x00b00000a0147984 */ /* 0x000ea20000000c00 */
[----:B------:R-:W-:Y:S01]  /*8280*/  MOV R4, R8 ;  /* 0x0000000800047202 */ /* 0x000fe20000000f00 */
[----:B------:R-:W-:Y:S01]  /*8290*/  IMAD R3, R41, c[0x0][0x3a0], RZ ;  /* 0x0000e80029037a24 */ /* 0x000fe200078e02ff */
[----:B------:R-:W-:Y:S01]  /*82a0*/  MOV R5, R24 ;  /* 0x0000001800057202 */ /* 0x000fe20000000f00 */
[----:B------:R-:W4:Y:S02]  /*82b0*/  LDS.128 R16, [R160+0x9000] ;  /* 0x00900000a0107984 */ /* 0x000f240000000c00 */
[----:B------:R-:W-:-:S02]  /*82c0*/  IMAD R3, R231, c[0x0][0x3a4], R3 ;  /* 0x0000e900e7037a24 */ /* 0x000fc400078e0203 */
[----:B------:R-:W3:Y:S01]  /*82d0*/  LDS.128 R12, [R160+0xd000] ;  /* 0x00d00000a00c7984 */ /* 0x000ee20000000c00 */
[----:B------:R-:W-:-:S05]  /*82e0*/  IMAD.WIDE.U32 R10, R231, c[0x0][0x3a0], R4 ;  /* 0x0000e800e70a7a25 */ /* 0x000fca00078e0004 */
[----:B------:R-:W-:Y:S02]  /*82f0*/  IADD3 R3, R3, R11, RZ ;  /* 0x0000000b03037210 */ /* 0x000fe40007ffe0ff */
[----:B------:R-:W-:-:S04]  /*8300*/  LEA R4, P0, R10, c[0x0][0x340], 0x1 ;  /* 0x0000d0000a047a11 */ /* 0x000fc800078008ff */
[----:B------:R-:W-:-:S05]  /*8310*/  LEA.HI.X R5, R10, c[0x0][0x344], R3, 0x1, P0 ;  /* 0x0000d1000a057a11 */ /* 0x000fca00000f0c03 */
[----:B--2---:R2:W-:Y:S04]  /*8320*/  STG.E.128 [R4.64+0x40], R20 ;  /* 0x0000401404007986 */ /* 0x0045e8000c101d06 */
[----:B----4-:R2:W-:Y:S04]  /*8330*/  STG.E.128 [R4.64], R16 ;  /* 0x0000001004007986 */ /* 0x0105e8000c101d06 */
[----:B---3--:R2:W-:Y:S02]  /*8340*/  STG.E.128 [R4.64+0x80], R12 ;  /* 0x0000800c04007986 */ /* 0x0085e4000c101d06 */
.L_x_526:
[----:B------:R-:W-:Y:S05]  /*8350*/  BSYNC B0 ;  /* 0x0000000000007941 */ /* 0x000fea0003800000 */
.L_x_525:
[----:B------:R-:W-:Y:S01]  /*8360*/  IADD3 R3, R231, 0x40, RZ ;  /* 0x00000040e7037810 */ /* 0x000fe20007ffe0ff */
[----:B------:R-:W-:Y:S03]  /*8370*/  BSSY B0, `(.L_x_527) ;  /* 0x0000010000007945 */ /* 0x000fe60003800000 */
[----:B------:R-:W-:-:S13]  /*8380*/  ISETP.GE.AND P1, PT, R3, R25, PT ;  /* 0x000000190300720c */ /* 0x000fda0003f26270 */
[----:B------:R-:W-:Y:S05]  /*8390*/  @P1 BRA `(.L_x_528) ;  /* 0x000000d000001947 */ /* 0x000fea0003800000 */
[----:B------:R-:W-:Y:S02]  /*83a0*/  IADD3 R3, P0, R231, 0x40, RZ ;  /* 0x00000040e7037810 */ /* 0x000fe40007f1e0ff */
[----:B--2---:R-:W-:-:S03]  /*83b0*/  MOV R5, R24 ;  /* 0x0000001800057202 */ /* 0x004fc60000000f00 */
        /* <DEDUP_REMOVED lines=8> */
[----:B---3--:R2:W-:Y:S04]  /*8440*/  STG.E.128 [R4.64], R36 ;  /* 0x0000002404007986 */ /* 0x0085e8000c101d06 */
[----:B----4-:R2:W-:Y:S04]  /*8450*/  STG.E.128 [R4.64+0x40], R32 ;  /* 0x0000402004007986 */ /* 0x0105e8000c101d06 */
[----:B-1----:R2:W-:Y:S02]  /*8460*/  STG.E.128 [R4.64+0x80], R28 ;  /* 0x0000801c04007986 */ /* 0x0025e4000c101d06 */
.L_x_528:
[----:B------:R-:W-:Y:S05]  /*8470*/  BSYNC B0 ;  /* 0x0000000000007941 */ /* 0x000fea0003800000 */
.L_x_527:
        /* <DEDUP_REMOVED lines=11> */
[----:B--2---:R-:W-:Y:S01]  /*8530*/  MOV R4, R6 ;  /* 0x0000000600047202 */ /* 0x004fe20000000f00 */
[----:B------:R-:W-:Y:S01]  /*8540*/  IMAD R0, R41, c[0x0][0x3a8], RZ ;  /* 0x0000ea0029007a24 */ /* 0x000fe200078e02ff */
[----:B------:R-:W-:-:S03]  /*8550*/  MOV R5, R3 ;  /* 0x0000000300057202 */ /* 0x000fc60000000f00 */
[C---:B------:R-:W-:Y:S02]  /*8560*/  IMAD R0, R231.reuse, c[0x0][0x3ac], R0 ;  /* 0x0000eb00e7007a24 */ /* 0x040fe400078e0200 */
[----:B------:R-:W-:-:S05]  /*8570*/  IMAD.WIDE.U32 R8, R231, c[0x0][0x3a8], R4 ;  /* 0x0000ea00e7087a25 */ /* 0x000fca00078e0004 */
[----:B------:R-:W-:Y:S02]  /*8580*/  IADD3 R0, R0, R9, RZ ;  /* 0x0000000900007210 */ /* 0x000fe40007ffe0ff */
[----:B------:R-:W-:-:S04]  /*8590*/  LEA R4, P0, R8, c[0x0][0x348], 0x1 ;  /* 0x0000d20008047a11 */ /* 0x000fc800078008ff */
[----:B------:R-:W-:-:S05]  /*85a0*/  LEA.HI.X R5, R8, c[0x0][0x34c], R0, 0x1, P0 ;  /* 0x0000d30008057a11 */ /* 0x000fca00000f0c00 */
[----:B-1----:R1:W-:Y:S04]  /*85b0*/  STG.E.128 [R4.64], R52 ;  /* 0x0000003404007986 */ /* 0x0023e8000c101d06 */
[----:B------:R1:W-:Y:S04]  /*85c0*/  STG.E.128 [R4.64+0x40], R48 ;  /* 0x0000403004007986 */ /* 0x0003e8000c101d06 */
[----:B------:R1:W-:Y:S02]  /*85d0*/  STG.E.128 [R4.64+0x80], R44 ;  /* 0x0000802c04007986 */ /* 0x0003e4000c101d06 */
.L_x_530:
[----:B------:R-:W-:Y:S05]  /*85e0*/  BSYNC B0 ;  /* 0x0000000000007941 */ /* 0x000fea0003800000 */
.L_x_529:
[----:B------:R-:W-:Y:S05]  /*85f0*/  @P1 BRA `(.L_x_519) ;  /* 0x000000c000001947 */ /* 0x000fea0003800000 */
[----:B------:R-:W-:Y:S02]  /*8600*/  IADD3 R0, P0, R231, 0x40, RZ ;  /* 0x00000040e7007810 */ /* 0x000fe40007f1e0ff */
[----:B------:R-:W-:-:S02]  /*8610*/  MOV R7, R3 ;  /* 0x0000000300077202 */ /* 0x000fc40000000f00 */
[----:B-12---:R-:W-:-:S03]  /*8620*/  IADD3.X R4, RZ, R41, RZ, P0, !PT ;  /* 0x00000029ff047210 */ /* 0x006fc600007fe4ff */
        /* <DEDUP_REMOVED lines=9> */
.L_x_519:
[----:B------:R-:W-:Y:S05]  /*86c0*/  BSYNC B1 ;  /* 0x0000000000017941 */ /* 0x000fea0003800000 */
.L_x_505:
        /* <DEDUP_REMOVED lines=9> */
.L_x_531:
[----:B------:R-:W-:Y:S05]  /*8760*/  EXIT ;  /* 0x000000000000794d */ /* 0x000fea0003800000 */
.L_x_533:
        /* <DEDUP_REMOVED lines=9> */
.L_x_684:


//--------------------- .text._ZN5flash44flash_bwd_dq_dk_dv_loop_seqk_parallel_kernelI23Flash_bwd_kernel_traitsILi96ELi64ELi128ELi8ELi2ELi4ELi4ELb0ELb0EN7cutlass6half_tE19Flash_kernel_traitsILi96ELi64ELi128ELi8ES3_EELb0ELb1ELb0ELb0ELb0ELb1ELb1EEEvNS_16Flash_bwd_paramsE --------------------------
	.section	.text._ZN5flash44flash_bwd_dq_dk_dv_loop_seqk_parallel_kernelI23Flash_bwd_kernel_traitsILi96ELi64ELi128ELi8ELi2ELi4ELi4ELb0ELb0EN7cutlass6half_tE19Flash_kernel_traitsILi96ELi64ELi128ELi8ES3_EELb0ELb1ELb0ELb0ELb0ELb1ELb1EEEvNS_16Flash_bwd_paramsE,"ax",@progbits
	.sectioninfo	@"SHI_REGISTERS=255"
	.align	128
        .global         _ZN5flash44flash_bwd_dq_dk_dv_loop_seqk_parallel_kernelI23Flash_bwd_kernel_traitsILi96ELi64ELi128ELi8ELi2ELi4ELi4ELb0ELb0EN7cutlass6half_tE19Flash_kernel_traitsILi96ELi64ELi128ELi8ES3_EELb0ELb1ELb0ELb0ELb0ELb1ELb1EEEvNS_16Flash_bwd_paramsE
        .type           _ZN5flash44flash_bwd_dq_dk_dv_loop_seqk_parallel_kernelI23Flash_bwd_kernel_traitsILi96ELi64ELi128ELi8ELi2ELi4ELi4ELb0ELb0EN7cutlass6half_tE19Flash_kernel_traitsILi96ELi64ELi128ELi8ES3_EELb0ELb1ELb0ELb0ELb0ELb1ELb1EEEvNS_16Flash_bwd_paramsE,@function
        .size           _ZN5flash44flash_bwd_dq_dk_dv_loop_seqk_parallel_kernelI23Flash_bwd_kernel_traitsILi96ELi64ELi128ELi8ELi2ELi4ELi4ELb0ELb0EN7cutlass6half_tE19Flash_kernel_traitsILi96ELi64ELi128ELi8ES3_EELb0ELb1ELb0ELb0ELb0ELb1ELb1EEEvNS_16Flash_bwd_paramsE,(.L_x_685 - _ZN5flash44flash_bwd_dq_dk_dv_loop_seqk_parallel_kernelI23Flash_bwd_kernel_traitsILi96ELi64ELi128ELi8ELi2ELi4ELi4ELb0ELb0EN7cutlass6half_tE19Flash_kernel_traitsILi96ELi64ELi128ELi8ES3_EELb0ELb1ELb0ELb0ELb0ELb1ELb1EEEvNS_16Flash_bwd_paramsE)
        .other          _ZN5flash44flash_bwd_dq_dk_dv_loop_seqk_parallel_kernelI23Flash_bwd_kernel_traitsILi96ELi64ELi128ELi8ELi2ELi4ELi4ELb0ELb0EN7cutlass6half_tE19Flash_kernel_traitsILi96ELi64ELi128ELi8ES3_EELb0ELb1ELb0ELb0ELb0ELb1ELb1EEEvNS_16Flash_bwd_paramsE,@"STO_CUDA_ENTRY STV_DEFAULT"
_ZN5flash44flash_bwd_dq_dk_dv_loop_seqk_parallel_kernelI23Flash_bwd_kernel_traitsILi96ELi64ELi128ELi8ELi2ELi4ELi4ELb0ELb0EN7cutlass6half_tE19Flash_kernel_traitsILi96ELi64ELi128ELi8ES3_EELb0ELb1ELb0ELb0ELb0ELb1ELb1EEEvNS_16Flash_bwd_paramsE:
.text._ZN5flash44flash_bwd_dq_dk_dv_loop_seqk_parallel_kernelI23Flash_bwd_kernel_traitsILi96ELi64ELi128ELi8ELi2ELi4ELi4ELb0ELb0EN7cutlass6half_tE19Flash_kernel_traitsILi96ELi64ELi128ELi8ES3_EELb0ELb1ELb0ELb0ELb0ELb1ELb1EEEvNS_16Flash_bwd_paramsE:
        /* <DEDUP_REMOVED lines=87> */
[----:B------:R1:W-:Y:S01]  /*0570*/  STL [R1+0x10], R18 ;  /* 0x0000101201007387 */ /* 0x0003e20000100800 */
        /* <DEDUP_REMOVED lines=9> */
[----:B------:R-:W-:Y:S01]  /*0610*/  USHF.R.S32.HI UR58, URZ, 0x1f, UR29 ;  /* 0x0000001f3f3a7899 */ /* 0x000fe2000801141d */
[----:B------:R-:W-:Y:S01]  /*0620*/  LOP3.LUT R4, R13, 0xfffffff0, RZ, 0xc0, !PT ;  /* 0xfffffff00d047812 */ /* 0x000fe200078ec0ff */
[----:B------:R-:W-:Y:S01]  /*0630*/  IMAD.IADD R3, R7, 0x1, -R0 ;  /* 0x0000000107037824 */ /* 0x000fe200078e0a00 */
[----:B------:R-:W-:Y:S01]  /*0640*/  LEA.HI R8, R20, R21, RZ, 0x7 ;  /* 0x0000001514087211 */ /* 0x000fe200078f38ff */
[----:B------:R-:W-:Y:S01]  /*0650*/  IMAD R2, R11, 0x4, R14 ;  /* 0x000000040b027824 */ /* 0x000fe200078e020e */
[----:B------:R-:W-:Y:S01]  /*0660*/  LOP3.LUT P4, RZ, R9, 0x2, RZ, 0xc0, !PT ;  /* 0x0000000209ff7812 */ /* 0x000fe2000788c0ff */
[C---:B------:R-:W-:Y:S01]  /*0670*/  IMAD.IADD R0, R21.reuse, 0x1, -R4 ;  /* 0x0000000115007824 */ /* 0x040fe200078e0a04 */
[----:B------:R-:W-:Y:S01]  /*0680*/  USHF.R.S32.HI UR57, URZ, 0x1f, UR36 ;  /* 0x0000001f3f397899 */ /* 0x000fe20008011424 */
[----:B------:R-:W-:Y:S01]  /*0690*/  IMAD R19, R2, 0x8, R3 ;  /* 0x0000000802137824 */ /* 0x000fe200078e0203 */
[----:B------:R-:W-:Y:S01]  /*06a0*/  UIMAD.WIDE.U32 UR40, UR34, UR42, URZ ;  /* 0x0000002a222872a5 */ /* 0x000fe2000f8e003f */
[----:B------:R-:W-:Y:S01]  /*06b0*/  IMAD.SHL.U32 R21, R21, 0x2, RZ ;  /* 0x0000000215157824 */ /* 0x000fe200078e00ff */
[----:B------:R-:W-:Y:S01]  /*06c0*/  SHF.R.S32.HI R3, RZ, 0x1f, R0 ;  /* 0x0000001fff037819 */ /* 0x000fe20000011400 */
[----:B------:R-:W-:Y:S01]  /*06d0*/  UIMAD UR50, UR35, UR42, URZ ;  /* 0x0000002a233272a4 */ /* 0x000fe2000f8e023f */
[-C--:B------:R-:W-:Y:S01]  /*06e0*/  LEA.HI R2, R0, R0.reuse, RZ, 0x1 ;  /* 0x0000000000027211 */ /* 0x080fe200078f08ff */
[----:B------:R-:W-:Y:S01]  /*06f0*/  USHF.R.S32.HI UR52, URZ, 0x1f, UR46 ;  /* 0x0000001f3f347899 */ /* 0x000fe2000801142e */
[----:B------:R-:W-:Y:S01]  /*0700*/  LEA.HI R10, R3, R0, RZ, 0x3 ;  /* 0x00000000030a7211 */ /* 0x000fe200078f18ff */
[----:B------:R-:W-:Y:S01]  /*0710*/  UIMAD UR49, UR4, UR49, URZ ;  /* 0x00000031043172a4 */ /* 0x000fe2000f8e023f */
[----:B------:R-:W-:Y:S01]  /*0720*/  LOP3.LUT R4, R2, 0x7fffffe, RZ, 0xc0, !PT ;  /* 0x07fffffe02047812 */ /* 0x000fe200078ec0ff */
[----:B------:R-:W-:Y:S01]  /*0730*/  @!UP5 UIMAD UR48, UR5, UR48, URZ ;  /* 0x000000300530d2a4 */ /* 0x000fe2000f8e023f */
[----:B------:R-:W-:Y:S01]  /*0740*/  LOP3.LUT R3, R10, 0xfffffff8, RZ, 0xc0, !PT ;  /* 0xfffffff80a037812 */ /* 0x000fe200078ec0ff */
[----:B------:R-:W-:Y:S01]  /*0750*/  USHF.R.S32.HI UR47, URZ, 0x1f, UR44 ;  /* 0x0000001f3f2f7899 */ /* 0x000fe2000801142c */
[----:B------:R-:W-:Y:S01]  /*0760*/  SHF.R.S32.HI R6, RZ, 0x1, R2 ;  /* 0x00000001ff067819 */ /* 0x000fe20000011402 */
[C---:B-1----:R-:W-:Y:S01]  /*0770*/  IMAD.IADD R18, R0.reuse, 0x1, -R4 ;  /* 0x0000000100127824 */ /* 0x042fe200078e0a04 */
[----:B------:R-:W-:Y:S01]  /*0780*/  LOP3.LUT R4, R9, 0x1, RZ, 0xc0, !PT ;  /* 0x0000000109047812 */ /* 0x000fe200078ec0ff */
[----:B------:R-:W-:Y:S01]  /*0790*/  IMAD.IADD R15, R0, 0x1, -R3 ;  /* 0x00000001000f7824 */ /* 0x000fe200078e0a03 */
[----:B------:R-:W-:Y:S01]  /*07a0*/  SHF.R.S32.HI R3, RZ, 0x1, R5 ;  /* 0x00000001ff037819 */ /* 0x000fe20000011405 */
[----:B------:R-:W-:Y:S01]  /*07b0*/  IMAD.SHL.U32 R0, R7, 0x40, RZ ;  /* 0x0000004007007824 */ /* 0x000fe200078e00ff */
[----:B------:R-:W-:Y:S01]  /*07c0*/  SHF.R.S32.HI R2, RZ, 0x1f, R2 ;  /* 0x0000001fff027819 */ /* 0x000fe20000011402 */
[----:B------:R-:W-:Y:S01]  /*07d0*/  UMOV UR39, 0xffffd000 ;  /* 0xffffd00000277882 */ /* 0x000fe20000000000 */
[C---:B------:R-:W-:Y:S01]  /*07e0*/  LOP3.LUT P6, RZ, R3.reuse, 0x2, RZ, 0xc0, !PT ;  /* 0x0000000203ff7812 */ /* 0x040fe200078cc0ff */
[----:B------:R-:W-:Y:S01]  /*07f0*/  IMAD.SHL.U32 R3, R3, 0x40, RZ ;  /* 0x0000004003037824 */ /* 0x000fe200078e00ff */
[----:B------:R-:W-:Y:S01]  /*0800*/  LOP3.LUT R5, R0, 0x1c0, RZ, 0xc0, !PT ;  /* 0x000001c000057812 */ /* 0x000fe200078ec0ff */
        /* <DEDUP_REMOVED lines=82> */
[----:B------:R-:W-:Y:S01]  /*0d30*/  IADD3 R246, R245, 0x20, RZ ;  /* 0x00000020f5f67810 */ /* 0x000fe20007ffe0ff */
        /* <DEDUP_REMOVED lines=9> */
[----:B------:R2:W-:Y:S01]  /*0dd0*/  STL [R1], R0 ;  /* 0x0000000001007387 */ /* 0x0005e20000100800 */
[----:B-1--4-:R-:W-:-:S03]  /*0de0*/  IMAD.SHL.U32 R2, R3, 0x2, RZ ;  /* 0x0000000203027824 */ /* 0x012fc600078e00ff */
.L_x_562:
        /* <DEDUP_REMOVED lines=12> */
[----:B-1----:R-:W-:Y:S01]  /*0eb0*/  IMAD.U32 R4, RZ, RZ, UR4 ;  /* 0x00000004ff047e24 */ /* 0x002fe2000f8e00ff */
        /* <DEDUP_REMOVED lines=9> */
[----:B------:R1:W4:Y:S01]  /*0f50*/  @P2 LDG.E R3, [R4.64+0x4] ;  /* 0x0000040c04032981 */ /* 0x000322000c1e1900 */
        /* <DEDUP_REMOVED lines=30> */
.L_x_534:
        /* <DEDUP_REMOVED lines=59> */
.L_x_536:
        /* <DEDUP_REMOVED lines=18> */
.L_x_537:
        /* <DEDUP_REMOVED lines=68> */
.L_x_538:
[----:B------:R-:W-:Y:S02]  /*1a50*/  UMOV UR6, UR49 ;  /* 0x0000003100067c82 */ /* 0x000fe40008000000 */
.L_x_539:
        /* <DEDUP_REMOVED lines=98> */
.L_x_541:
        /* <DEDUP_REMOVED lines=18> */
.L_x_542:
        /* <DEDUP_REMOVED lines=29> */
.L_x_544:
[----:B------:R-:W-:Y:S05]  /*2370*/  BSYNC B0 ;  /* 0x0000000000007941 */ /* 0x000fea0003800000 */
.L_x_543:
        /* <DEDUP_REMOVED lines=16> */
.L_x_546:
[----:B------:R-:W-:Y:S05]  /*2480*/  BSYNC B0 ;  /* 0x0000000000007941 */ /* 0x000fea0003800000 */
.L_x_545:
        /* <DEDUP_REMOVED lines=26> */
.L_x_548:
[----:B------:R-:W-:Y:S05]  /*2630*/  BSYNC B0 ;  /* 0x0000000000007941 */ /* 0x000fea0003800000 */
.L_x_547:
        /* <DEDUP_REMOVED lines=14> */
.L_x_540:
[----:B-1----:R-:W2:Y:S01]  /*2720*/  LDL R17, [R1+0x18] ;  /* 0x0000180001117983 */ /* 0x002ea20000100800 */
[----:B------:R-:W-:Y:S01]  /*2730*/  ULDC.64 UR16, c[0x0][0x198] ;  /* 0x0000660000107ab9 */ /* 0x000fe20000000a00 */
[----:B------:R-:W-:Y:S01]  /*2740*/  IMAD.U32 R4, RZ, RZ, UR24 ;  /* 0x00000018ff047e24 */ /* 0x000fe2000f8e00ff */
[----:B------:R-:W-:Y:S01]  /*2750*/  UIMAD UR4, UR20, UR16, URZ ;  /* 0x00000010140472a4 */ /* 0x000fe2000f8e023f */
[----:B------:R-:W-:Y:S01]  /*2760*/  IADD3 R8, R0, 0x40, RZ ;  /* 0x0000004000087810 */ /* 0x000fe20007ffe0ff */
[----:B------:R-:W-:Y:S01]  /*2770*/  IMAD R9, R12, c[0x0][0x1b0], RZ ;  /* 0x00006c000c097a24 */ /* 0x000fe200078e02ff */
[----:B------:R-:W-:Y:S01]  /*2780*/  MOV R234, 0x7f800000 ;  /* 0x7f80000000ea7802 */ /* 0x000fe20000000f00 */
[----:B------:R-:W-:Y:S01]  /*2790*/  UIMAD UR15, UR24, UR17, UR4 ;  /* 0x00000011180f72a4 */ /* 0x000fe2000f8e0204 */
[----:B------:R-:W-:Y:S01]  /*27a0*/  IMAD.WIDE.U32 R6, R4, c[0x0][0x198], R14 ;  /* 0x0000660004067a25 */ /* 0x000fe200078e000e */
[----:B------:R-:W-:-:S02]  /*27b0*/  UIMAD UR4, UR18, -0x80, UR14 ;  /* 0xffffff80120478a4 */ /* 0x000fc4000f8e020e */
[----:B------:R-:W-:Y:S01]  /*27c0*/  ULDC.64 UR16, c[0x0][0x1a0] ;  /* 0x0000680000107ab9 */ /* 0x000fe20000000a00 */
[----:B------:R-:W-:Y:S01]  /*27d0*/  IMAD.WIDE.U32 R4, R4, c[0x0][0x1a0], R14 ;  /* 0x0000680004047a25 */ /* 0x000fe200078e000e */
[----:B------:R-:W-:Y:S01]  /*27e0*/  UIMAD UR6, UR20, UR16, URZ ;  /* 0x00000010140672a4 */ /* 0x000fe2000f8e023f */
[----:B------:R-:W-:Y:S02]  /*27f0*/  IADD3 R6, P2, R6, UR31, RZ ;  /* 0x0000001f06067c10 */ /* 0x000fe4000ff5e0ff */
[----:B------:R-:W-:Y:S01]  /*2800*/  ISETP.GE.AND P1, PT, R8, UR4, PT ;  /* 0x0000000408007c0c */ /* 0x000fe2000bf26270 */
[----:B------:R-:W-:Y:S01]  /*2810*/  UIMAD UR6, UR24, UR17, UR6 ;  /* 0x00000011180672a4 */ /* 0x000fe2000f8e0206 */
[----:B------:R-:W-:Y:S01]  /*2820*/  IMAD.U32 R8, RZ, RZ, UR15 ;  /* 0x0000000fff087e24 */ /* 0x000fe2000f8e00ff */
[----:B------:R-:W-:Y:S01]  /*2830*/  IADD3 R4, P0, R4, UR27, RZ ;  /* 0x0000001b04047c10 */ /* 0x000fe2000ff1e0ff */
[----:B------:R-:W-:Y:S02]  /*2840*/  IMAD R9, R3, c[0x0][0x1b4], R9 ;  /* 0x00006d0003097a24 */ /* 0x000fe400078e0209 */
[----:B------:R-:W-:Y:S01]  /*2850*/  IMAD.MOV.U32 R235, RZ, RZ, 0x7f800000 ;  /* 0x7f800000ffeb7424 */ /* 0x000fe200078e00ff */
[----:B------:R-:W-:Y:S01]  /*2860*/  IADD3.X R7, R7, UR33, R8, P2, !PT ;  /* 0x0000002107077c10 */ /* 0x000fe200097fe408 */
[----:B------:R-:W-:Y:S01]  /*2870*/  IMAD.U32 R10, RZ, RZ, UR6 ;  /* 0x00000006ff0a7e24 */ /* 0x000fe2000f8e00ff */
[----:B------:R-:W-:Y:S01]  /*2880*/  ISETP.GE.AND P2, PT, R0, UR4, PT ;  /* 0x0000000400007c0c */ /* 0x000fe2000bf46270 */
[----:B------:R-:W-:Y:S01]  /*2890*/  IMAD R8, R12, c[0x0][0x1b8], RZ ;  /* 0x00006e000c087a24 */ /* 0x000fe200078e02ff */
[----:B------:R-:W-:Y:S01]  /*28a0*/  UIMAD UR4, UR5, -0x40, UR26 ;  /* 0xffffffc0050478a4 */ /* 0x000fe2000f8e021a */
[----:B------:R-:W-:Y:S01]  /*28b0*/  IMAD.WIDE.U32 R6, R3, c[0x0][0x1b0], R6 ;  /* 0x00006c0003067a25 */ /* 0x000fe200078e0006 */
[----:B------:R-:W-:Y:S01]  /*28c0*/  IADD3.X R5, R5, UR28, R10, P0, !PT ;  /* 0x0000001c05057c10 */ /* 0x000fe200087fe40a */
[----:B------:R-:W-:Y:S01]  /*28d0*/  ULEA.HI UR6, UR5, UR5, URZ, 0x1 ;  /* 0x0000000505067291 */ /* 0x000fe2000f8f083f */
[C---:B------:R-:W-:Y:S01]  /*28e0*/  @!P1 IADD3 R14, P0, R0.reuse, 0x40, RZ ;  /* 0x00000040000e9810 */ /* 0x040fe20007f1e0ff */
[C---:B------:R-:W-:Y:S01]  /*28f0*/  IMAD R8, R3.reuse, c[0x0][0x1bc], R8 ;  /* 0x00006f0003087a24 */ /* 0x040fe200078e0208 */
[----:B------:R-:W-:Y:S01]  /*2900*/  ISETP.GE.AND P3, PT, R0, UR4, PT ;  /* 0x0000000400007c0c */ /* 0x000fe2000bf66270 */
[----:B------:R-:W-:Y:S01]  /*2910*/  IMAD.WIDE.U32 R4, R3, c[0x0][0x1b8], R4 ;  /* 0x00006e0003047a25 */ /* 0x000fe200078e0004 */
[----:B------:R-:W-:-:S03]  /*2920*/  ULOP3.LUT UR6, UR6, 0xfffffffe, URZ, 0xc0, !UPT ;  /* 0xfffffffe06067892 */ /* 0x000fc6000f8ec03f */
[----:B------:R-:W-:Y:S01]  /*2930*/  IMAD.IADD R7, R7, 0x1, R9 ;  /* 0x0000000107077824 */ /* 0x000fe200078e0209 */
[----:B------:R-:W-:Y:S01]  /*2940*/  IADD3 R5, R5, R8, RZ ;  /* 0x0000000805057210 */ /* 0x000fe20007ffe0ff */
[----:B------:R-:W-:Y:S01]  /*2950*/  @!P2 IMAD R10, R16, c[0x0][0x198], RZ ;  /* 0x00006600100aaa24 */ /* 0x000fe200078e02ff */
[----:B------:R-:W-:Y:S01]  /*2960*/  @!P1 MOV R18, R4 ;  /* 0x0000000400129202 */ /* 0x000fe20000000f00 */
[----:B------:R-:W-:Y:S01]  /*2970*/  @!P1 IMAD.MOV.U32 R8, RZ, RZ, R6 ;  /* 0x000000ffff089224 */ /* 0x000fe200078e0006 */
[----:B------:R-:W-:Y:S01]  /*2980*/  UIADD3 UR6, UR5, -UR6, URZ ;  /* 0x8000000605067290 */ /* 0x000fe2000fffe03f */
[--C-:B------:R-:W-:Y:S02]  /*2990*/  @!P1 IMAD.MOV.U32 R9, RZ, RZ, R7.reuse ;  /* 0x000000ffff099224 */ /* 0x100fe400078e0007 */
[C---:B------:R-:W-:Y:S01]  /*29a0*/  @!P2 IMAD R10, R0.reuse, c[0x0][0x19c], R10 ;  /* 0x00006700000aaa24 */ /* 0x040fe200078e020a */
[----:B------:R-:W-:Y:S01]  /*29b0*/  UISETP.NE.AND UP0, UPT, UR6, 0x1, UPT ;  /* 0x000000010600788c */ /* 0x000fe2000bf05270 */
[----:B------:R-:W-:-:S04]  /*29c0*/  @!P2 IMAD.WIDE.U32 R6, R0, c[0x0][0x198], R6 ;  /* 0x000066000006aa25 */ /* 0x000fc800078e0006 */
[----:B------:R-:W-:Y:S02]  /*29d0*/  @!P2 IMAD R11, R16, c[0x0][0x1a0], RZ ;  /* 0x00006800100baa24 */ /* 0x000fe400078e02ff */
[----:B------:R-:W-:Y:S02]  /*29e0*/  @!P2 IMAD.IADD R7, R7, 0x1, R10 ;  /* 0x000000010707a824 */ /* 0x000fe400078e020a */
[--C-:B------:R-:W-:Y:S02]  /*29f0*/  @!P1 IMAD.MOV.U32 R19, RZ, RZ, R5.reuse ;  /* 0x000000ffff139224 */ /* 0x100fe400078e0005 */
[----:B------:R-:W-:-:S04]  /*2a00*/  @!P2 IMAD.WIDE.U32 R4, R0, c[0x0][0x1a0], R4 ;  /* 0x000068000004aa25 */ /* 0x000fc800078e0004 */
[----:B------:R-:W-:Y:S02]  /*2a10*/  IMAD.MOV.U32 R236, RZ, RZ, 0x7f800000 ;  /* 0x7f800000ffec7424 */ /* 0x000fe400078e00ff */
[----:B------:R-:W-:Y:S01]  /*2a20*/  IMAD.MOV.U32 R237, RZ, RZ, 0x7f800000 ;  /* 0x7f800000ffed7424 */ /* 0x000fe200078e00ff */
[----:B--2---:R-:W-:-:S04]  /*2a30*/  IADD3 R3, R17, 0x8, RZ ;  /* 0x0000000811037810 */ /* 0x004fc80007ffe0ff */
[----:B------:R-:W-:Y:S01]  /*2a40*/  ISETP.GE.AND P6, PT, R3, UR4, PT ;  /* 0x0000000403007c0c */ /* 0x000fe2000bfc6270 */
[----:B------:R-:W-:Y:S01]  /*2a50*/  @!P1 IMAD.X R3, RZ, RZ, R16, P0 ;  /* 0x000000ffff039224 */ /* 0x000fe200000e0610 */
[----:B------:R-:W-:-:S03]  /*2a60*/  @!P1 IADD3 R12, P0, R0, 0x40, RZ ;  /* 0x00000040000c9810 */ /* 0x000fc60007f1e0ff */
[----:B------:R-:W-:-:S04]  /*2a70*/  @!P1 IMAD R3, R3, c[0x0][0x198], RZ ;  /* 0x0000660003039a24 */ /* 0x000fc800078e02ff */
[----:B------:R-:W-:Y:S02]  /*2a80*/  @!P1 IMAD R13, R14, c[0x0][0x19c], R3 ;  /* 0x000067000e0d9a24 */ /* 0x000fe400078e0203 */
[----:B------:R-:W-:Y:S01]  /*2a90*/  @!P1 IMAD.X R3, RZ, RZ, R16, P0 ;  /* 0x000000ffff039224 */ /* 0x000fe200000e0610 */
[----:B------:R-:W-:Y:S01]  /*2aa0*/  @!P2 LEA R10, P0, R6, c[0x0][0x168], 0x1 ;  /* 0x00005a00060aaa11 */ /* 0x000fe200078008ff */
[----:B------:R-:W-:-:S04]  /*2ab0*/  @!P1 IMAD.WIDE.U32 R14, R14, c[0x0][0x198], R8 ;  /* 0x000066000e0e9a25 */ /* 0x000fc800078e0008 */
[----:B------:R-:W-:Y:S01]  /*2ac0*/  @!P2 IMAD R8, R0, c[0x0][0x1a4], R11 ;  /* 0x000069000008aa24 */ /* 0x000fe200078e020b */
[----:B------:R-:W-:Y:S01]  /*2ad0*/  @!P2 LEA.HI.X R11, R6, c[0x0][0x16c], R7, 0x1, P0 ;  /* 0x00005b00060baa11 */ /* 0x000fe200000f0c07 */
[----:B------:R-:W-:Y:S01]  /*2ae0*/  @!P1 IMAD R0, R3, c[0x0][0x1a0], RZ ;  /* 0x0000680003009a24 */ /* 0x000fe200078e02ff */
[----:B------:R-:W-:Y:S01]  /*2af0*/  PLOP3.LUT P0, PT, PT, PT, UP6, 0x80, 0x0 ;  /* 0x000000000000781c */ /* 0x000fe20003f0f068 */
[----:B------:R-:W-:Y:S01]  /*2b00*/  @!P2 IMAD.IADD R3, R5, 0x1, R8 ;  /* 0x000000010503a824 */ /* 0x000fe200078e0208 */
[----:B------:R-:W-:Y:S01]  /*2b10*/  @!P2 LEA R6, P4, R4, c[0x0][0x170], 0x1 ;  /* 0x00005c000406aa11 */ /* 0x000fe200078808ff */
[C---:B------:R-:W-:Y:S01]  /*2b20*/  @!P1 IMAD R16, R12.reuse, c[0x0][0x1a4], R0 ;  /* 0x000069000c109a24 */ /* 0x040fe200078e0200 */
[----:B------:R-:W-:Y:S01]  /*2b30*/  @!P1 IADD3 R0, R15, R13, RZ ;  /* 0x0000000d0f009210 */ /* 0x000fe20007ffe0ff */
[----:B------:R-:W-:Y:S01]  /*2b40*/  @!P1 IMAD.WIDE.U32 R12, R12, c[0x0][0x1a0], R18 ;  /* 0x000068000c0c9a25 */ /* 0x000fe200078e0012 */
[----:B------:R-:W-:Y:S02]  /*2b50*/  @!P1 LEA R8, P5, R14, c[0x0][0x168], 0x1 ;  /* 0x00005a000e089a11 */ /* 0x000fe400078a08ff */
[----:B------:R-:W-:Y:S01]  /*2b60*/  @!P2 LEA.HI.X R7, R4, c[0x0][0x174], R3, 0x1, P4 ;  /* 0x00005d000407aa11 */ /* 0x000fe200020f0c03 */
[----:B------:R-:W-:Y:S01]  /*2b70*/  @!P1 IMAD.IADD R13, R13, 0x1, R16 ;  /* 0x000000010d0d9824 */ /* 0x000fe200078e0210 */
[----:B------:R-:W-:-:S02]  /*2b80*/  IADD3 R3, R250, 0x1800, RZ ;  /* 0x00001800fa037810 */ /* 0x000fc40007ffe0ff */
[----:B------:R-:W-:Y:S01]  /*2b90*/  @!P1 LEA.HI.X R9, R14, c[0x0][0x16c], R0, 0x1, P5 ;  /* 0x00005b000e099a11 */ /* 0x000fe200028f0c00 */
[----:B------:R-:W-:Y:S01]  /*2ba0*/  @P0 BAR.SYNC.DEFER_BLOCKING 0x0 ;  /* 0x0000000000000b1d */ /* 0x000fe20000010000 */
[----:B------:R-:W-:Y:S01]  /*2bb0*/  PLOP3.LUT P0, PT, PT, PT, UP0, 0x80, 0x0 ;  /* 0x000000000000781c */ /* 0x000fe20003f0f008 */
[----:B------:R-:W-:Y:S01]  /*2bc0*/  IMAD.SHL.U32 R0, R250, 0x2, RZ ;  /* 0x00000002fa007824 */ /* 0x000fe200078e00ff */
[----:B------:R-:W-:Y:S02]  /*2bd0*/  IADD3 R5, R17, 0x20, RZ ;  /* 0x0000002011057810 */ /* 0x000fe40007ffe0ff */
[----:B------:R-:W-:Y:S02]  /*2be0*/  SEL R3, R3, R250, !P0 ;  /* 0x000000fa03037207 */ /* 0x000fe40004000000 */
[----:B------:R-:W-:Y:S02]  /*2bf0*/  @!P1 LEA R4, P4, R12, c[0x0][0x170], 0x1 ;  /* 0x00005c000c049a11 */ /* 0x000fe400078808ff */
[----:B------:R-:W-:-:S02]  /*2c00*/  SHF.L.U32 R193, R3, 0x1, RZ ;  /* 0x0000000103c17819 */ /* 0x000fc400000006ff */
[----:B------:R-:W-:Y:S02]  /*2c10*/  IADD3 R3, R17, 0x28, RZ ;  /* 0x0000002811037810 */ /* 0x000fe40007ffe0ff */
[----:B------:R-:W-:Y:S02]  /*2c20*/  ISETP.GE.AND P5, PT, R5, UR4, PT ;  /* 0x0000000405007c0c */ /* 0x000fe4000bfa6270 */
[----:B------:R-:W-:Y:S02]  /*2c30*/  @!P1 LEA.HI.X R5, R12, c[0x0][0x174], R13, 0x1, P4 ;  /* 0x00005d000c059a11 */ /* 0x000fe400020f0c0d */
[----:B------:R-:W-:Y:S01]  /*2c40*/  ISETP.GE.AND P4, PT, R17, UR4, PT ;  /* 0x0000000411007c0c */ /* 0x000fe2000bf86270 */
        /* <DEDUP_REMOVED lines=58> */
[----:B---3--:R-:W-:-:S03]  /*2ff0*/  SHF.R.S32.HI R8, RZ, 0x1f, R17 ;  /* 0x0000001fff087819 */ /* 0x008fc60000011411 */
[----:B------:R4:W-:Y:S04]  /*3000*/  @!P2 LDGSTS.E.BYPASS.LTC128B.128 [R0+0x11000], [R6.64+0x40] ;  /* 0x110000400600afae */ /* 0x0009e8000b901d4c */
[----:B------:R4:W-:Y:S01]  /*3010*/  @!P2 LDGSTS.E.BYPASS.LTC128B.128 [R0+0x13000], [R6.64+0x80] ;  /* 0x130000800600afae */ /* 0x0009e2000b901d4c */
[----:B------:R-:W-:-:S03]  /*3020*/  ISETP.GE.AND P2, PT, R3, UR4, PT ;  /* 0x0000000403007c0c */ /* 0x000fc6000bf46270 */
        /* <DEDUP_REMOVED lines=9> */
[----:B----4-:R-:W-:-:S03]  /*30c0*/  IMAD.SHL.U32 R6, R17, 0x4, RZ ;  /* 0x0000000411067824 */ /* 0x010fc600078e00ff */
[----:B------:R-:W0:Y:S02]  /*30d0*/  LDGDEPBAR ;  /* 0x00000000000079af */ /* 0x000e240000000000 */
[----:B---3--:R-:W-:Y:S02]  /*30e0*/  IADD3 R4, P3, R6, UR8, RZ ;  /* 0x0000000806047c10 */ /* 0x008fe4000ff7e0ff */
[----:B-1----:R-:W-:Y:S02]  /*30f0*/  SHF.R.S32.HI R0, RZ, 0x1f, R3 ;  /* 0x0000001fff007819 */ /* 0x002fe40000011403 */
[----:B------:R-:W-:Y:S02]  /*3100*/  @!P2 LEA R6, P1, R3, UR8, 0x2 ;  /* 0x000000080306ac11 */ /* 0x000fe4000f8210ff */
[----:B------:R-:W-:Y:S02]  /*3110*/  SHF.L.U64.HI R5, R17, 0x2, R8 ;  /* 0x0000000211057819 */ /* 0x000fe40000010208 */
[----:B------:R-:W-:-:S02]  /*3120*/  @!P2 LEA.HI.X R7, R3, UR7, R0, 0x2, P1 ;  /* 0x000000070307ac11 */ /* 0x000fc400088f1400 */
[----:B------:R-:W-:-:S03]  /*3130*/  IADD3.X R5, R5, UR7, RZ, P3, !PT ;  /* 0x0000000705057c10 */ /* 0x000fc60009ffe4ff */
[----:B------:R2:W5:Y:S01]  /*3140*/  @!P2 LDG.E R235, [R6.64] ;  /* 0x0000000c06eba981 */ /* 0x000562000c1e1900 */
[----:B------:R-:W-:Y:S01]  /*3150*/  IMAD.U32 R0, RZ, RZ, UR26 ;  /* 0x0000001aff007e24 */ /* 0x000fe2000f8e00ff */
[----:B------:R-:W-:Y:S02]  /*3160*/  IADD3 R3, R17, 0x1, RZ ;  /* 0x0000000111037810 */ /* 0x000fe40007ffe0ff */
[----:B------:R1:W5:Y:S02]  /*3170*/  @!P4 LDG.E R236, [R4.64] ;  /* 0x0000000c04ecc981 */ /* 0x000364000c1e1900 */
[----:B------:R-:W-:Y:S02]  /*3180*/  IADD3 R249, R3, UR14, -R0 ;  /* 0x0000000e03f97c10 */ /* 0x000fe4000fffe800 */
[----:B------:R-:W-:Y:S01]  /*3190*/  IADD3 R3, R183, 0x1800, RZ ;  /* 0x00001800b7037810 */ /* 0x000fe20007ffe0ff */
[----:B------:R1:W5:Y:S01]  /*31a0*/  @!P6 LDG.E R237, [R4.64+0x20] ;  /* 0x0000200c04ede981 */ /* 0x000362000c1e1900 */
[----:B------:R-:W-:-:S02]  /*31b0*/  IADD3 R0, R181, 0x1800, RZ ;  /* 0x00001800b5007810 */ /* 0x000fc40007ffe0ff */
[----:B------:R-:W-:Y:S01]  /*31c0*/  SEL R3, R3, R183, !P0 ;  /* 0x000000b703037207 */ /* 0x000fe20004000000 */
[----:B------:R1:W5:Y:S01]  /*31d0*/  @!P5 LDG.E R234, [R4.64+0x80] ;  /* 0x0000800c04ead981 */ /* 0x000362000c1e1900 */
[----:B------:R-:W-:-:S03]  /*31e0*/  SEL R0, R0, R181, !P0 ;  /* 0x000000b500007207 */ /* 0x000fc60004000000 */
[----:B------:R-:W-:Y:S01]  /*31f0*/  IMAD.SHL.U32 R174, R3, 0x2, RZ ;  /* 0x0000000203ae7824 */ /* 0x000fe200078e00ff */
[----:B------:R-:W-:Y:S01]  /*3200*/  SHF.L.U32 R3, R0, 0x1, RZ ;  /* 0x0000000100037819 */ /* 0x000fe200000006ff */
[----:B------:R-:W-:-:S04]  /*3210*/  IMAD.MOV.U32 R0, RZ, RZ, c[0x0][0x22c] ;  /* 0x00008b00ff007624 */ /* 0x000fc800078e00ff */
[----:B------:R-:W-:-:S04]  /*3220*/  IMAD R0, R0, c[0x0][0x1c0], RZ ;  /* 0x0000700000007a24 */ /* 0x000fc800078e02ff */
[C---:B------:R-:W-:Y:S02]  /*3230*/  IMAD.SHL.U32 R21, R0.reuse, 0x10, RZ ;  /* 0x0000001000157824 */ /* 0x040fe400078e00ff */
[----:B------:R-:W-:-:S03]  /*3240*/  IMAD.SHL.U32 R238, R0, 0x8, RZ ;  /* 0x0000000800ee7824 */ /* 0x000fc600078e00ff */
[C---:B------:R-:W-:Y:S02]  /*3250*/  IADD3 R0, R21.reuse, 0x40, RZ ;  /* 0x0000004015007810 */ /* 0x040fe40007ffe0ff */
[----:B------:R-:W-:-:S03]  /*3260*/  IADD3 R20, R21, 0x20, RZ ;  /* 0x0000002015147810 */ /* 0x000fc60007ffe0ff */
[C---:B------:R-:W-:Y:S02]  /*3270*/  IMAD.IADD R251, R238.reuse, 0x1, R0 ;  /* 0x00000001eefb7824 */ /* 0x040fe400078e0200 */
[C---:B------:R-:W-:Y:S02]  /*3280*/  IMAD.IADD R252, R238.reuse, 0x1, R20 ;  /* 0x00000001eefc7824 */ /* 0x040fe400078e0214 */
[C---:B-1----:R-:W-:Y:S02]  /*3290*/  IMAD.IADD R4, R238.reuse, 0x1, R251 ;  /* 0x00000001ee047824 */ /* 0x042fe400078e02fb */
[----:B------:R-:W-:-:S03]  /*32a0*/  IMAD.IADD R5, R238, 0x1, R252 ;  /* 0x00000001ee057824 */ /* 0x000fc600078e02fc */
[C---:B------:R-:W-:Y:S01]  /*32b0*/  IADD3 R240, R238.reuse, R4, RZ ;  /* 0x00000004eef07210 */ /* 0x040fe20007ffe0ff */
[----:B------:R-:W-:Y:S01]  /*32c0*/  IMAD.IADD R242, R238, 0x1, R5 ;  /* 0x00000001eef27824 */ /* 0x000fe200078e0205 */
[----:B------:R-:W-:-:S03]  /*32d0*/  SHF.L.U32 R175, R183, 0x1, RZ ;  /* 0x00000001b7af7819 */ /* 0x000fc600000006ff */
[C---:B------:R-:W-:Y:S02]  /*32e0*/  IMAD.IADD R241, R238.reuse, 0x1, R242 ;  /* 0x00000001eef17824 */ /* 0x040fe400078e02f2 */
[C---:B------:R-:W-:Y:S01]  /*32f0*/  IMAD.IADD R239, R238.reuse, 0x1, R240 ;  /* 0x00000001eeef7824 */ /* 0x040fe200078e02f0 */
        /* <DEDUP_REMOVED lines=49> */
[C---:B------:R-:W-:Y:S01]  /*3610*/  SHF.L.U64.HI R248, R17.reuse, 0x2, R8 ;  /* 0x0000000211f87819 */ /* 0x040fe20000010208 */
[----:B------:R-:W-:Y:S01]  /*3620*/  IMAD.SHL.U32 R247, R17, 0x4, RZ ;  /* 0x0000000411f77824 */ /* 0x000fe200078e00ff */
[----:B------:R-:W-:Y:S01]  /*3630*/  IADD3 R176, R175, R182, RZ ;  /* 0x000000b6afb07210 */ /* 0x000fe20007ffe0ff */
[C---:B------:R-:W-:Y:S01]  /*3640*/  IMAD.IADD R243, R238.reuse, 0x1, R239 ;  /* 0x00000001eef37824 */ /* 0x040fe200078e02ef */
[----:B------:R-:W-:Y:S01]  /*3650*/  IADD3 R244, R238, R241, RZ ;  /* 0x000000f1eef47210 */ /* 0x000fe20007ffe0ff */
[----:B--2---:R-:W-:-:S02]  /*3660*/  UIADD3 UR15, UR15, -UR14, URZ ;  /* 0x8000000e0f0f7290 */ /* 0x004fc4000fffe03f */
.L_x_552:
        /* <DEDUP_REMOVED lines=8> */
[----:B------:R-:W-:Y:S02]  /*36f0*/  UISETP.GT.AND UP3, UPT, UR5, UR11, UPT ;  /* 0x0000000b0500728c */ /* 0x000fe4000bf64270 */
[----:B------:R-:W-:Y:S06]  /*3700*/  UISETP.LT.AND UP0, UPT, UR4, UR14, UP0 ;  /* 0x0000000e0400728c */ /* 0x000fec0008701270 */
[----:B------:R-:W-:Y:S01]  /*3710*/  PLOP3.LUT P0, PT, PT, PT, UP0, 0x80, 0x0 ;  /* 0x000000000000781c */ /* 0x000fe20003f0f008 */
        /* <DEDUP_REMOVED lines=15> */
[----:B------:R-:W1:Y:S01]  /*3810*/  LDSM.16.M88.4 R156, [R173+0xb000] ;  /* 0x00b00000ad9c783b */ /* 0x000e620000000200 */
[-C--:B----4-:R-:W-:Y:S07]  /*3820*/  HMMA.16816.F32 R20, R32, R132.reuse, RZ ;  /* 0x000000842014723c */ /* 0x090fee00000018ff */
        /* <DEDUP_REMOVED lines=12> */
[-C--:B---3--:R-:W-:Y:S08]  /*38f0*/  HMMA.16816.F32 R20, R136, R148.reuse, R20 ;  /* 0x000000948814723c */ /* 0x088ff00000001814 */
[C---:B------:R-:W-:Y:S08]  /*3900*/  HMMA.16816.F32 R24, R144.reuse, R148, R24 ;  /* 0x000000949018723c */ /* 0x040ff00000001818 */
[-C--:B------:R-:W-:Y:S01]  /*3910*/  HMMA.16816.F32 R28, R144, R150.reuse, R28 ;  /* 0x00000096901c723c */ /* 0x080fe2000000181c */
[----:B------:R-:W-:Y:S07]  /*3920*/  LDSM.16.M88.4 R144, [R174+0x2000] ;  /* 0x00200000ae90783b */ /* 0x000fee0000000200 */
[----:B------:R-:W-:Y:S01]  /*3930*/  HMMA.16816.F32 R32, R136, R150, R32 ;  /* 0x000000968820723c */ /* 0x000fe20000001820 */
[----:B------:R-:W1:Y:S07]  /*3940*/  LDSM.16.M88.4 R136, [R0+0x1800] ;  /* 0x001800000088783b */ /* 0x000e6e0000000200 */
[-C--:B------:R-:W-:Y:S01]  /*3950*/  HMMA.16816.F32 R4, R152, R156.reuse, R4 ;  /* 0x0000009c9804723c */ /* 0x080fe20000001804 */
[----:B------:R-:W3:Y:S07]  /*3960*/  LDSM.16.M88.4 R148, [R173+0xd000] ;  /* 0x00d00000ad94783b */ /* 0x000eee0000000200 */
        /* <DEDUP_REMOVED lines=18> */
[----:B------:R1:W2:Y:S07]  /*3a90*/  LDSM.16.M88.4 R136, [R0+0x2800] ;  /* 0x002800000088783b */ /* 0x0002ae0000000200 */
[----:B------:R-:W-:Y:S08]  /*3aa0*/  HMMA.16816.F32 R32, R164, R142, R32 ;  /* 0x0000008ea420723c */ /* 0x000ff00000001820 */
[-C--:B---3--:R-:W-:Y:S08]  /*3ab0*/  HMMA.16816.F32 R4, R144, R148.reuse, R4 ;  /* 0x000000949004723c */ /* 0x088ff00000001804 */
[C---:B----4-:R-:W-:Y:S01]  /*3ac0*/  HMMA.16816.F32 R8, R132.reuse, R148, R8 ;  /* 0x000000948408723c */ /* 0x050fe20000001808 */
[----:B-1----:R-:W-:Y:S04]  /*3ad0*/  MOV R0, UR18 ;  /* 0x0000001200007c02 */ /* 0x002fe80008000f00 */
[----:B--2---:R-:W-:Y:S03]  /*3ae0*/  @!P0 LEA R0, R0, R195, 0x7 ;  /* 0x000000c300008211 */ /* 0x004fe600078e38ff */
        /* <DEDUP_REMOVED lines=31> */
[----:B---3--:R-:W-:Y:S09]  /*3ce0*/  @!P0 IADD3 R8, R249, UR6, RZ ;  /* 0x00000006f9088c10 */ /* 0x008ff2000fffe0ff */
        /* <DEDUP_REMOVED lines=343> */
[----:B------:R-:W-:Y:S04]  /*5260*/  FMUL.FTZ R4, R201, R4 ;  /* 0x00000004c9047220 */ /* 0x000fe80000410000 */
[----:B------:R-:W-:Y:S02]  /*5270*/  FMUL.FTZ R148, R4, R0 ;  /* 0x0000000004947220 */ /* 0x000fe40000410000 */
[----:B------:R-:W3:Y:S04]  /*5280*/  LDG.E R4, [R146.64+0x80] ;  /* 0x0000800c92047981 */ /* 0x000ee8000c1e1900 */
[----:B------:R-:W4:Y:S02]  /*5290*/  LDG.E R0, [R146.64+0xa0] ;  /* 0x0000a00c92007981 */ /* 0x000f24000c1e1900 */
        /* <DEDUP_REMOVED lines=106> */
[----:B------:R-:W-:Y:S01]  /*5940*/  FFMA.FTZ R25, -R163, R163, 1 ;  /* 0x3f800000a3197423 */ /* 0x000fe200000101a3 */
[----:B------:R-:W-:Y:S01]  /*5950*/  MOV R163, R192 ;  /* 0x000000c000a37202 */ /* 0x000fe20000000f00 */
        /* <DEDUP_REMOVED lines=70> */
.L_x_550:
        /* <DEDUP_REMOVED lines=118> */
.L_x_551:
        /* <DEDUP_REMOVED lines=11> */
[----:B------:R-:W-:Y:S01]  /*65d0*/  IMAD R166, R166, 0x30, RZ ;  /* 0x00000030a6a67824 */ /* 0x000fe200078e02ff */
[----:B------:R-:W3:Y:S01]  /*65e0*/  LDSM.16.MT88.4 R28, [R0+0xd000] ;  /* 0x00d00000001c783b */ /* 0x000ee20000004200 */
[----:B------:R-:W-:Y:S01]  /*65f0*/  IMAD.MOV.U32 R161, RZ, RZ, c[0x0][0x22c] ;  /* 0x00008b00ffa17624 */ /* 0x000fe200078e00ff */
[----:B------:R-:W-:Y:S02]  /*6600*/  UIADD3 UR4, UR5, -0x1, URZ ;  /* 0xffffffff05047890 */ /* 0x000fe4000fffe03f */
[----:B------:R-:W4:Y:S01]  /*6610*/  LDL R165, [R1] ;  /* 0x0000000001a57983 */ /* 0x000f220000100800 */
[----:B------:R-:W-:Y:S03]  /*6620*/  IMAD R161, R161, c[0x0][0x1c0], RZ ;  /* 0x00007000a1a17a24 */ /* 0x000fe600078e02ff */
[----:B------:R-:W-:Y:S01]  /*6630*/  LDSM.16.M88.4 R32, [R178] ;  /* 0x00000000b220783b */ /* 0x000fe20000000200 */
[----:B------:R-:W-:Y:S01]  /*6640*/  IMAD.U32 R161, R161, -0x40, RZ ;  /* 0xffffffc0a1a17824 */ /* 0x000fe200078e00ff */
[----:B------:R-:W-:Y:S02]  /*6650*/  UMOV UR5, UR4 ;  /* 0x0000000400057c82 */ /* 0x000fe40008000000 */
[----:B------:R-:W4:Y:S02]  /*6660*/  LDL R164, [R1+0x4] ;  /* 0x0000040001a47983 */ /* 0x000f240000100800 */
[C---:B------:R-:W-:Y:S02]  /*6670*/  LEA R194, P1, R161.reuse, R162, 0x2 ;  /* 0x000000a2a1c27211 */ /* 0x040fe400078210ff */
[----:B------:R-:W1:Y:S02]  /*6680*/  LDSM.16.MT88.4 R132, [R0+0x9400] ;  /* 0x009400000084783b */ /* 0x000e640000004200 */
[----:B------:R-:W-:Y:S01]  /*6690*/  LEA.HI.X.SX32 R192, R161, R163, 0x2, P1 ;  /* 0x000000a3a1c07211 */ /* 0x000fe200008f16ff */
[----:B------:R-:W-:Y:S01]  /*66a0*/  IMAD.MOV.U32 R161, RZ, RZ, c[0x0][0x22c] ;  /* 0x00008b00ffa17624 */ /* 0x000fe200078e00ff */
[----:B------:R-:W1:Y:S03]  /*66b0*/  LDSM.16.MT88.4 R136, [R0+0xb400] ;  /* 0x00b400000088783b */ /* 0x000e660000004200 */
[----:B------:R-:W-:Y:S01]  /*66c0*/  IMAD R161, R161, c[0x0][0x1c0], RZ ;  /* 0x00007000a1a17a24 */ /* 0x000fe200078e02ff */
[----:B------:R-:W1:Y:S03]  /*66d0*/  LDSM.16.MT88.4 R140, [R0+0xd400] ;  /* 0x00d40000008c783b */ /* 0x000e660000004200 */
[----:B------:R-:W-:Y:S01]  /*66e0*/  IMAD.SHL.U32 R161, R161, 0x10, RZ ;  /* 0x00000010a1a17824 */ /* 0x000fe200078e00ff */
[----:B------:R-:W-:Y:S01]  /*66f0*/  LDSM.16.M88.4 R144, [R180] ;  /* 0x00000000b490783b */ /* 0x000fe20000000200 */
[C---:B--2---:R-:W-:Y:S03]  /*6700*/  HMMA.16816.F32 R4, R24.reuse, R8, RZ ;  /* 0x000000081804723c */ /* 0x044fe600000018ff */
[----:B------:R-:W2:Y:S04]  /*6710*/  LDSM.16.MT88.4 R148, [R0+0x9800] ;  /* 0x009800000094783b */ /* 0x000ea80000004200 */
[----:B------:R-:W1:Y:S01]  /*6720*/  LDSM.16.MT88.4 R152, [R0+0xb800] ;  /* 0x00b800000098783b */ /* 0x000e620000004200 */
[C---:B------:R-:W-:Y:S03]  /*6730*/  HMMA.16816.F32 R8, R24.reuse, R10, RZ ;  /* 0x0000000a1808723c */ /* 0x040fe600000018ff */
[----:B------:R-:W-:Y:S05]  /*6740*/  LDSM.16.MT88.4 R156, [R0+0xbc00] ;  /* 0x00bc0000009c783b */ /* 0x000fea0000004200 */
[C---:B---3--:R-:W-:Y:S08]  /*6750*/  HMMA.16816.F32 R12, R24.reuse, R16, RZ ;  /* 0x00000010180c723c */ /* 0x048ff000000018ff */
[C---:B------:R-:W-:Y:S08]  /*6760*/  HMMA.16816.F32 R16, R24.reuse, R18, RZ ;  /* 0x000000121810723c */ /* 0x040ff000000018ff */
[C---:B------:R-:W-:Y:S08]  /*6770*/  HMMA.16816.F32 R20, R24.reuse, R28, RZ ;  /* 0x0000001c1814723c */ /* 0x040ff000000018ff */
[----:B------:R-:W-:Y:S01]  /*6780*/  HMMA.16816.F32 R24, R24, R30, RZ ;  /* 0x0000001e1818723c */ /* 0x000fe200000018ff */
[----:B------:R-:W3:Y:S07]  /*6790*/  LDSM.16.MT88.4 R28, [R0+0xd800] ;  /* 0x00d80000001c783b */ /* 0x000eee0000004200 */
        /* <DEDUP_REMOVED lines=15> */
[----:B------:R-:W2:Y:S07]  /*6890*/  LDSM.16.MT88.4 R152, [R0+0xc000] ;  /* 0x00c000000098783b */ /* 0x000eae0000004200 */
[C---:B---3--:R-:W-:Y:S08]  /*68a0*/  HMMA.16816.F32 R20, R144.reuse, R28, R20 ;  /* 0x0000001c9014723c */ /* 0x048ff00000001814 */
[----:B------:R-:W-:Y:S01]  /*68b0*/  HMMA.16816.F32 R24, R144, R30, R24 ;  /* 0x0000001e9018723c */ /* 0x000fe20000001818 */
[----:B------:R-:W3:Y:S04]  /*68c0*/  LDSM.16.MT88.4 R28, [R0+0xe000] ;  /* 0x00e00000001c783b */ /* 0x000ee80000004200 */
[----:B------:R-:W-:Y:S03]  /*68d0*/  LDSM.16.MT88.4 R144, [R0+0xa400] ;  /* 0x00a400000090783b */ /* 0x000fe60000004200 */
[C---:B-1----:R-:W-:Y:S08]  /*68e0*/  HMMA.16816.F32 R4, R132.reuse, R136, R4 ;  /* 0x000000888404723c */ /* 0x042ff00000001804 */
[C---:B------:R-:W-:Y:S01]  /*68f0*/  HMMA.16816.F32 R8, R132.reuse, R138, R8 ;  /* 0x0000008a8408723c */ /* 0x040fe20000001808 */
[----:B------:R-:W1:Y:S07]  /*6900*/  LDSM.16.M88.4 R136, [R178+0x2000] ;  /* 0x00200000b288783b */ /* 0x000e6e0000000200 */
        /* <DEDUP_REMOVED lines=16> */
[----:B------:R-:W-:Y:S03]  /*6a10*/  LDSM.16.M88.4 R140, [R179+0x2000] ;  /* 0x00200000b38c783b */ /* 0x000fe60000000200 */
[C---:B-1----:R-:W-:Y:S08]  /*6a20*/  HMMA.16816.F32 R4, R136.reuse, R144, R4 ;  /* 0x000000908804723c */ /* 0x042ff00000001804 */
[C---:B------:R-:W-:Y:S01]  /*6a30*/  HMMA.16816.F32 R8, R136.reuse, R146, R8 ;  /* 0x000000928808723c */ /* 0x040fe20000001808 */
[----:B------:R-:W1:Y:S07]  /*6a40*/  LDSM.16.MT88.4 R144, [R0+0xac00] ;  /* 0x00ac00000090783b */ /* 0x000e6e0000004200 */
[C---:B------:R-:W-:Y:S08]  /*6a50*/  HMMA.16816.F32 R12, R136.reuse, R156, R12 ;  /* 0x0000009c880c723c */ /* 0x040ff0000000180c */
[C---:B------:R-:W-:Y:S01]  /*6a60*/  HMMA.16816.F32 R16, R136.reuse, R158, R16 ;  /* 0x0000009e8810723c */ /* 0x040fe20000001810 */
[----:B------:R-:W1:Y:S07]  /*6a70*/  LDSM.16.MT88.4 R156, [R0+0xcc00] ;  /* 0x00cc0000009c783b */ /* 0x000e6e0000004200 */
[C---:B------:R-:W-:Y:S08]  /*6a80*/  HMMA.16816.F32 R20, R136.reuse, R32, R20 ;  /* 0x000000208814723c */ /* 0x040ff00000001814 */
[----:B------:R-:W-:Y:S01]  /*6a90*/  HMMA.16816.F32 R24, R136, R34, R24 ;  /* 0x000000228818723c */ /* 0x000fe20000001818 */
[----:B------:R1:W4:Y:S07]  /*6aa0*/  LDSM.16.MT88.4 R32, [R0+0xec00] ;  /* 0x00ec00000020783b */ /* 0x00032e0000004200 */
[C---:B--2---:R-:W-:Y:S08]  /*6ab0*/  HMMA.16816.F32 R4, R132.reuse, R148, R4 ;  /* 0x000000948404723c */ /* 0x044ff00000001804 */
[C---:B------:R-:W-:Y:S08]  /*6ac0*/  HMMA.16816.F32 R8, R132.reuse, R150, R8 ;  /* 0x000000968408723c */ /* 0x040ff00000001808 */
[C---:B------:R-:W-:Y:S04]  /*6ad0*/  HMMA.16816.F32 R12, R132.reuse, R152, R12 ;  /* 0x00000098840c723c */ /* 0x040fe8000000180c */
[----:B-1----:R-:W-:Y:S04]  /*6ae0*/  IMAD.IADD R0, R238, 0x1, R252 ;  /* 0x00000001ee007824 */ /* 0x002fe800078e02fc */
        /* <DEDUP_REMOVED lines=15> */
[----:B------:R-:W-:Y:S02]  /*6be0*/  IMAD.SHL.U32 R165, R165, 0x20, RZ ;  /* 0x00000020a5a57824 */ /* 0x000fe400078e00ff */
[----:B------:R1:W5:Y:S01]  /*6bf0*/  @P0 LDG.E R237, [R30.64+0x20] ;  /* 0x0000200c1eed0981 */ /* 0x000362000c1e1900 */
[----:B------:R-:W-:Y:S01]  /*6c00*/  IMAD R164, R164, c[0x0][0x1c0], RZ ;  /* 0x00007000a4a47a24 */ /* 0x000fe200078e02ff */
[C---:B------:R-:W-:Y:S02]  /*6c10*/  HMMA.16816.F32 R12, R140.reuse, R156, R12 ;  /* 0x0000009c8c0c723c */ /* 0x040fe4000000180c */
[----:B------:R1:W5:Y:S02]  /*6c20*/  @P0 LDG.E R234, [R30.64+0x80] ;  /* 0x0000800c1eea0981 */ /* 0x000364000c1e1900 */
[----:B------:R-:W-:Y:S02]  /*6c30*/  IMAD R164, R164, 0x18, RZ ;  /* 0x00000018a4a47824 */ /* 0x000fe400078e02ff */
[----:B------:R1:W5:Y:S01]  /*6c40*/  @P0 LDG.E R235, [R30.64+0xa0] ;  /* 0x0000a00c1eeb0981 */ /* 0x000362000c1e1900 */
[CC--:B------:R-:W-:Y:S01]  /*6c50*/  LEA R134, P0, R161.reuse, R28.reuse, 0x2 ;  /* 0x0000001ca1867211 */ /* 0x0c0fe200078010ff */
[C---:B------:R-:W-:Y:S02]  /*6c60*/  HMMA.16816.F32 R16, R140.reuse, R158, R16 ;  /* 0x0000009e8c10723c */ /* 0x040fe40000001810 */
[----:B------:R2:W-:Y:S02]  /*6c70*/  RED.E.ADD.F32.FTZ.RN.STRONG.GPU [R28.64], R4 ;  /* 0x000000041c00798e */ /* 0x0005e4000c10e78c */
[-C--:B------:R-:W-:Y:S04]  /*6c80*/  LEA.HI.X.SX32 R135, R161, R29.reuse, 0x2, P0 ;  /* 0x0000001da1877211 */ /* 0x080fe800000f16ff */
[C---:B------:R-:W-:Y:S07]  /*6c90*/  HMMA.16816.F32 R20, R140.reuse, R32, R20 ;  /* 0x000000208c14723c */ /* 0x040fee0000001814 */
[CC--:B------:R-:W-:Y:S01]  /*6ca0*/  LEA R32, P1, R238.reuse, R28.reuse, 0x2 ;  /* 0x0000001cee207211 */ /* 0x0c0fe200078210ff */
[----:B------:R-:W-:Y:S01]  /*6cb0*/  HMMA.16816.F32 R24, R140, R34, R24 ;  /* 0x000000228c18723c */ /* 0x000fe20000001818 */
[----:B------:R-:W-:Y:S03]  /*6cc0*/  LDSM.16.MT88.4 R140, [R3+0x1c00] ;  /* 0x001c0000038c783b */ /* 0x000fe60000004200 */
[-C--:B------:R-:W-:Y:S02]  /*6cd0*/  LEA.HI.X.SX32 R33, R238, R29.reuse, 0x2, P1 ;  /* 0x0000001dee217211 */ /* 0x080fe400008f16ff */
[CC--:B------:R-:W-:Y:S02]  /*6ce0*/  LEA R132, P1, R164.reuse, R28.reuse, 0x2 ;  /* 0x0000001ca4847211 */ /* 0x0c0fe400078210ff */
[-C--:B------:R-:W-:Y:S01]  /*6cf0*/  LEA R34, P0, R165, R28.reuse, 0x2 ;  /* 0x0000001ca5227211 */ /* 0x080fe200078010ff */
[----:B------:R3:W-:Y:S03]  /*6d00*/  RED.E.ADD.F32.FTZ.RN.STRONG.GPU [R32.64], R5 ;  /* 0x000000052000798e */ /* 0x0007e6000c10e78c */
[-C--:B------:R-:W-:Y:S01]  /*6d10*/  LEA.HI.X.SX32 R133, R164, R29.reuse, 0x2, P1 ;  /* 0x0000001da4857211 */ /* 0x080fe200008f16ff */
[----:B------:R4:W-:Y:S01]  /*6d20*/  RED.E.ADD.F32.FTZ.RN.STRONG.GPU [R134.64], R6 ;  /* 0x000000068600798e */ /* 0x0009e2000c10e78c */
[-C--:B-1----:R-:W-:Y:S01]  /*6d30*/  LEA R30, P2, R167, R28.reuse, 0x2 ;  /* 0x0000001ca71e7211 */ /* 0x082fe200078410ff */
[----:B------:R-:W-:Y:S01]  /*6d40*/  IMAD.MOV.U32 R164, RZ, RZ, c[0x0][0x22c] ;  /* 0x00008b00ffa47624 */ /* 0x000fe200078e00ff */
[-C--:B------:R-:W-:Y:S01]  /*6d50*/  LEA.HI.X.SX32 R35, R165, R29.reuse, 0x2, P0 ;  /* 0x0000001da5237211 */ /* 0x080fe200000f16ff */
[----:B------:R1:W-:Y:S01]  /*6d60*/  RED.E.ADD.F32.FTZ.RN.STRONG.GPU [R132.64], R7 ;  /* 0x000000078400798e */ /* 0x0003e2000c10e78c */
[-C--:B--2---:R-:W-:Y:S01]  /*6d70*/  LEA R4, P1, R166, R28.reuse, 0x2 ;  /* 0x0000001ca6047211 */ /* 0x084fe200078210ff */
[----:B------:R-:W-:Y:S01]  /*6d80*/  IMAD R164, R164, c[0x0][0x1c0], RZ ;  /* 0x00007000a4a47a24 */ /* 0x000fe200078e02ff */
[-C--:B------:R-:W-:Y:S01]  /*6d90*/  LEA.HI.X.SX32 R31, R167, R29.reuse, 0x2, P2 ;  /* 0x0000001da71f7211 */ /* 0x080fe200010f16ff */
[----:B------:R2:W-:Y:S01]  /*6da0*/  RED.E.ADD.F32.FTZ.RN.STRONG.GPU [R34.64], R8 ;  /* 0x000000082200798e */ /* 0x0005e2000c10e78c */
[----:B------:R-:W-:Y:S02]  /*6db0*/  IMAD.MOV.U32 R165, RZ, RZ, c[0x0][0x22c] ;  /* 0x00008b00ffa57624 */ /* 0x000fe400078e00ff */
[----:B------:R-:W-:Y:S01]  /*6dc0*/  IMAD R164, R164, 0x38, RZ ;  /* 0x00000038a4a47824 */ /* 0x000fe200078e02ff */
[----:B------:R2:W-:Y:S01]  /*6dd0*/  RED.E.ADD.F32.FTZ.RN.STRONG.GPU [R30.64], R9 ;  /* 0x000000091e00798e */ /* 0x0005e2000c10e78c */
[----:B------:R-:W-:Y:S04]  /*6de0*/  IMAD R165, R165, c[0x0][0x1c0], RZ ;  /* 0x00007000a5a57a24 */ /* 0x000fe800078e02ff */
[----:B------:R-:W-:Y:S05]  /*6df0*/  IMAD.SHL.U32 R165, R165, 0x10, RZ ;  /* 0x00000010a5a57824 */ /* 0x000fea00078e00ff */
[----:B------:R-:W-:Y:S02]  /*6e00*/  IADD3 R136, R165, 0x20, RZ ;  /* 0x00000020a5887810 */ /* 0x000fe40007ffe0ff */
[-C--:B---3--:R-:W-:Y:S02]  /*6e10*/  LEA.HI.X.SX32 R5, R166, R29.reuse, 0x2, P1 ;  /* 0x0000001da6057211 */ /* 0x088fe400008f16ff */
[CC--:B----4-:R-:W-:Y:S03]  /*6e20*/  LEA R6, P0, R164.reuse, R28.reuse, 0x2 ;  /* 0x0000001ca4067211 */ /* 0x0d0fe600078010ff */
[----:B------:R3:W-:Y:S01]  /*6e30*/  RED.E.ADD.F32.FTZ.RN.STRONG.GPU [R4.64], R10 ;  /* 0x0000000a0400798e */ /* 0x0007e2000c10e78c */
[----:B------:R-:W-:Y:S02]  /*6e40*/  IADD3 R134, R161, 0x40, RZ ;  /* 0x00000040a1867810 */ /* 0x000fe40007ffe0ff */
[-C--:B-1----:R-:W-:Y:S02]  /*6e50*/  LEA.HI.X.SX32 R7, R164, R29.reuse, 0x2, P0 ;  /* 0x0000001da4077211 */ /* 0x082fe400000f16ff */
[-C--:B--2---:R-:W-:Y:S03]  /*6e60*/  LEA R8, P2, R242, R28.reuse, 0x2 ;  /* 0x0000001cf2087211 */ /* 0x084fe600078410ff */
[----:B------:R1:W-:Y:S01]  /*6e70*/  RED.E.ADD.F32.FTZ.RN.STRONG.GPU [R6.64], R11 ;  /* 0x0000000b0600798e */ /* 0x0003e2000c10e78c */
[-C--:B------:R-:W-:Y:S03]  /*6e80*/  LEA R30, P1, R252, R28.reuse, 0x2 ;  /* 0x0000001cfc1e7211 */ /* 0x080fe600078210ff */
[----:B------:R2:W-:Y:S01]  /*6e90*/  RED.E.ADD.F32.FTZ.RN.STRONG.GPU [R28.64+0x80], R12 ;  /* 0x0000800c1c00798e */ /* 0x0005e2000c10e78c */
[-C--:B------:R-:W-:Y:S02]  /*6ea0*/  LEA.HI.X.SX32 R9, R242, R29.reuse, 0x2, P2 ;  /* 0x0000001df2097211 */ /* 0x080fe400010f16ff */
[-C--:B------:R-:W-:Y:S01]  /*6eb0*/  LEA.HI.X.SX32 R31, R252, R29.reuse, 0x2, P1 ;  /* 0x0000001dfc1f7211 */ /* 0x080fe200008f16ff */
[----:B------:R4:W-:Y:S01]  /*6ec0*/  RED.E.ADD.F32.FTZ.RN.STRONG.GPU [R32.64+0x80], R13 ;  /* 0x0000800d2000798e */ /* 0x0009e2000c10e78c */
[CC--:B---3--:R-:W-:Y:S04]  /*6ed0*/  LEA R4, P0, R136.reuse, R28.reuse, 0x2 ;  /* 0x0000001c88047211 */ /* 0x0c8fe800078010ff */
[-C--:B------:R-:W-:Y:S02]  /*6ee0*/  LEA.HI.X.SX32 R5, R136, R29.reuse, 0x2, P0 ;  /* 0x0000001d88057211 */ /* 0x080fe400000f16ff */
[CC--:B------:R-:W-:Y:S01]  /*6ef0*/  LEA R10, P0, R0.reuse, R28.reuse, 0x2 ;  /* 0x0000001c000a7211 */ /* 0x0c0fe200078010ff */
[----:B------:R-:W-:Y:S01]  /*6f00*/  LDSM.16.MT88.4 R136, [R2+0x18800] ;  /* 0x018800000288783b */ /* 0x000fe20000004200 */
[CC--:B-1----:R-:W-:Y:S02]  /*6f10*/  LEA R6, P1, R241.reuse, R28.reuse, 0x2 ;  /* 0x0000001cf1067211 */ /* 0x0c2fe400078210ff */
[-C--:B------:R-:W-:Y:S01]  /*6f20*/  LEA.HI.X.SX32 R11, R0, R29.reuse, 0x2, P0 ;  /* 0x0000001d000b7211 */ /* 0x080fe200000f16ff */
[----:B------:R1:W-:Y:S01]  /*6f30*/  RED.E.ADD.F32.FTZ.RN.STRONG.GPU [R4.64], R14 ;  /* 0x0000000e0400798e */ /* 0x0003e2000c10e78c */
[-C--:B------:R-:W-:Y:S01]  /*6f40*/  LEA.HI.X.SX32 R7, R241, R29.reuse, 0x2, P1 ;  /* 0x0000001df1077211 */ /* 0x080fe200008f16ff */
[----:B------:R-:W-:Y:S01]  /*6f50*/  IMAD.IADD R0, R238, 0x1, R251 ;  /* 0x00000001ee007824 */ /* 0x000fe200078e02fb */
[CC--:B--2---:R-:W-:Y:S01]  /*6f60*/  LEA R12, P4, R251.reuse, R28.reuse, 0x2 ;  /* 0x0000001cfb0c7211 */ /* 0x0c4fe200078810ff */
[----:B------:R2:W-:Y:S03]  /*6f70*/  RED.E.ADD.F32.FTZ.RN.STRONG.GPU [R30.64], R15 ;  /* 0x0000000f1e00798e */ /* 0x0005e6000c10e78c */
[-C--:B----4-:R-:W-:Y:S01]  /*6f80*/  LEA.HI.X.SX32 R13, R251, R29.reuse, 0x2, P4 ;  /* 0x0000001dfb0d7211 */ /* 0x090fe200020f16ff */
[----:B------:R3:W-:Y:S04]  /*6f90*/  RED.E.ADD.F32.FTZ.RN.STRONG.GPU [R10.64], R16 ;  /* 0x000000100a00798e */ /* 0x0007e8000c10e78c */
[----:B------:R4:W-:Y:S04]  /*6fa0*/  RED.E.ADD.F32.FTZ.RN.STRONG.GPU [R8.64], R17 ;  /* 0x000000110800798e */ /* 0x0009e8000c10e78c */
[----:B------:R4:W-:Y:S01]  /*6fb0*/  RED.E.ADD.F32.FTZ.RN.STRONG.GPU [R6.64], R18 ;  /* 0x000000120600798e */ /* 0x0009e2000c10e78c */
[-C--:B-1----:R-:W-:Y:S02]  /*6fc0*/  LEA R4, P0, R244, R28.reuse, 0x2 ;  /* 0x0000001cf4047211 */ /* 0x082fe400078010ff */
[-C--:B------:R-:W-:Y:S02]  /*6fd0*/  LEA R14, P5, R134, R28.reuse, 0x2 ;  /* 0x0000001c860e7211 */ /* 0x080fe400078a10ff */
[-C--:B------:R-:W-:Y:S02]  /*6fe0*/  LEA.HI.X.SX32 R5, R244, R29.reuse, 0x2, P0 ;  /* 0x0000001df4057211 */ /* 0x080fe400000f16ff */
[-C--:B--2---:R-:W-:Y:S02]  /*6ff0*/  LEA.HI.X.SX32 R15, R134, R29.reuse, 0x2, P5 ;  /* 0x0000001d860f7211 */ /* 0x084fe400028f16ff */
[-C--:B---3--:R-:W-:Y:S01]  /*7000*/  LEA R10, P3, R0, R28.reuse, 0x2 ;  /* 0x0000001c000a7211 */ /* 0x088fe200078610ff */
[----:B------:R1:W-:Y:S01]  /*7010*/  RED.E.ADD.F32.FTZ.RN.STRONG.GPU [R4.64], R19 ;  /* 0x000000130400798e */ /* 0x0003e2000c10e78c */
[-C--:B----4-:R-:W-:Y:S03]  /*7020*/  LEA R8, P2, R240, R28.reuse, 0x2 ;  /* 0x0000001cf0087211 */ /* 0x090fe600078410ff */
[----:B------:R-:W-:Y:S01]  /*7030*/  RED.E.ADD.F32.FTZ.RN.STRONG.GPU [R28.64+0x100], R20 ;  /* 0x000100141c00798e */ /* 0x000fe2000c10e78c */
[-C--:B------:R-:W-:Y:S02]  /*7040*/  LEA.HI.X.SX32 R11, R0, R29.reuse, 0x2, P3 ;  /* 0x0000001d000b7211 */ /* 0x080fe400018f16ff */
[CC--:B------:R-:W-:Y:S01]  /*7050*/  LEA R6, P1, R239.reuse, R28.reuse, 0x2 ;  /* 0x0000001cef067211 */ /* 0x0c0fe200078210ff */
[----:B------:R-:W-:Y:S01]  /*7060*/  RED.E.ADD.F32.FTZ.RN.STRONG.GPU [R32.64+0x100], R21 ;  /* 0x000100152000798e */ /* 0x000fe2000c10e78c */
[-C--:B------:R-:W-:Y:S02]  /*7070*/  LEA.HI.X.SX32 R9, R240, R29.reuse, 0x2, P2 ;  /* 0x0000001df0097211 */ /* 0x080fe400010f16ff */
[-C--:B------:R-:W-:Y:S01]  /*7080*/  LEA.HI.X.SX32 R7, R239, R29.reuse, 0x2, P1 ;  /* 0x0000001def077211 */ /* 0x080fe200008f16ff */
[----:B------:R-:W-:Y:S01]  /*7090*/  RED.E.ADD.F32.FTZ.RN.STRONG.GPU [R14.64], R22 ;  /* 0x000000160e00798e */ /* 0x000fe2000c10e78c */
[----:B------:R-:W-:Y:S01]  /*70a0*/  PLOP3.LUT P1, PT, PT, PT, UP0, 0x80, 0x0 ;  /* 0x000000000000781c */ /* 0x000fe20003f2f008 */
[----:B------:R-:W-:Y:S01]  /*70b0*/  @UP3 UIADD3 UR10, UP0, UR10, -0x100, URZ ;  /* 0xffffff000a0a3890 */ /* 0x000fe2000ff1e03f */
[C---:B------:R-:W-:Y:S01]  /*70c0*/  IADD3 R0, R3.reuse, -0x3000, RZ ;  /* 0xffffd00003007810 */ /* 0x040fe20007ffe0ff */
[----:B------:R-:W-:Y:S02]  /*70d0*/  RED.E.ADD.F32.FTZ.RN.STRONG.GPU [R12.64], R23 ;  /* 0x000000170c00798e */ /* 0x000fe4000c10e78c */
[----:B------:R-:W-:Y:S02]  /*70e0*/  @UP3 UIADD3.X UR9, UR9, -0x1, URZ, UP0, !UPT ;  /* 0xffffffff09093890 */ /* 0x000fe400087fe43f */
[----:B------:R-:W-:Y:S04]  /*70f0*/  RED.E.ADD.F32.FTZ.RN.STRONG.GPU [R10.64], R24 ;  /* 0x000000180a00798e */ /* 0x000fe8000c10e78c */
[----:B------:R-:W-:Y:S02]  /*7100*/  RED.E.ADD.F32.FTZ.RN.STRONG.GPU [R8.64], R25 ;  /* 0x000000190800798e */ /* 0x000fe4000c10e78c */
[----:B------:R-:W-:Y:S02]  /*7110*/  @P1 IADD3 R0, R3, 0x3000, RZ ;  /* 0x0000300003001810 */ /* 0x000fe40007ffe0ff */
[C---:B-1----:R-:W-:Y:S01]  /*7120*/  LEA R4, P0, R243.reuse, R28, 0x2 ;  /* 0x0000001cf3047211 */ /* 0x042fe200078010ff */
[----:B------:R-:W-:Y:S03]  /*7130*/  RED.E.ADD.F32.FTZ.RN.STRONG.GPU [R6.64], R26 ;  /* 0x0000001a0600798e */ /* 0x000fe6000c10e78c */
[----:B------:R-:W-:Y:S01]  /*7140*/  LEA.HI.X.SX32 R5, R243, R29, 0x2, P0 ;  /* 0x0000001df3057211 */ /* 0x000fe200000f16ff */
[----:B------:R-:W-:Y:S01]  /*7150*/  LDSM.16.MT88.4 R8, [R3] ;  /* 0x000000000308783b */ /* 0x000fe20000004200 */
[----:B------:R-:W-:Y:S03]  /*7160*/  PLOP3.LUT P0, PT, PT, PT, UP2, 0x80, 0x0 ;  /* 0x000000000000781c */ /* 0x000fe60003f0f028 */
[----:B------:R-:W-:Y:S04]  /*7170*/  RED.E.ADD.F32.FTZ.RN.STRONG.GPU [R4.64], R27 ;  /* 0x0000001b0400798e */ /* 0x000fe8000c10e78c */
[----:B------:R-:W1:Y:S04]  /*7180*/  LDSM.16.MT88.4 R4, [R2+0x15000] ;  /* 0x015000000204783b */ /* 0x000e680000004200 */
[----:B------:R-:W2:Y:S04]  /*7190*/  LDSM.16.MT88.4 R12, [R2+0x17000] ;  /* 0x01700000020c783b */ /* 0x000ea80000004200 */
[----:B------:R-:W3:Y:S04]  /*71a0*/  LDSM.16.MT88.4 R16, [R3+0x1000] ;  /* 0x001000000310783b */ /* 0x000ee80000004200 */
[----:B------:R-:W4:Y:S04]  /*71b0*/  LDSM.16.MT88.4 R28, [R3+0x2000] ;  /* 0x00200000031c783b */ /* 0x000f280000004200 */
[----:B------:R-:W-:Y:S04]  /*71c0*/  LDSM.16.MT88.4 R32, [R2+0x15800] ;  /* 0x015800000220783b */ /* 0x000fe80000004200 */
[----:B------:R-:W3:Y:S04]  /*71d0*/  LDSM.16.MT88.4 R20, [R3+0x400] ;  /* 0x000400000314783b */ /* 0x000ee80000004200 */
        /* <DEDUP_REMOVED lines=226> */
.L_x_553:
        /* <DEDUP_REMOVED lines=18> */
.L_x_554:
[----:B-1----:R-:W2:Y:S01]  /*8120*/  LDL.64 R4, [R1+0x10] ;  /* 0x0000100001047983 */ /* 0x002ea20000100a00 */
[----:B------:R-:W-:Y:S01]  /*8130*/  USHF.L.U32 UR4, UR18, 0x7, URZ ;  /* 0x0000000712047899 */ /* 0x000fe2000800063f */
[----:B------:R-:W-:Y:S01]  /*8140*/  BSSY B0, `(.L_x_555) ;  /* 0x0000032000007945 */ /* 0x000fe20003800000 */
[----:B------:R-:W-:Y:S01]  /*8150*/  ULDC.64 UR6, c[0x0][0x3a0] ;  /* 0x0000e80000067ab9 */ /* 0x000fe20000000a00 */
[----:B------:R-:W-:Y:S01]  /*8160*/  BAR.SYNC.DEFER_BLOCKING 0x0 ;  /* 0x0000000000007b1d */ /* 0x000fe20000010000 */
[----:B------:R-:W-:Y:S02]  /*8170*/  USHF.R.S32.HI UR8, URZ, 0x1f, UR4 ;  /* 0x0000001f3f087899 */ /* 0x000fe40008011404 */
[----:B------:R-:W-:Y:S02]  /*8180*/  IMAD.U32 R25, RZ, RZ, UR4 ;  /* 0x00000004ff197e24 */ /* 0x000fe4000f8e00ff */
[----:B------:R-:W-:Y:S01]  /*8190*/  UIMAD UR5, UR8, UR6, URZ ;  /* 0x00000006080572a4 */ /* 0x000fe2000f8e023f */
[----:B------:R-:W1:Y:S03]  /*81a0*/  S2R R8, SR_TID.X ;  /* 0x0000000000087919 */ /* 0x000e660000002100 */
        /* <DEDUP_REMOVED lines=10> */
[----:B------:R-:W-:Y:S01]  /*8250*/  LEA.HI R0, R0, R8, RZ, 0x2 ;  /* 0x0000000800007211 */ /* 0x000fe200078f10ff */
[----:B------:R-:W-:Y:S02]  /*8260*/  IMAD.U32 R8, RZ, RZ, UR36 ;  /* 0x00000024ff087e24 */ /* 0x000fe4000f8e00ff */
        /* <DEDUP_REMOVED lines=13> */
[----:B------:R-:W-:-:S05]  /*8340*/  IADD3.X R5, R5, UR15, R3, P0, !PT ;  /* 0x0000000f05057c10 */ /* 0x000fca00087fe403 */
[----:B------:R-:W-:-:S05]  /*8350*/  IMAD.WIDE.U32 R8, R8, c[0x0][0x3b8], R4 ;  /* 0x0000ee0008087a25 */ /* 0x000fca00078e0004 */
[----:B------:R-:W-:Y:S01]  /*8360*/  IADD3 R24, R9, UR6, RZ ;  /* 0x0000000609187c10 */ /* 0x000fe2000fffe0ff */
[----:B------:R-:W-:Y:S05]  /*8370*/  @P2 BRA `(.L_x_556) ;  /* 0x000000e000002947 */ /* 0x000fea0003800000 */
[----:B-1-34-:R-:W1:Y:S01]  /*8380*/  LDS.128 R20, [R160+0xb000] ;  /* 0x00b00000a0147984 */ /* 0x01ae620000000c00 */
[----:B------:R-:W-:Y:S01]  /*8390*/  MOV R4, R8 ;  /* 0x0000000800047202 */ /* 0x000fe20000000f00 */
[----:B------:R-:W-:Y:S01]  /*83a0*/  IMAD R3, R26, c[0x0][0x3a0], RZ ;  /* 0x0000e8001a037a24 */ /* 0x000fe200078e02ff */
[----:B------:R-:W-:Y:S01]  /*83b0*/  MOV R5, R24 ;  /* 0x0000001800057202 */ /* 0x000fe20000000f00 */
[----:B------:R-:W2:Y:S02]  /*83c0*/  LDS.128 R16, [R160+0x9000] ;  /* 0x00900000a0107984 */ /* 0x000ea40000000c00 */
[C---:B------:R-:W-:Y:S02]  /*83d0*/  IMAD R3, R0.reuse, c[0x0][0x3a4], R3 ;  /* 0x0000e90000037a24 */ /* 0x040fe400078e0203 */
[----:B------:R-:W3:Y:S01]  /*83e0*/  LDS.128 R12, [R160+0xd000] ;  /* 0x00d00000a00c7984 */ /* 0x000ee20000000c00 */
[----:B------:R-:W-:-:S05]  /*83f0*/  IMAD.WIDE.U32 R10, R0, c[0x0][0x3a0], R4 ;  /* 0x0000e800000a7a25 */ /* 0x000fca00078e0004 */
[----:B------:R-:W-:Y:S02]  /*8400*/  IADD3 R3, R3, R11, RZ ;  /* 0x0000000b03037210 */ /* 0x000fe40007ffe0ff */
[----:B------:R-:W-:-:S04]  /*8410*/  LEA R4, P0, R10, c[0x0][0x340], 0x1 ;  /* 0x0000d0000a047a11 */ /* 0x000fc800078008ff */
[----:B------:R-:W-:-:S05]  /*8420*/  LEA.HI.X R5, R10, c[0x0][0x344], R3, 0x1, P0 ;  /* 0x0000d1000a057a11 */ /* 0x000fca00000f0c03 */
[----:B-1----:R1:W-:Y:S04]  /*8430*/  STG.E.128 [R4.64+0x40], R20 ;  /* 0x0000401404007986 */ /* 0x0023e8000c101d0c */
[----:B--2---:R1:W-:Y:S04]  /*8440*/  STG.E.128 [R4.64], R16 ;  /* 0x0000001004007986 */ /* 0x0043e8000c101d0c */
[----:B---3--:R1:W-:Y:S02]  /*8450*/  STG.E.128 [R4.64+0x80], R12 ;  /* 0x0000800c04007986 */ /* 0x0083e4000c101d0c */
.L_x_556:
[----:B-1-34-:R-:W-:Y:S05]  /*8460*/  BSYNC B0 ;  /* 0x0000000000007941 */ /* 0x01afea0003800000 */
.L_x_555:
        /* <DEDUP_REMOVED lines=17> */
.L_x_558:
[----:B------:R-:W-:Y:S05]  /*8580*/  BSYNC B0 ;  /* 0x0000000000007941 */ /* 0x000fea0003800000 */
.L_x_557:
        /* <DEDUP_REMOVED lines=26> */
.L_x_560:
[----:B------:R-:W-:Y:S05]  /*8730*/  BSYNC B0 ;  /* 0x0000000000007941 */ /* 0x000fea0003800000 */
.L_x_559:
        /* <DEDUP_REMOVED lines=13> */
.L_x_549:
[----:B------:R-:W-:Y:S05]  /*8810*/  BSYNC B1 ;  /* 0x0000000000017941 */ /* 0x000fea0003800000 */
.L_x_535:
        /* <DEDUP_REMOVED lines=11> */
.L_x_561:
[----:B------:R-:W-:Y:S05]  /*88d0*/  EXIT ;  /* 0x000000000000794d */ /* 0x000fea0003800000 */
.L_x_563:
        /* <DEDUP_REMOVED lines=10> */
.L_x_685:


//--------------------- .text._ZN5flash44flash_bwd_dq_dk_dv_loop_seqk_parallel_kernelI23Flash_bwd_kernel_traitsILi96ELi64ELi128ELi8ELi2ELi4ELi4ELb0ELb0EN7cutlass6half_tE19Flash_kernel_traitsILi96ELi64ELi128ELi8ES3_EELb1ELb1ELb0ELb1ELb0ELb0ELb0EEEvNS_16Flash_bwd_paramsE --------------------------
	.section	.text._ZN5flash44flash_bwd_dq_dk_dv_loop_seqk_parallel_kernelI23Flash_bwd_kernel_traitsILi96ELi64ELi128ELi8ELi2ELi4ELi4ELb0ELb0EN7cutlass6half_tE19Flash_kernel_traitsILi96ELi64ELi128ELi8ES3_EELb1ELb1ELb0ELb1ELb0ELb0ELb0EEEvNS_16Flash_bwd_paramsE,"ax",@progbits
	.sectioninfo	@"SHI_REGISTERS=255"
	.align	128
        .global         _ZN5flash44flash_bwd_dq_dk_dv_loop_seqk_parallel_kernelI23Flash_bwd_kernel_traitsILi96ELi64ELi128ELi8ELi2ELi4ELi4ELb0ELb0EN7cutlass6half_tE19Flash_kernel_traitsILi96ELi64ELi128ELi8ES3_EELb1ELb1ELb0ELb1ELb0ELb0ELb0EEEvNS_16Flash_bwd_paramsE
        .type           _ZN5flash44flash_bwd_dq_dk_dv_loop_seqk_parallel_kernelI23Flash_bwd_kernel_traitsILi96ELi64ELi128ELi8ELi2ELi4ELi4ELb0ELb0EN7cutlass6half_tE19Flash_kernel_traitsILi96ELi64ELi128ELi8ES3_EELb1ELb1ELb0ELb1ELb0ELb0ELb0EEEvNS_16Flash_bwd_paramsE,@function
        .size           _ZN5flash44flash_bwd_dq_dk_dv_loop_seqk_parallel_kernelI23Flash_bwd_kernel_traitsILi96ELi64ELi128ELi8ELi2ELi4ELi4ELb0ELb0EN7cutlass6half_tE19Flash_kernel_traitsILi96ELi64ELi128ELi8ES3_EELb1ELb1ELb0ELb1ELb0ELb0ELb0EEEvNS_16Flash_bwd_paramsE,(.L_x_686 - _ZN5flash44flash_bwd_dq_dk_dv_loop_seqk_parallel_kernelI23Flash_bwd_kernel_traitsILi96ELi64ELi128ELi8ELi2ELi4ELi4ELb0ELb0EN7cutlass6half_tE19Flash_kernel_traitsILi96ELi64ELi128ELi8ES3_EELb1ELb1ELb0ELb1ELb0ELb0ELb0EEEvNS_16Flash_bwd_paramsE)
        .other          _ZN5flash44flash_bwd_dq_dk_dv_loop_seqk_parallel_kernelI23Flash_bwd_kernel_traitsILi96ELi64ELi128ELi8ELi2ELi4ELi4ELb0ELb0EN7cutlass6half_tE19Flash_kernel_traitsILi96ELi64ELi128ELi8ES3_EELb1ELb1ELb0ELb1ELb0ELb0ELb0EEEvNS_16Flash_bwd_paramsE,@"STO_CUDA_ENTRY STV_DEFAULT"
_ZN5flash44flash_bwd_dq_dk_dv_loop_seqk_parallel_kernelI23Flash_bwd_kernel_traitsILi96ELi64ELi128ELi8ELi2ELi4ELi4ELb0ELb0EN7cutlass6half_tE19Flash_kernel_traitsILi96ELi64ELi128ELi8ES3_EELb1ELb1ELb0ELb1ELb0ELb0ELb0EEEvNS_16Flash_bwd_paramsE:
.text._ZN5flash44flash_bwd_dq_dk_dv_loop_seqk_parallel_kernelI23Flash_bwd_kernel_traitsILi96ELi64ELi128ELi8ELi2ELi4ELi4ELb0ELb0EN7cutlass6half_tE19Flash_kernel_traitsILi96ELi64ELi128ELi8ES3_EELb1ELb1ELb0ELb1ELb0ELb0ELb0EEEvNS_16Flash_bwd_paramsE:
[----:B------:R-:W-:Y:S02]  /*0000*/  MOV R1, c[0x0][0x28] ;  /* 0x00000a0000017a02 */ /* 0x000fe40000000f00 */
[----:B------:R-:W1:Y:S01]  /*0010*/  S2UR UR23, SR_CTAID.X ;  /* 0x00000000001779c3 */ /* 0x000e620000002500 */
[----:B------:R-:W-:Y:S02]  /*0020*/  ULDC UR4, c[0x0][0x218] ;  /* 0x0000860000047ab9 */ /* 0x000fe40000000800 */
        /* <DEDUP_REMOVED lines=39> */
[--C-:B------:R-:W-:Y:S01]  /*02a0*/  SHF.R.S32.HI R0, RZ, 0x2, R8.reuse ;  /* 0x00000002ff007819 */ /* 0x100fe20000011408 */
[----:B------:R-:W-:Y:S01]  /*02b0*/  ULDC UR9, c[0x0][0x1c0] ;  /* 0x0000700000097ab9 */ /* 0x000fe20000000800 */
[C---:B------:R-:W-:Y:S01]  /*02c0*/  LOP3.LUT R3, R8.reuse, 0xfffffffc, RZ, 0xc0, !PT ;  /* 0xfffffffc08037812 */ /* 0x040fe200078ec0ff */
[----:B------:R-:W-:Y:S01]  /*02d0*/  UIMAD UR54, UR6, UR32, URZ ;  /* 0x00000020063672a4 */ /* 0x000fe2000f8e023f */
[----:B------:R-:W-:Y:S01]  /*02e0*/  SHF.R.S32.HI R2, RZ, 0x1f, R8 ;  /* 0x0000001fff027819 */ /* 0x000fe20000011408 */
[----:B------:R-:W-:Y:S01]  /*02f0*/  UIMAD UR5, UR32, UR9, UR35 ;  /* 0x00000009200572a4 */ /* 0x000fe2000f8e0223 */
[----:B------:R-:W-:Y:S01]  /*0300*/  SHF.R.S32.HI R6, RZ, 0x4, R4 ;  /* 0x00000004ff067819 */ /* 0x000fe20000011404 */
[C---:B------:R-:W-:Y:S01]  /*0310*/  IMAD.IADD R18, R7.reuse, 0x1, -R3 ;  /* 0x0000000107127824 */ /* 0x040fe200078e0a03 */
[-C--:B------:R-:W-:Y:S01]  /*0320*/  LEA.HI R8, R8, R0.reuse, RZ, 0x1 ;  /* 0x0000000008087211 */ /* 0x080fe200078f08ff */
[----:B------:R-:W-:Y:S01]  /*0330*/  @!UP5 UIMAD UR6, UR32, UR12, UR35 ;  /* 0x0000000c2006d2a4 */ /* 0x000fe2000f8e0223 */
[----:B------:R-:W-:Y:S01]  /*0340*/  LEA.HI R2, R2, R0, RZ, 0x3 ;  /* 0x0000000002027211 */ /* 0x000fe200078f18ff */
[----:B------:R-:W-:Y:S01]  /*0350*/  IMAD.SHL.U32 R216, R18, 0x8, RZ ;  /* 0x0000000812d87824 */ /* 0x000fe200078e00ff */
[----:B------:R-:W-:Y:S01]  /*0360*/  LEA.HI R3, R4, R6, RZ, 0x1 ;  /* 0x0000000604037211 */ /* 0x000fe200078f08ff */
[----:B------:R-:W-:Y:S01]  /*0370*/  USHF.L.U32 UR46, UR47, 0x6, URZ ;  /* 0x000000062f2e7899 */ /* 0x000fe2000800063f */
[----:B------:R-:W-:Y:S01]  /*0380*/  LOP3.LUT R10, R14, 0xfffffff8, RZ, 0xc0, !PT ;  /* 0xfffffff80e0a7812 */ /* 0x000fe200078ec0ff */
[----:B------:R-:W-:Y:S01]  /*0390*/  USHF.L.U32 UR41, UR4, 0x5, URZ ;  /* 0x0000000504297899 */ /* 0x000fe2000800063f */
[----:B------:R-:W-:Y:S01]  /*03a0*/  LOP3.LUT R12, R4, 0xfffffff0, RZ, 0xc0, !PT ;  /* 0xfffffff0040c7812 */ /* 0x000fe200078ec0ff */
[----:B------:R-:W-:Y:S01]  /*03b0*/  ULDC UR51, c[0x0][0x214] ;  /* 0x0000850000337ab9 */ /* 0x000fe20000000800 */
[----:B------:R-:W-:Y:S01]  /*03c0*/  LOP3.LUT R4, R8, 0x7fffffe, RZ, 0xc0, !PT ;  /* 0x07fffffe08047812 */ /* 0x000fe200078ec0ff */
[----:B------:R-:W-:Y:S01]  /*03d0*/  IMAD.IADD R11, R7, 0x1, -R10 ;  /* 0x00000001070b7824 */ /* 0x000fe200078e0a0a */
[----:B------:R-:W-:Y:S01]  /*03e0*/  LOP3.LUT R2, R2, 0xfffffff8, RZ, 0xc0, !PT ;  /* 0xfffffff802027812 */ /* 0x000fe200078ec0ff */
[----:B------:R-:W-:Y:S01]  /*03f0*/  ULDC UR58, c[0x0][0x1c8] ;  /* 0x00007200003a7ab9 */ /* 0x000fe20000000800 */
        /* <DEDUP_REMOVED lines=11> */
[----:B------:R-:W-:Y:S01]  /*04b0*/  ULDC.U8 UR8, c[0x0][0x3d0] ;  /* 0x0000f40000087ab9 */ /* 0x000fe20000000000 */
[----:B------:R-:W-:Y:S01]  /*04c0*/  LEA.HI R2, R2, R0, RZ, 0x2 ;  /* 0x0000000002027211 */ /* 0x000fe200078f10ff */
[----:B------:R-:W-:Y:S01]  /*04d0*/  IMAD.SHL.U32 R3, R3, 0x40, RZ ;  /* 0x0000004003037824 */ /* 0x000fe200078e00ff */
[----:B------:R-:W-:Y:S01]  /*04e0*/  LOP3.LUT R5, R4, 0xfffffffe, RZ, 0xc0, !PT ;  /* 0xfffffffe04057812 */ /* 0x000fe200078ec0ff */
[----:B------:R-:W-:Y:S01]  /*04f0*/  ULDC UR52, c[0x0][0x224] ;  /* 0x0000890000347ab9 */ /* 0x000fe20000000800 */
[----:B------:R-:W-:Y:S01]  /*0500*/  LOP3.LUT R4, R2, 0xfffffffc, RZ, 0xc0, !PT ;  /* 0xfffffffc02047812 */ /* 0x000fe200078ec0ff */
[----:B------:R-:W-:Y:S01]  /*0510*/  @UP5 UIMAD UR56, UR32, UR51, URZ ;  /* 0x00000033203852a4 */ /* 0x000fe2000f8e023f */
[----:B------:R-:W-:Y:S01]  /*0520*/  LOP3.LUT R2, R3, 0xc0, RZ, 0xc0, !PT ;  /* 0x000000c003027812 */ /* 0x000fe200078ec0ff */
[C---:B------:R-:W-:Y:S01]  /*0530*/  IMAD.IADD R242, R0.reuse, 0x1, -R5 ;  /* 0x0000000100f27824 */ /* 0x040fe200078e0a05 */
[----:B------:R-:W-:Y:S01]  /*0540*/  LEA.HI R5, R11, R11, RZ, 0x1 ;  /* 0x0000000b0b057211 */ /* 0x000fe200078f08ff */
[C---:B------:R-:W-:Y:S01]  /*0550*/  IMAD.IADD R12, R0.reuse, 0x1, -R4 ;  /* 0x00000001000c7824 */ /* 0x040fe200078e0a04 */
[----:B------:R-:W-:Y:S01]  /*0560*/  SHF.R.U32.HI R3, RZ, 0x3, R2 ;  /* 0x00000003ff037819 */ /* 0x000fe20000011602 */
[----:B------:R-:W-:Y:S01]  /*0570*/  IMAD R4, R0, 0x8, R10 ;  /* 0x0000000800047824 */ /* 0x000fe200078e020a */
[----:B------:R-:W-:Y:S01]  /*0580*/  LOP3.LUT R0, R2, 0x18, R216, 0xf8, !PT ;  /* 0x0000001802007812 */ /* 0x000fe200078ef8d8 */
[----:B------:R-:W-:Y:S01]  /*0590*/  ULDC.64 UR14, c[0x0][0x118] ;  /* 0x00004600000e7ab9 */ /* 0x000fe20000000a00 */
        /* <DEDUP_REMOVED lines=8> */
[CC--:B------:R-:W-:Y:S01]  /*0620*/  LEA.HI R0, R7.reuse, R7.reuse, RZ, 0x1 ;  /* 0x0000000707007211 */ /* 0x0c0fe200078f08ff */
[----:B------:R-:W-:Y:S01]  /*0630*/  USHF.R.S32.HI UR61, URZ, 0x1f, UR32 ;  /* 0x0000001f3f3d7899 */ /* 0x000fe20008011420 */
[----:B------:R-:W-:Y:S01]  /*0640*/  LEA.HI R10, R2, R7, RZ, 0x3 ;  /* 0x00000007020a7211 */ /* 0x000fe200078f18ff */
[----:B------:R-:W-:Y:S01]  /*0650*/  USHF.R.S32.HI UR60, URZ, 0x1f, UR35 ;  /* 0x0000001f3f3c7899 */ /* 0x000fe20008011423 */
[----:B------:R-:W-:Y:S01]  /*0660*/  LOP3.LUT R4, R0, 0x7fffffe, RZ, 0xc0, !PT ;  /* 0x07fffffe00047812 */ /* 0x000fe200078ec0ff */
[----:B------:R-:W-:Y:S01]  /*0670*/  UIMAD.WIDE.U32 UR42, UR36, UR44, URZ ;  /* 0x0000002c242a72a5 */ /* 0x000fe2000f8e003f */
[----:B------:R-:W-:Y:S01]  /*0680*/  LOP3.LUT R2, R10, 0xfffffff8, RZ, 0xc0, !PT ;  /* 0xfffffff80a027812 */ /* 0x000fe200078ec0ff */
[----:B------:R-:W-:Y:S01]  /*0690*/  UIMAD UR53, UR37, UR44, URZ ;  /* 0x0000002c253572a4 */ /* 0x000fe2000f8e023f */
[----:B------:R-:W-:Y:S01]  /*06a0*/  SHF.R.S32.HI R9, RZ, 0x6, R13 ;  /* 0x00000006ff097819 */ /* 0x000fe2000001140d */
[----:B------:R-:W-:Y:S01]  /*06b0*/  IMAD.IADD R16, R7, 0x1, -R4 ;  /* 0x0000000107107824 */ /* 0x000fe200078e0a04 */
[----:B------:R-:W-:Y:S01]  /*06c0*/  LOP3.LUT R3, R5, 0x7fffffe, RZ, 0xc0, !PT ;  /* 0x07fffffe05037812 */ /* 0x000fe200078ec0ff */
[----:B------:R-:W-:Y:S01]  /*06d0*/  IMAD.IADD R13, R7, 0x1, -R2 ;  /* 0x00000001070d7824 */ /* 0x000fe200078e0a02 */
[C---:B------:R-:W-:Y:S01]  /*06e0*/  LEA.HI R7, R8.reuse, R8, RZ, 0x1 ;  /* 0x0000000808077211 */ /* 0x040fe200078f08ff */
[----:B------:R-:W-:Y:S01]  /*06f0*/  IMAD R2, R9, 0x4, R15 ;  /* 0x0000000409027824 */ /* 0x000fe200078e020f */
[C---:B------:R-:W-:Y:S01]  /*0700*/  LOP3.LUT P2, RZ, R8.reuse, 0x2, RZ, 0xc0, !PT ;  /* 0x0000000208ff7812 */ /* 0x040fe2000784c0ff */
[----:B------:R-:W-:Y:S01]  /*0710*/  IMAD.IADD R4, R11, 0x1, -R3 ;  /* 0x000000010b047824 */ /* 0x000fe200078e0a03 */
[----:B------:R-:W-:Y:S01]  /*0720*/  LOP3.LUT R3, R8, 0x1, RZ, 0xc0, !PT ;  /* 0x0000000108037812 */ /* 0x000fe200078ec0ff */
[----:B------:R-:W-:Y:S01]  /*0730*/  USHF.R.S32.HI UR55, URZ, 0x1f, UR48 ;  /* 0x0000001f3f377899 */ /* 0x000fe20008011430 */
[----:B------:R-:W-:Y:S01]  /*0740*/  LOP3.LUT P5, RZ, R13, 0x2, RZ, 0xc0, !PT ;  /* 0x000000020dff7812 */ /* 0x000fe200078ac0ff */
[----:B------:R-:W-:Y:S01]  /*0750*/  IMAD R17, R2, 0x8, R4 ;  /* 0x0000000802117824 */ /* 0x000fe200078e0204 */
[--C-:B------:R-:W-:Y:S01]  /*0760*/  SHF.R.S32.HI R4, RZ, 0x1, R0.reuse ;  /* 0x00000001ff047819 */ /* 0x100fe20000011400 */
[----:B------:R-:W-:Y:S01]  /*0770*/  UIMAD UR52, UR5, UR52, URZ ;  /* 0x00000034053472a4 */ /* 0x000fe2000f8e023f */
[----:B------:R-:W-:Y:S01]  /*0780*/  SHF.R.S32.HI R0, RZ, 0x1f, R0 ;  /* 0x0000001fff007819 */ /* 0x000fe20000011400 */
[----:B------:R-:W-:Y:S01]  /*0790*/  @!UP5 UIMAD UR51, UR6, UR51, URZ ;  /* 0x000000330633d2a4 */ /* 0x000fe2000f8e023f */
[----:B------:R-:W-:Y:S01]  /*07a0*/  ISETP.NE.U32.AND P3, PT, R3, 0x1, PT ;  /* 0x000000010300780c */ /* 0x000fe20003f65070 */
[----:B------:R-:W-:Y:S01]  /*07b0*/  IMAD.SHL.U32 R3, R11, 0x40, RZ ;  /* 0x000000400b037824 */ /* 0x000fe200078e00ff */
[----:B------:R-:W-:Y:S01]  /*07c0*/  LEA.HI R2, R0, R4, RZ, 0x2 ;  /* 0x0000000400027211 */ /* 0x000fe200078f10ff */
[----:B------:R-:W-:Y:S01]  /*07d0*/  USHF.R.S32.HI UR50, URZ, 0x1f, UR46 ;  /* 0x0000001f3f327899 */ /* 0x000fe2000801142e */
[----:B------:R-:W-:Y:S01]  /*07e0*/  SHF.R.S32.HI R0, RZ, 0x1, R5 ;  /* 0x00000001ff007819 */ /* 0x000fe20000011405 */
[----:B------:R-:W-:Y:S01]  /*07f0*/  USHF.R.S32.HI UR49, URZ, 0x1f, UR41 ;  /* 0x0000001f3f317899 */ /* 0x000fe20008011429 */
[----:B------:R-:W-:Y:S01]  /*0800*/  LOP3.LUT R5, R3, 0x1c0, RZ, 0xc0, !PT ;  /* 0x000001c003057812 */ /* 0x000fe200078ec0ff */
[----:B------:R-:W-:Y:S01]  /*0810*/  UMOV UR40, 0xffffd000 ;  /* 0xffffd00000287882 */ /* 0x000fe20000000000 */
[C---:B------:R-:W-:Y:S01]  /*0820*/  LOP3.LUT P4, RZ, R0.reuse, 0x2, RZ, 0xc0, !PT ;  /* 0x0000000200ff7812 */ /* 0x040fe2000788c0ff */
[----:B------:R-:W-:Y:S01]  /*0830*/  IMAD.SHL.U32 R0, R0, 0x40, RZ ;  /* 0x0000004000007824 */ /* 0x000fe200078e00ff */
[----:B------:R-:W-:Y:S01]  /*0840*/  LOP3.LUT R3, R2, 0xfffffffc, RZ, 0xc0, !PT ;  /* 0xfffffffc02037812 */ /* 0x000fe200078ec0ff */
[----:B------:R-:W-:Y:S01]  /*0850*/  IMAD.SHL.U32 R2, R12, 0x10, RZ ;  /* 0x000000100c027824 */ /* 0x000fe200078e00ff */
[----:B------:R-:W-:-:S02]  /*0860*/  LOP3.LUT P6, RZ, R13, 0x4, RZ, 0xc0, !PT ;  /* 0x000000040dff7812 */ /* 0x000fc400078cc0ff */
[----:B------:R-:W-:Y:S01]  /*0870*/  LOP3.LUT R0, R0, 0xc0, RZ, 0xc0, !PT ;  /* 0x000000c000007812 */ /* 0x000fe200078ec0ff */
[----:B------:R-:W-:Y:S01]  /*0880*/  IMAD.IADD R11, R4, 0x1, -R3 ;  /* 0x00000001040b7824 */ /* 0x000fe200078e0a03 */
[----:B------:R-:W-:Y:S02]  /*0890*/  LOP3.LUT R2, R5, 0x30, R2, 0xf8, !PT ;  /* 0x0000003005027812 */ /* 0x000fe400078ef802 */
[----:B------:R-:W-:Y:S02]  /*08a0*/  LOP3.LUT R3, R0, 0x8, R14, 0xf8, !PT ;  /* 0x0000000800037812 */ /* 0x000fe400078ef80e */
[----:B------:R-:W-:Y:S02]  /*08b0*/  SHF.R.U32.HI R0, RZ, 0x3, R0 ;  /* 0x00000003ff007819 */ /* 0x000fe40000011600 */
[----:B------:R-:W-:Y:S02]  /*08c0*/  LOP3.LUT R4, R2, 0x8, R14, 0xf8, !PT ;  /* 0x0000000802047812 */ /* 0x000fe400078ef80e */
[----:B------:R-:W-:Y:S01]  /*08d0*/  LOP3.LUT R168, R3, R0, RZ, 0x3c, !PT ;  /* 0x0000000003a87212 */ /* 0x000fe200078e3cff */
[----:B------:R-:W-:Y:S01]  /*08e0*/  IMAD.SHL.U32 R3, R9, 0x20, RZ ;  /* 0x0000002009037824 */ /* 0x000fe200078e00ff */
[----:B------:R-:W-:-:S02]  /*08f0*/  LOP3.LUT R0, R7, 0x3fffffe, RZ, 0xc0, !PT ;  /* 0x03fffffe07007812 */ /* 0x000fc400078ec0ff */
        /* <DEDUP_REMOVED lines=8> */
[----:B------:R-:W-:Y:S02]  /*0980*/  SEL R197, R197, 0x10, !P3 ;  /* 0x00000010c5c57807 */ /* 0x000fe40005800000 */
        /* <DEDUP_REMOVED lines=8> */
[----:B------:R-:W-:-:S02]  /*0a10*/  SHF.R.S32.HI R2, RZ, 0x7, R19 ;  /* 0x00000007ff027819 */ /* 0x000fc40000011413 */
[----:B------:R-:W-:Y:S01]  /*0a20*/  LOP3.LUT R8, R4, R3, RZ, 0x3c, !PT ;  /* 0x0000000304087212 */ /* 0x000fe200078e3cff */
[----:B------:R-:W-:Y:S01]  /*0a30*/  IMAD R9, R6, 0x20, R0 ;  /* 0x0000002006097824 */ /* 0x000fe200078e0200 */
[----:B------:R-:W-:Y:S01]  /*0a40*/  SHF.R.S32.HI R0, RZ, 0x1, R7 ;  /* 0x00000001ff007819 */ /* 0x000fe20000011407 */
[----:B------:R-:W-:Y:S01]  /*0a50*/  IMAD.U32 R3, RZ, RZ, UR13 ;  /* 0x0000000dff037e24 */ /* 0x000fe2000f8e00ff */
[----:B------:R-:W-:Y:S01]  /*0a60*/  SHF.R.S32.HI R218, RZ, 0x2, R218 ;  /* 0x00000002ffda7819 */ /* 0x000fe200000114da */
[----:B------:R-:W-:Y:S01]  /*0a70*/  IMAD R3, R2, 0x1000, R5 ;  /* 0x0000100002037824 */ /* 0x000fe200078e0205 */
[C---:B------:R-:W-:Y:S01]  /*0a80*/  LOP3.LUT P1, RZ, R0.reuse, 0x2, RZ, 0xc0, !PT ;  /* 0x0000000200ff7812 */ /* 0x040fe2000782c0ff */
[----:B------:R-:W-:Y:S01]  /*0a90*/  IMAD.SHL.U32 R0, R0, 0x40, RZ ;  /* 0x0000004000007824 */ /* 0x000fe200078e00ff */
[----:B------:R-:W-:Y:S01]  /*0aa0*/  SEL R169, R178, 0xffffffe0, !P4 ;  /* 0xffffffe0b2a97807 */ /* 0x000fe20006000000 */
[----:B------:R-:W-:Y:S01]  /*0ab0*/  IMAD.SHL.U32 R2, R2, 0x8, RZ ;  /* 0x0000000802027824 */ /* 0x000fe200078e00ff */
[----:B------:R-:W-:Y:S01]  /*0ac0*/  LOP3.LUT P0, RZ, R11, 0x2, RZ, 0xc0, !PT ;  /* 0x000000020bff7812 */ /* 0x000fe2000780c0ff */
        /* <DEDUP_REMOVED lines=19> */
[----:B------:R-:W-:Y:S01]  /*0c00*/  SHF.R.U32.HI R6, RZ, 0x3, R0 ;  /* 0x00000003ff067819 */ /* 0x000fe20000011600 */
[----:B------:R-:W-:Y:S01]  /*0c10*/  IMAD R218, R242, 0x10, R218 ;  /* 0x00000010f2da7824 */ /* 0x000fe200078e02da */
[----:B------:R-:W-:Y:S01]  /*0c20*/  SHF.R.U32.HI R4, RZ, 0x3, R2 ;  /* 0x00000003ff047819 */ /* 0x000fe20000011602 */
[----:B------:R-:W-:Y:S01]  /*0c30*/  IMAD.IADD R169, R168, 0x1, R169 ;  /* 0x00000001a8a97824 */ /* 0x000fe200078e02a9 */
[--C-:B------:R-:W-:Y:S01]  /*0c40*/  LOP3.LUT R6, R6, R0, R5.reuse, 0x1e, !PT ;  /* 0x0000000006067212 */ /* 0x100fe200078e1e05 */
[----:B------:R-:W-:Y:S01]  /*0c50*/  IMAD.SHL.U32 R0, R16, 0x20, RZ ;  /* 0x0000002010007824 */ /* 0x000fe200078e00ff */
[----:B------:R-:W-:-:S02]  /*0c60*/  LOP3.LUT R5, R4, R2, R5, 0x1e, !PT ;  /* 0x0000000204057212 */ /* 0x000fc400078e1e05 */
[----:B------:R-:W-:Y:S01]  /*0c70*/  LOP3.LUT R2, R4, R7, R2, 0x1e, !PT ;  /* 0x0000000704027212 */ /* 0x000fe200078e1e02 */
[----:B------:R-:W-:Y:S01]  /*0c80*/  IMAD.U32 R173, R173, 0x200, R6 ;  /* 0x00000200adad7824 */ /* 0x000fe200078e0006 */
[----:B------:R-:W-:Y:S01]  /*0c90*/  LEA R235, R8, 0x9000, 0x1 ;  /* 0x0000900008eb7811 */ /* 0x000fe200078e08ff */
[----:B------:R-:W-:Y:S01]  /*0ca0*/  IMAD R179, R242, 0x200, R0 ;  /* 0x00000200f2b37824 */ /* 0x000fe200078e0200 */
[----:B------:R-:W-:Y:S01]  /*0cb0*/  @P2 IADD3 R198, R200, -0x20, RZ ;  /* 0xffffffe0c8c62810 */ /* 0x000fe20007ffe0ff */
[----:B------:R-:W-:Y:S01]  /*0cc0*/  IMAD.IADD R177, R0, 0x1, R2 ;  /* 0x0000000100b17824 */ /* 0x000fe200078e0202 */
[----:B------:R-:W-:Y:S01]  /*0cd0*/  LEA R173, R173, 0x15000, 0x1 ;  /* 0x00015000adad7811 */ /* 0x000fe200078e08ff */
[----:B------:R-:W-:Y:S01]  /*0ce0*/  IMAD.IADD R179, R179, 0x1, R5 ;  /* 0x00000001b3b37824 */ /* 0x000fe200078e0205 */
[----:B------:R-:W-:Y:S01]  /*0cf0*/  IADD3 R236, R235, 0x20, RZ ;  /* 0x00000020ebec7810 */ /* 0x000fe20007ffe0ff */
[----:B------:R-:W-:Y:S01]  /*0d00*/  IMAD.SHL.U32 R2, R3, 0x2, RZ ;  /* 0x0000000203027824 */ /* 0x000fe200078e00ff */
[----:B------:R-:W-:Y:S01]  /*0d10*/  SEL R178, R178, 0xffffffe0, !P0 ;  /* 0xffffffe0b2b27807 */ /* 0x000fe20004000000 */
[----:B------:R-:W-:Y:S01]  /*0d20*/  IMAD.IADD R174, R173, 0x1, R174 ;  /* 0x00000001adae7824 */ /* 0x000fe200078e02ae */
[----:B------:R-:W-:Y:S01]  /*0d30*/  @P1 IADD3 R236, R235, -0x20, RZ ;  /* 0xffffffe0ebec1810 */ /* 0x000fe20007ffe0ff */
[----:B------:R-:W-:-:S02]  /*0d40*/  IMAD.IADD R176, R173, 0x1, R175 ;  /* 0x00000001adb07824 */ /* 0x000fc400078e02af */
[----:B------:R-:W-:Y:S02]  /*0d50*/  IMAD.IADD R197, R197, 0x1, R198 ;  /* 0x00000001c5c57824 */ /* 0x000fe400078e02c6 */
[----:B------:R-:W-:Y:S02]  /*0d60*/  IMAD.IADD R175, R174, 0x1, R175 ;  /* 0x00000001aeaf7824 */ /* 0x000fe400078e02af */
.L_x_605:
        /* <DEDUP_REMOVED lines=12> */
[----:B-123--:R-:W-:Y:S01]  /*0e30*/  IMAD.U32 R4, RZ, RZ, UR4 ;  /* 0x00000004ff047e24 */ /* 0x00efe2000f8e00ff */
        /* <DEDUP_REMOVED lines=40> */
.L_x_564:
        /* <DEDUP_REMOVED lines=59> */
.L_x_566:
        /* <DEDUP_REMOVED lines=18> */
.L_x_567:
        /* <DEDUP_REMOVED lines=71> */
.L_x_568:
[----:B------:R-:W-:Y:S02]  /*1a00*/  UMOV UR6, UR52 ;  /* 0x0000003400067c82 */ /* 0x000fe40008000000 */
.L_x_569:
[----:B------:R-:W1:Y:S01]  /*1a10*/  S2R R21, SR_TID.X ;  /* 0x0000000000157919 */ /* 0x000e620000002100 */
[----:B------:R-:W-:Y:S01]  /*1a20*/  UIADD3 UR4, UP4, UP3, UR4, UR46, UR48 ;  /* 0x0000002e04047290 */ /* 0x000fe2000fb9e030 */
[----:B------:R-:W-:Y:S01]  /*1a30*/  SHF.R.S32.HI R217, RZ, 0x1f, R216 ;  /* 0x0000001fffd97819 */ /* 0x000fe200000114d8 */
[----:B------:R-:W-:Y:S01]  /*1a40*/  IMAD.U32 R9, RZ, RZ, UR35 ;  /* 0x00000023ff097e24 */ /* 0x000fe2000f8e00ff */
[----:B------:R-:W-:Y:S01]  /*1a50*/  UIADD3 UR12, UR11, UR9, URZ ;  /* 0x000000090b0c7290 */ /* 0x000fe2000fffe03f */
[----:B------:R-:W-:Y:S01]  /*1a60*/  BSSY B1, `(.L_x_565) ;  /* 0x0000853000017945 */ /* 0x000fe20003800000 */
[----:B------:R-:W-:Y:S01]  /*1a70*/  UIADD3 UR30, UP2, UP1, UR13, UR4, UR16 ;  /* 0x000000040d1e7290 */ /* 0x000fe2000f95e010 */
[C---:B------:R-:W-:Y:S01]  /*1a80*/  IADD3 R14, R216.reuse, 0x20, RZ ;  /* 0x00000020d80e7810 */ /* 0x040fe20007ffe0ff */
[----:B------:R-:W-:Y:S01]  /*1a90*/  UIADD3.X UR4, UR7, UR50, UR55, UP4, UP3 ;  /* 0x0000003207047290 */ /* 0x000fe2000a7e6437 */
[----:B------:R-:W-:-:S03]  /*1aa0*/  IADD3 R16, R216, 0x40, RZ ;  /* 0x00000040d8107810 */ /* 0x000fc60007ffe0ff */
[----:B------:R-:W-:-:S03]  /*1ab0*/  UIADD3.X UR13, UR8, UR4, UR10, UP2, UP1 ;  /* 0x00000004080d7290 */ /* 0x000fc600097e240a */
        /* <DEDUP_REMOVED lines=9> */
[----:B------:R-:W-:Y:S02]  /*1b50*/  ULDC.64 UR4, c[0x0][0x370] ;  /* 0x0000dc0000047ab9 */ /* 0x000fe40000000a00 */
[----:B------:R-:W-:Y:S01]  /*1b60*/  SHF.R.S32.HI R20, RZ, 0x1f, R3 ;  /* 0x0000001fff147819 */ /* 0x000fe20000011403 */
[----:B------:R-:W-:Y:S01]  /*1b70*/  UIMAD UR4, UR31, UR4, URZ ;  /* 0x000000041f0472a4 */ /* 0x000fe2000f8e023f */
[----:B------:R-:W-:-:S03]  /*1b80*/  IADD3 R0, P0, R3, UR11, RZ ;  /* 0x0000000b03007c10 */ /* 0x000fc6000ff1e0ff */
[----:B------:R-:W-:Y:S01]  /*1b90*/  UIMAD UR7, UR11, UR5, UR4 ;  /* 0x000000050b0772a4 */ /* 0x000fe2000f8e0204 */
[----:B------:R-:W-:Y:S01]  /*1ba0*/  IADD3.X R7, R20, UR31, RZ, P0, !PT ;  /* 0x0000001f14077c10 */ /* 0x000fe200087fe4ff */
[----:B------:R-:W-:Y:S01]  /*1bb0*/  IMAD.WIDE.U32 R4, R0, c[0x0][0x190], R216 ;  /* 0x0000640000047a25 */ /* 0x000fe200078e00d8 */
[----:B------:R-:W-:Y:S02]  /*1bc0*/  UIADD3 UR4, UR11, UR6, URZ ;  /* 0x000000060b047290 */ /* 0x000fe4000fffe03f */
[----:B------:R-:W-:Y:S01]  /*1bd0*/  UMOV UR31, 0x4 ;  /* 0x00000004001f7882 */ /* 0x000fe20000000000 */
[----:B------:R-:W-:Y:S01]  /*1be0*/  IMAD R7, R7, c[0x0][0x190], RZ ;  /* 0x0000640007077a24 */ /* 0x000fe200078e02ff */
[----:B------:R-:W-:Y:S01]  /*1bf0*/  IADD3 R6, P0, R4, UR38, RZ ;  /* 0x0000002604067c10 */ /* 0x000fe2000ff1e0ff */
[----:B------:R-:W-:Y:S02]  /*1c00*/  ULDC UR38, c[0x0][0x2e8] ;  /* 0x0000ba0000267ab9 */ /* 0x000fe40000000800 */
[----:B------:R-:W-:-:S05]  /*1c10*/  IMAD R0, R0, c[0x0][0x194], R7 ;  /* 0x0000650000007a24 */ /* 0x000fca00078e0207 */
[----:B------:R-:W-:Y:S01]  /*1c20*/  IADD3.X R7, R5, UR33, R0, P0, !PT ;  /* 0x0000002105077c10 */ /* 0x000fe200087fe400 */
[----:B------:R-:W-:Y:S01]  /*1c30*/  IMAD.U32 R0, RZ, RZ, UR11 ;  /* 0x0000000bff007e24 */ /* 0x000fe2000f8e00ff */
[----:B------:R-:W-:Y:S01]  /*1c40*/  IADD3 R4, P0, R216, UR17, RZ ;  /* 0x00000011d8047c10 */ /* 0x000fe2000ff1e0ff */
[----:B------:R-:W-:Y:S02]  /*1c50*/  ULDC.64 UR16, c[0x0][0x3c8] ;  /* 0x0000f20000107ab9 */ /* 0x000fe40000000a00 */
[----:B------:R-:W-:Y:S01]  /*1c60*/  UIMAD.WIDE UR4, UR4, UR31, UR16 ;  /* 0x0000001f040472a5 */ /* 0x000fe2000f8e0210 */
[----:B------:R-:W-:Y:S01]  /*1c70*/  IADD3.X R5, R217, UR19, RZ, P0, !PT ;  /* 0x00000013d9057c10 */ /* 0x000fe200087fe4ff */
[----:B------:R-:W-:-:S04]  /*1c80*/  IMAD.WIDE.U32 R6, R9, c[0x0][0x1a8], R6 ;  /* 0x00006a0009067a25 */ /* 0x000fc800078e0006 */
[----:B------:R-:W-:Y:S01]  /*1c90*/  IMAD.WIDE.U32 R4, R0, c[0x0][0x370], R4 ;  /* 0x0000dc0000047a25 */ /* 0x000fe200078e0004 */
[----:B------:R-:W-:Y:S01]  /*1ca0*/  UMOV UR17, UR4 ;  /* 0x0000000400117c82 */ /* 0x000fe20008000000 */
[----:B------:R-:W-:Y:S01]  /*1cb0*/  LEA.HI R0, R22, R21, RZ, 0x5 ;  /* 0x0000001516007211 */ /* 0x000fe200078f28ff */
[----:B------:R-:W-:Y:S01]  /*1cc0*/  UIADD3 UR4, -UR18, UR21, UR24 ;  /* 0x0000001512047290 */ /* 0x000fe2000fffe118 */
[----:B------:R-:W-:Y:S01]  /*1cd0*/  IADD3 R10, R7, UR10, RZ ;  /* 0x0000000a070a7c10 */ /* 0x000fe2000fffe0ff */
[----:B------:R-:W-:Y:S01]  /*1ce0*/  IMAD R7, R20, c[0x0][0x370], RZ ;  /* 0x0000dc0014077a24 */ /* 0x000fe200078e02ff */
[----:B------:R-:W-:Y:S01]  /*1cf0*/  LOP3.LUT R8, R0, 0xffffffe0, RZ, 0xc0, !PT ;  /* 0xffffffe000087812 */ /* 0x000fe200078ec0ff */
[----:B------:R-:W-:Y:S01]  /*1d00*/  UIADD3 UR4, UR4, -UR38, URZ ;  /* 0x8000002604047290 */ /* 0x000fe2000fffe03f */
[----:B------:R-:W-:Y:S01]  /*1d10*/  SHF.R.S32.HI R0, RZ, 0x5, R0 ;  /* 0x00000005ff007819 */ /* 0x000fe20000011400 */
[----:B------:R-:W-:Y:S01]  /*1d20*/  UMOV UR16, UR5 ;  /* 0x0000000500107c82 */ /* 0x000fe20008000000 */
[----:B------:R-:W-:Y:S01]  /*1d30*/  IADD3 R5, R5, UR7, RZ ;  /* 0x0000000705057c10 */ /* 0x000fe2000fffe0ff */
[----:B------:R-:W-:Y:S01]  /*1d40*/  USHF.R.S32.HI UR19, URZ, 0x1f, UR4 ;  /* 0x0000001f3f137899 */ /* 0x000fe20008011404 */
[----:B------:R-:W-:Y:S01]  /*1d50*/  IMAD.IADD R18, R21, 0x1, -R8 ;  /* 0x0000000115127824 */ /* 0x000fe200078e0a08 */
[C---:B------:R-:W-:Y:S01]  /*1d60*/  LEA R205, P4, R6.reuse, c[0x0][0x160], 0x1 ;  /* 0x0000580006cd7a11 */ /* 0x040fe200078808ff */
[----:B------:R-:W-:Y:S01]  /*1d70*/  UIADD3 UR7, UR34, -0x1, URZ ;  /* 0xffffffff22077890 */ /* 0x000fe2000fffe03f */
[----:B------:R-:W-:Y:S01]  /*1d80*/  IMAD.WIDE.U32 R4, R9, c[0x0][0x378], R4 ;  /* 0x0000de0009047a25 */ /* 0x000fe200078e0004 */
[----:B------:R-:W-:Y:S01]  /*1d90*/  ULEA.HI UR19, UR19, UR4, URZ, 0x6 ;  /* 0x0000000413137291 */ /* 0x000fe2000f8f303f */
[----:B------:R-:W-:-:S02]  /*1da0*/  LEA.HI.X R203, R6, c[0x0][0x164], R10, 0x1, P4 ;  /* 0x0000590006cb7a11 */ /* 0x000fc400020f0c0a */
[----:B------:R-:W-:Y:S01]  /*1db0*/  IMAD R0, R0, UR47, R18 ;  /* 0x0000002f00007c24 */ /* 0x000fe2000f8e0212 */
[----:B------:R-:W-:Y:S01]  /*1dc0*/  USHF.R.S32.HI UR19, URZ, 0x6, UR19 ;  /* 0x000000063f137899 */ /* 0x000fe20008011413 */
[----:B------:R-:W-:Y:S01]  /*1dd0*/  IMAD R9, R3, c[0x0][0x374], R7 ;  /* 0x0000dd0003097a24 */ /* 0x000fe200078e0207 */
[----:B------:R-:W-:Y:S01]  /*1de0*/  IADD3 R5, R5, UR8, RZ ;  /* 0x0000000805057c10 */ /* 0x000fe2000fffe0ff */
[----:B------:R-:W-:Y:S01]  /*1df0*/  ULDC.64 UR4, c[0x0][0x200] ;  /* 0x0000800000047ab9 */ /* 0x000fe20000000a00 */
[C---:B------:R-:W-:Y:S01]  /*1e00*/  IADD3 R8, P0, R0.reuse, UR30, RZ ;  /* 0x0000001e00087c10 */ /* 0x040fe2000ff1e0ff */
[----:B------:R-:W-:Y:S02]  /*1e10*/  UISETP.LT.AND UP1, UPT, URZ, UR19, UPT ;  /* 0x000000133f00728c */ /* 0x000fe4000bf21270 */
[----:B------:R-:W-:Y:S01]  /*1e20*/  IMAD.WIDE.U32 R4, R3, c[0x0][0x370], R4 ;  /* 0x0000dc0003047a25 */ /* 0x000fe200078e0004 */
[----:B------:R-:W-:Y:S01]  /*1e30*/  LEA.HI.X.SX32 R7, R0, UR13, 0x1, P0 ;  /* 0x0000000d00077c11 */ /* 0x000fe200080f0eff */
[----:B------:R-:W-:Y:S01]  /*1e40*/  USEL UR19, URZ, UR19, !UP1 ;  /* 0x000000133f137287 */ /* 0x000fe2000c800000 */
[----:B------:R-:W-:Y:S01]  /*1e50*/  LEA R202, P2, R8, c[0x0][0x350], 0x2 ;  /* 0x0000d40008ca7a11 */ /* 0x000fe200078410ff */
[----:B------:R-:W-:Y:S01]  /*1e60*/  IMAD.IADD R0, R5, 0x1, R9 ;  /* 0x0000000105007824 */ /* 0x000fe200078e0209 */
[----:B------:R-:W-:Y:S01]  /*1e70*/  LEA R206, P3, R4, c[0x0][0x330], 0x1 ;  /* 0x0000cc0004ce7a11 */ /* 0x000fe200078608ff */
[----:B------:R-:W-:Y:S01]  /*1e80*/  UISETP.GT.AND UP1, UPT, UR34, UR19, UPT ;  /* 0x000000132200728c */ /* 0x000fe2000bf24270 */
[----:B------:R-:W-:Y:S01]  /*1e90*/  LEA.HI.X R201, R8, c[0x0][0x354], R7, 0x2, P2 ;  /* 0x0000d50008c97a11 */ /* 0x000fe200010f1407 */
[----:B------:R-:W-:Y:S01]  /*1ea0*/  UIMAD.WIDE UR12, UR12, UR31, UR4 ;  /* 0x0000001f0c0c72a5 */ /* 0x000fe2000f8e0204 */
[----:B------:R-:W-:-:S03]  /*1eb0*/  LEA.HI.X R204, R4, c[0x0][0x334], R0, 0x1, P3 ;  /* 0x0000cd0004cc7a11 */ /* 0x000fc600018f0c00 */
[----:B------:R-:W-:-:S13]  /*1ec0*/  PLOP3.LUT P0, PT, PT, PT, UP1, 0x80, 0x0 ;  /* 0x000000000000781c */ /* 0x000fda0003f0f018 */
        /* <DEDUP_REMOVED lines=19> */
.L_x_571:
        /* <DEDUP_REMOVED lines=18> */
.L_x_572:
        /* <DEDUP_REMOVED lines=32> */
.L_x_574:
[----:B------:R-:W-:Y:S05]  /*2320*/  BSYNC B0 ;  /* 0x0000000000007941 */ /* 0x000fea0003800000 */
.L_x_573:
        /* <DEDUP_REMOVED lines=19> */
.L_x_576:
[----:B------:R-:W-:Y:S05]  /*2460*/  BSYNC B0 ;  /* 0x0000000000007941 */ /* 0x000fea0003800000 */
.L_x_575:
        /* <DEDUP_REMOVED lines=29> */
.L_x_578:
[----:B------:R-:W-:Y:S05]  /*2640*/  BSYNC B0 ;  /* 0x0000000000007941 */ /* 0x000fea0003800000 */
.L_x_577:
        /* <DEDUP_REMOVED lines=18> */
.L_x_570:
[----:B------:R-:W-:Y:S01]  /*2770*/  PLOP3.LUT P0, PT, PT, PT, UP6, 0x80, 0x0 ;  /* 0x000000000000781c */ /* 0x000fe20003f0f068 */
[----:B------:R-:W-:Y:S01]  /*2780*/  ULEA.HI UR4, UR7, UR7, URZ, 0x1 ;  /* 0x0000000707047291 */ /* 0x000fe2000f8f083f */
[----:B------:R-:W-:Y:S01]  /*2790*/  IMAD.SHL.U32 R0, R241, 0x2, RZ ;  /* 0x00000002f1007824 */ /* 0x000fe200078e00ff */
[----:B------:R-:W-:Y:S02]  /*27a0*/  BSSY B0, `(.L_x_580) ;  /* 0x0000028000007945 */ /* 0x000fe40003800000 */
[----:B------:R-:W-:-:S04]  /*27b0*/  ULOP3.LUT UR4, UR4, 0xfffffffe, URZ, 0xc0, !UPT ;  /* 0xfffffffe04047892 */ /* 0x000fc8000f8ec03f */
[----:B------:R-:W-:-:S04]  /*27c0*/  UIADD3 UR4, UR7, -UR4, URZ ;  /* 0x8000000407047290 */ /* 0x000fc8000fffe03f */
[----:B------:R-:W-:Y:S01]  /*27d0*/  @P0 BAR.SYNC.DEFER_BLOCKING 0x0 ;  /* 0x0000000000000b1d */ /* 0x000fe20000010000 */
[----:B------:R-:W-:Y:S02]  /*27e0*/  UISETP.NE.AND UP0, UPT, UR4, 0x1, UPT ;  /* 0x000000010400788c */ /* 0x000fe4000bf05270 */
[----:B------:R-:W-:-:S06]  /*27f0*/  UIMAD UR4, UR7, -0x40, UR21 ;  /* 0xffffffc0070478a4 */ /* 0x000fcc000f8e0215 */
[----:B------:R-:W-:-:S13]  /*2800*/  ISETP.GE.AND P1, PT, R3, UR4, PT ;  /* 0x0000000403007c0c */ /* 0x000fda000bf26270 */
        /* <DEDUP_REMOVED lines=33> */
.L_x_581:
[----:B------:R-:W-:Y:S05]  /*2a20*/  BSYNC B0 ;  /* 0x0000000000007941 */ /* 0x000fea0003800000 */
.L_x_580:
        /* <DEDUP_REMOVED lines=19> */
.L_x_583:
        /* <DEDUP_REMOVED lines=34> */
.L_x_584:
[----:B------:R-:W-:Y:S05]  /*2d80*/  BSYNC B0 ;  /* 0x0000000000007941 */ /* 0x000fea0003800000 */
.L_x_582:
[C---:B--2---:R-:W-:Y:S01]  /*2d90*/  IADD3 R6, R218.reuse, 0x28, RZ ;  /* 0x00000028da067810 */ /* 0x044fe20007ffe0ff */
[----:B------:R-:W-:Y:S01]  /*2da0*/  ULDC.64 UR8, c[0x0][0x198] ;  /* 0x0000660000087ab9 */ /* 0x000fe20000000a00 */
[C---:B------:R-:W-:Y:S01]  /*2db0*/  IADD3 R5, R218.reuse, 0x8, RZ ;  /* 0x00000008da057810 */ /* 0x040fe20007ffe0ff */
[----:B------:R-:W-:Y:S01]  /*2dc0*/  IMAD.MOV.U32 R224, RZ, RZ, 0x7f800000 ;  /* 0x7f800000ffe07424 */ /* 0x000fe200078e00ff */
[----:B------:R-:W-:Y:S01]  /*2dd0*/  IADD3 R4, R218, 0x20, RZ ;  /* 0x00000020da047810 */ /* 0x000fe20007ffe0ff */
[----:B------:R-:W-:Y:S01]  /*2de0*/  UIMAD UR5, UR20, UR8, URZ ;  /* 0x00000008140572a4 */ /* 0x000fe2000f8e023f */
[----:B------:R-:W-:Y:S01]  /*2df0*/  ISETP.GE.AND P1, PT, R6, UR4, PT ;  /* 0x0000000406007c0c */ /* 0x000fe2000bf26270 */
[----:B------:R-:W-:Y:S01]  /*2e00*/  IMAD.MOV.U32 R222, RZ, RZ, 0x7f800000 ;  /* 0x7f800000ffde7424 */ /* 0x000fe200078e00ff */
[----:B------:R-:W-:Y:S02]  /*2e10*/  ISETP.GE.AND P3, PT, R5, UR4, PT ;  /* 0x0000000405007c0c */ /* 0x000fe4000bf66270 */
[----:B------:R-:W-:-:S02]  /*2e20*/  ISETP.GE.AND P4, PT, R218, UR4, PT ;  /* 0x00000004da007c0c */ /* 0x000fc4000bf86270 */
[----:B------:R-:W-:Y:S02]  /*2e30*/  MOV R223, 0x7f800000 ;  /* 0x7f80000000df7802 */ /* 0x000fe40000000f00 */
[----:B------:R-:W-:Y:S02]  /*2e40*/  MOV R219, 0x7f800000 ;  /* 0x7f80000000db7802 */ /* 0x000fe40000000f00 */
[----:B------:R-:W-:Y:S01]  /*2e50*/  MOV R7, 0x4 ;  /* 0x0000000400077802 */ /* 0x000fe20000000f00 */
[----:B------:R-:W-:Y:S01]  /*2e60*/  IMAD.U32 R17, RZ, RZ, UR24 ;  /* 0x00000018ff117e24 */ /* 0x000fe2000f8e00ff */
[----:B------:R-:W-:Y:S01]  /*2e70*/  ISETP.GE.AND P2, PT, R4, UR4, PT ;  /* 0x0000000404007c0c */ /* 0x000fe2000bf46270 */
[----:B------:R-:W-:Y:S01]  /*2e80*/  UIMAD UR4, UR23, -0x80, UR18 ;  /* 0xffffff80170478a4 */ /* 0x000fe2000f8e0212 */
[----:B------:R-:W-:Y:S01]  /*2e90*/  IMAD.MOV.U32 R4, RZ, RZ, 0x4 ;  /* 0x00000004ff047424 */ /* 0x000fe200078e00ff */
[----:B------:R-:W-:Y:S01]  /*2ea0*/  UIMAD UR5, UR24, UR9, UR5 ;  /* 0x00000009180572a4 */ /* 0x000fe2000f8e0205 */
[----:B------:R-:W-:-:S03]  /*2eb0*/  @!P1 IMAD.WIDE R6, R6, R7, UR12 ;  /* 0x0000000c06069e25 */ /* 0x000fc6000f8e0207 */
[----:B------:R-:W-:Y:S01]  /*2ec0*/  ISETP.GE.AND P6, PT, R3, UR4, PT ;  /* 0x0000000403007c0c */ /* 0x000fe2000bfc6270 */
[----:B------:R-:W-:Y:S01]  /*2ed0*/  IMAD.WIDE R4, R218, R4, UR12 ;  /* 0x0000000cda047e25 */ /* 0x000fe2000f8e0204 */
[----:B------:R2:W5:Y:S03]  /*2ee0*/  @!P1 LDG.E R222, [R6.64] ;  /* 0x0000000e06de9981 */ /* 0x000566000c1e1900 */
[----:B------:R-:W-:Y:S01]  /*2ef0*/  IMAD.U32 R8, RZ, RZ, UR5 ;  /* 0x00000005ff087e24 */ /* 0x000fe2000f8e00ff */
[----:B------:R3:W5:Y:S04]  /*2f00*/  @!P4 LDG.E R223, [R4.64] ;  /* 0x0000000e04dfc981 */ /* 0x000768000c1e1900 */
[----:B------:R3:W5:Y:S04]  /*2f10*/  @!P3 LDG.E R224, [R4.64+0x20] ;  /* 0x0000200e04e0b981 */ /* 0x000768000c1e1900 */
[----:B------:R3:W5:Y:S04]  /*2f20*/  @!P2 LDG.E R219, [R4.64+0x80] ;  /* 0x0000800e04dba981 */ /* 0x000768000c1e1900 */
[----:B------:R4:W-:Y:S04]  /*2f30*/  @P6 STS [R0+0x9000], RZ ;  /* 0x009000ff00006388 */ /* 0x0009e80000000800 */
[----:B------:R4:W-:Y:S04]  /*2f40*/  @P6 STS [R0+0x9004], RZ ;  /* 0x009004ff00006388 */ /* 0x0009e80000000800 */
[----:B------:R4:W-:Y:S04]  /*2f50*/  @P6 STS.64 [R0+0x9008], RZ ;  /* 0x009008ff00006388 */ /* 0x0009e80000000a00 */
[----:B------:R4:W-:Y:S04]  /*2f60*/  @P6 STS.128 [R0+0xb000], RZ ;  /* 0x00b000ff00006388 */ /* 0x0009e80000000c00 */
[----:B------:R4:W-:Y:S01]  /*2f70*/  @P6 STS.128 [R0+0xd000], RZ ;  /* 0x00d000ff00006388 */ /* 0x0009e20000000c00 */
[----:B---3--:R-:W-:-:S05]  /*2f80*/  IMAD.WIDE.U32 R4, R17, c[0x0][0x198], R216 ;  /* 0x0000660011047a25 */ /* 0x008fca00078e00d8 */
[----:B--2---:R-:W-:Y:S01]  /*2f90*/  IADD3 R6, P1, R4, UR25, RZ ;  /* 0x0000001904067c10 */ /* 0x004fe2000ff3e0ff */
[----:B------:R-:W-:-:S03]  /*2fa0*/  IMAD R4, R19, c[0x0][0x1b0], RZ ;  /* 0x00006c0013047a24 */ /* 0x000fc600078e02ff */
[----:B------:R-:W-:Y:S01]  /*2fb0*/  IADD3.X R7, R5, UR29, R8, P1, !PT ;  /* 0x0000001d05077c10 */ /* 0x000fe20008ffe408 */
[C---:B------:R-:W-:Y:S01]  /*2fc0*/  IMAD R4, R15.reuse, c[0x0][0x1b4], R4 ;  /* 0x00006d000f047a24 */ /* 0x040fe200078e0204 */
[----:B------:R-:W-:Y:S03]  /*2fd0*/  BSSY B0, `(.L_x_585) ;  /* 0x0000025000007945 */ /* 0x000fe60003800000 */
[----:B------:R-:W-:-:S05]  /*2fe0*/  IMAD.WIDE.U32 R6, R15, c[0x0][0x1b0], R6 ;  /* 0x00006c000f067a25 */ /* 0x000fca00078e0006 */
[----:B------:R-:W-:Y:S01]  /*2ff0*/  IADD3 R13, R7, R4, RZ ;  /* 0x00000004070d7210 */ /* 0x000fe20007ffe0ff */
        /* <DEDUP_REMOVED lines=34> */
.L_x_586:
[----:B----4-:R-:W-:Y:S05]  /*3220*/  BSYNC B0 ;  /* 0x0000000000007941 */ /* 0x010fea0003800000 */
.L_x_585:
        /* <DEDUP_REMOVED lines=39> */
.L_x_588:
[----:B------:R-:W-:Y:S05]  /*34a0*/  BSYNC B0 ;  /* 0x0000000000007941 */ /* 0x000fea0003800000 */
.L_x_587:
        /* <DEDUP_REMOVED lines=51> */
.L_x_590:
[----:B------:R-:W-:Y:S05]  /*37e0*/  BSYNC B0 ;  /* 0x0000000000007941 */ /* 0x000fea0003800000 */
.L_x_589:
        /* <DEDUP_REMOVED lines=36> */
.L_x_592:
[----:B------:R-:W-:Y:S05]  /*3a30*/  BSYNC B0 ;  /* 0x0000000000007941 */ /* 0x000fea0003800000 */
.L_x_591:
[----:B------:R-:W-:Y:S01]  /*3a40*/  ULDC.64 UR8, c[0x0][0x318] ;  /* 0x0000c60000087ab9 */ /* 0x000fe20000000a00 */
[----:B--2---:R-:W-:Y:S01]  /*3a50*/  IMAD.MOV.U32 R8, RZ, RZ, c[0x0][0x308] ;  /* 0x0000c200ff087624 */ /* 0x004fe200078e00ff */
[----:B------:R-:W-:Y:S01]  /*3a60*/  UISETP.NE.U32.AND UP1, UPT, URZ, UR8, UPT ;  /* 0x000000083f00728c */ /* 0x000fe2000bf25070 */
[----:B------:R-:W-:Y:S01]  /*3a70*/  MOV R9, c[0x0][0x30c] ;  /* 0x0000c30000097a02 */ /* 0x000fe20000000f00 */
[----:B------:R-:W-:Y:S01]  /*3a80*/  ULDC.64 UR10, c[0x0][0x320] ;  /* 0x0000c800000a7ab9 */ /* 0x000fe20000000a00 */
[----:B------:R-:W2:Y:S01]  /*3a90*/  S2R R7, SR_TID.X ;  /* 0x0000000000077919 */ /* 0x000ea20000002100 */
[----:B------:R-:W-:Y:S01]  /*3aa0*/  UISETP.NE.AND.EX UP1, UPT, URZ, UR9, UPT, UP1 ;  /* 0x000000093f00728c */ /* 0x000fe2000bf25310 */
[----:B-1-34-:R-:W-:Y:S01]  /*3ab0*/  LEA.HI R0, R22, R21, RZ, 0x6 ;  /* 0x0000001516007211 */ /* 0x01afe200078f30ff */
[----:B------:R-:W-:Y:S01]  /*3ac0*/  IMAD.U32 R3, RZ, RZ, UR23 ;  /* 0x00000017ff037e24 */ /* 0x000fe2000f8e00ff */
[----:B------:R-:W0:Y:S03]  /*3ad0*/  LDGDEPBAR ;  /* 0x00000000000079af */ /* 0x000e260000000000 */
[----:B------:R-:W-:-:S05]  /*3ae0*/  PLOP3.LUT P1, PT, PT, PT, UP1, 0x80, 0x0 ;  /* 0x000000000000781c */ /* 0x000fca0003f2f018 */
[----:B------:R-:W-:Y:S02]  /*3af0*/  @UP1 UIMAD UR6, UR39, UR10, URZ ;  /* 0x0000000a270612a4 */ /* 0x000fe4000f8e023f */
[----:B------:R-:W-:Y:S02]  /*3b00*/  @UP1 UMOV UR4, UR35 ;  /* 0x0000002300041c82 */ /* 0x000fe40008000000 */
[----:B------:R-:W-:Y:S02]  /*3b10*/  @UP1 UMOV UR5, UR59 ;  /* 0x0000003b00051c82 */ /* 0x000fe40008000000 */
[----:B------:R-:W-:Y:S02]  /*3b20*/  @UP1 UIMAD.WIDE.U32 UR4, UR32, UR10, UR4 ;  /* 0x0000000a200412a5 */ /* 0x000fe4000f8e0004 */
[----:B------:R-:W-:Y:S02]  /*3b30*/  @UP1 UIMAD UR11, UR32, UR11, UR6 ;  /* 0x0000000b200b12a4 */ /* 0x000fe4000f8e0206 */
[----:B------:R-:W-:-:S02]  /*3b40*/  @UP1 ULEA UR8, UP0, UR4, UR8, 0x2 ;  /* 0x0000000804081291 */ /* 0x000fc4000f80103f */
[----:B------:R-:W-:-:S04]  /*3b50*/  @UP1 UIADD3 UR11, UR5, UR11, URZ ;  /* 0x0000000b050b1290 */ /* 0x000fc8000fffe03f */
[----:B------:R-:W-:Y:S01]  /*3b60*/  @UP1 ULEA.HI.X UR9, UR4, UR9, UR11, 0x2, UP0 ;  /* 0x0000000904091291 */ /* 0x000fe200080f140b */
[----:B------:R-:W-:-:S05]  /*3b70*/  IMAD.U32 R4, RZ, RZ, UR8 ;  /* 0x00000008ff047e24 */ /* 0x000fca000f8e00ff */
[----:B------:R-:W-:-:S05]  /*3b80*/  IMAD.U32 R5, RZ, RZ, UR9 ;  /* 0x00000009ff057e24 */ /* 0x000fca000f8e00ff */
[----:B------:R1:W3:Y:S04]  /*3b90*/  @P1 LDG.E R6, [R4.64] ;  /* 0x0000000e04061981 */ /* 0x0002e8000c1e1900 */
[----:B-1----:R1:W4:Y:S04]  /*3ba0*/  LDG.E.64 R4, [R8.64+0x8] ;  /* 0x0000080e08047981 */ /* 0x002328000c1e1b00 */
[----:B-1----:R-:W4:Y:S01]  /*3bb0*/  LDG.E.64 R8, [R8.64] ;  /* 0x0000000e08087981 */ /* 0x002f22000c1e1b00 */
[----:B------:R-:W-:Y:S01]  /*3bc0*/  SHF.R.S32.HI R0, RZ, 0x6, R0 ;  /* 0x00000006ff007819 */ /* 0x000fe20000011400 */
[----:B------:R-:W3:Y:S01]  /*3bd0*/  @P1 MUFU.RCP R10, c[0x0][0x238] ;  /* 0x00008e00000a1b08 */ /* 0x000ee20000001000 */
[----:B--2---:R-:W-:Y:S01]  /*3be0*/  IMAD.SHL.U32 R7, R7, 0x2, RZ ;  /* 0x0000000207077824 */ /* 0x004fe200078e00ff */
[C---:B------:R-:W-:Y:S01]  /*3bf0*/  IADD3 R170, R179.reuse, 0x1800, RZ ;  /* 0x00001800b3aa7810 */ /* 0x040fe20007ffe0ff */
[----:B------:R-:W-:Y:S01]  /*3c00*/  IMAD.SHL.U32 R171, R179, 0x2, RZ ;  /* 0x00000002b3ab7824 */ /* 0x000fe200078e00ff */
[----:B------:R-:W-:Y:S01]  /*3c10*/  UIADD3 UR20, UR21, 0x80, UR24 ;  /* 0x0000008015147890 */ /* 0x000fe2000fffe018 */
[----:B------:R-:W-:Y:S01]  /*3c20*/  IMAD R11, R3, 0x4, R0 ;  /* 0x00000004030b7824 */ /* 0x000fe200078e0200 */
[----:B------:R-:W-:Y:S01]  /*3c30*/  SHF.R.S32.HI R3, RZ, 0x1f, R18 ;  /* 0x0000001fff037819 */ /* 0x000fe20000011412 */
[----:B------:R-:W-:Y:S01]  /*3c40*/  IMAD.SHL.U32 R196, R0, 0x20, RZ ;  /* 0x0000002000c47824 */ /* 0x000fe200078e00ff */
[----:B------:R-:W-:Y:S01]  /*3c50*/  SEL R170, R170, R179, !P0 ;  /* 0x000000b3aaaa7207 */ /* 0x000fe20004000000 */
[----:B------:R-:W-:Y:S01]  /*3c60*/  IMAD.MOV.U32 R207, RZ, RZ, R195 ;  /* 0x000000ffffcf7224 */ /* 0x000fe200078e00c3 */
[----:B------:R-:W-:Y:S01]  /*3c70*/  CS2R R126, SRZ ;  /* 0x00000000007e7805 */ /* 0x000fe2000001ff00 */
[----:B------:R-:W-:Y:S01]  /*3c80*/  CS2R R124, SRZ ;  /* 0x00000000007c7805 */ /* 0x000fe2000001ff00 */
[----:B------:R-:W-:Y:S01]  /*3c90*/  LOP3.LUT R196, R196, 0x6, R7, 0xf8, !PT ;  /* 0x00000006c4c47812 */ /* 0x000fe200078ef807 */
[----:B------:R-:W-:Y:S01]  /*3ca0*/  CS2R R130, SRZ ;  /* 0x0000000000827805 */ /* 0x000fe2000001ff00 */
[----:B------:R-:W-:Y:S01]  /*3cb0*/  MOV R7, UR23 ;  /* 0x0000001700077c02 */ /* 0x000fe20008000f00 */
[----:B------:R-:W-:Y:S01]  /*3cc0*/  CS2R R128, SRZ ;  /* 0x0000000000807805 */ /* 0x000fe2000001ff00 */
[----:B------:R-:W-:Y:S01]  /*3cd0*/  CS2R R122, SRZ ;  /* 0x00000000007a7805 */ /* 0x000fe2000001ff00 */
[----:B------:R-:W-:Y:S01]  /*3ce0*/  CS2R R120, SRZ ;  /* 0x0000000000787805 */ /* 0x000fe2000001ff00 */
[----:B------:R-:W-:Y:S01]  /*3cf0*/  CS2R R118, SRZ ;  /* 0x0000000000767805 */ /* 0x000fe2000001ff00 */
[----:B------:R-:W-:Y:S01]  /*3d00*/  IMAD R196, R7, 0x80, R196 ;  /* 0x0000008007c47824 */ /* 0x000fe200078e02c4 */
[----:B------:R-:W-:Y:S01]  /*3d10*/  CS2R R116, SRZ ;  /* 0x0000000000747805 */ /* 0x000fe2000001ff00 */
[----:B------:R-:W-:Y:S01]  /*3d20*/  CS2R R110, SRZ ;  /* 0x00000000006e7805 */ /* 0x000fe2000001ff00 */
[----:B------:R-:W-:Y:S01]  /*3d30*/  CS2R R108, SRZ ;  /* 0x00000000006c7805 */ /* 0x000fe2000001ff00 */
[----:B------:R1:W2:Y:S01]  /*3d40*/  I2F R208, R196 ;  /* 0x000000c400d07306 */ /* 0x0002a20000201400 */
[C---:B------:R-:W-:Y:S01]  /*3d50*/  IADD3 R215, R196.reuse, 0x19, RZ ;  /* 0x00000019c4d77810 */ /* 0x040fe20007ffe0ff */
[----:B------:R-:W-:Y:S01]  /*3d60*/  CS2R R114, SRZ ;  /* 0x0000000000727805 */ /* 0x000fe2000001ff00 */
[C---:B------:R-:W-:Y:S01]  /*3d70*/  IADD3 R214, R196.reuse, 0x18, RZ ;  /* 0x00000018c4d67810 */ /* 0x040fe20007ffe0ff */
[----:B------:R-:W-:Y:S01]  /*3d80*/  CS2R R112, SRZ ;  /* 0x0000000000707805 */ /* 0x000fe2000001ff00 */
[C---:B------:R-:W-:Y:S01]  /*3d90*/  IADD3 R213, R196.reuse, 0x11, RZ ;  /* 0x00000011c4d57810 */ /* 0x040fe20007ffe0ff */
[----:B------:R-:W-:Y:S01]  /*3da0*/  CS2R R106, SRZ ;  /* 0x00000000006a7805 */ /* 0x000fe2000001ff00 */
[C---:B------:R-:W-:Y:S01]  /*3db0*/  IADD3 R212, R196.reuse, 0x10, RZ ;  /* 0x00000010c4d47810 */ /* 0x040fe20007ffe0ff */
[----:B------:R-:W1:Y:S01]  /*3dc0*/  I2F R215, R215 ;  /* 0x000000d700d77306 */ /* 0x000e620000201400 */
[C---:B------:R-:W-:Y:S01]  /*3dd0*/  IADD3 R211, R196.reuse, 0x9, RZ ;  /* 0x00000009c4d37810 */ /* 0x040fe20007ffe0ff */
[----:B------:R-:W-:Y:S01]  /*3de0*/  CS2R R104, SRZ ;  /* 0x0000000000687805 */ /* 0x000fe2000001ff00 */
[C---:B------:R-:W-:Y:S01]  /*3df0*/  IADD3 R210, R196.reuse, 0x8, RZ ;  /* 0x00000008c4d27810 */ /* 0x040fe20007ffe0ff */
[----:B------:R-:W-:Y:S01]  /*3e00*/  CS2R R102, SRZ ;  /* 0x0000000000667805 */ /* 0x000fe2000001ff00 */
[----:B------:R-:W-:Y:S01]  /*3e10*/  IADD3 R209, R196, 0x1, RZ ;  /* 0x00000001c4d17810 */ /* 0x000fe20007ffe0ff */
[----:B------:R-:W-:Y:S01]  /*3e20*/  CS2R R100, SRZ ;  /* 0x0000000000647805 */ /* 0x000fe2000001ff00 */
[----:B------:R-:W-:Y:S01]  /*3e30*/  CS2R R94, SRZ ;  /* 0x00000000005e7805 */ /* 0x000fe2000001ff00 */
[----:B------:R-:W1:Y:S01]  /*3e40*/  I2F R214, R214 ;  /* 0x000000d600d67306 */ /* 0x000e620000201400 */
[----:B------:R-:W-:Y:S01]  /*3e50*/  CS2R R92, SRZ ;  /* 0x00000000005c7805 */ /* 0x000fe2000001ff00 */
[----:B------:R-:W-:Y:S01]  /*3e60*/  CS2R R98, SRZ ;  /* 0x0000000000627805 */ /* 0x000fe2000001ff00 */
[----:B------:R-:W-:Y:S01]  /*3e70*/  CS2R R96, SRZ ;  /* 0x0000000000607805 */ /* 0x000fe2000001ff00 */
[----:B------:R-:W-:Y:S01]  /*3e80*/  CS2R R90, SRZ ;  /* 0x00000000005a7805 */ /* 0x000fe2000001ff00 */
[----:B------:R-:W-:Y:S01]  /*3e90*/  CS2R R88, SRZ ;  /* 0x0000000000587805 */ /* 0x000fe2000001ff00 */
        /* <DEDUP_REMOVED lines=30> */
[----:B------:R-:W-:Y:S01]  /*4080*/  IMAD.SHL.U32 R170, R170, 0x2, RZ ;  /* 0x00000002aaaa7824 */ /* 0x000fe200078e00ff */
[C---:B------:R-:W-:Y:S01]  /*4090*/  IADD3 R227, R216.reuse, 0x40, RZ ;  /* 0x00000040d8e37810 */ /* 0x040fe20007ffe0ff */
[----:B------:R-:W-:Y:S01]  /*40a0*/  UMOV UR4, URZ ;  /* 0x0000003f00047c82 */ /* 0x000fe20008000000 */
[----:B------:R-:W-:Y:S01]  /*40b0*/  IADD3 R226, R216, 0x20, RZ ;  /* 0x00000020d8e27810 */ /* 0x000fe20007ffe0ff */
[----:B------:R-:W1:Y:S01]  /*40c0*/  I2F R209, R209 ;  /* 0x000000d100d17306 */ /* 0x000e620000201400 */
[----:B------:R-:W-:Y:S01]  /*40d0*/  IADD3 R172, R171, R178, RZ ;  /* 0x000000b2abac7210 */ /* 0x000fe20007ffe0ff */
[----:B------:R-:W-:Y:S01]  /*40e0*/  UIADD3 UR20, UR20, -UR18, URZ ;  /* 0x8000001214147290 */ /* 0x000fe2000fffe03f */
[----:B---3--:R-:W-:-:S04]  /*40f0*/  @P1 FMUL.FTZ R0, R6, R10 ;  /* 0x0000000a06001220 */ /* 0x008fc80000410000 */
[----:B------:R-:W3:Y:S01]  /*4100*/  @P1 R2UR UR5, R0 ;  /* 0x00000000000513c2 */ /* 0x000ee200000e0000 */
[----:B----4-:R-:W-:Y:S01]  /*4110*/  IADD3 R18, P3, P2, R4, UR41, R18 ;  /* 0x0000002904127c10 */ /* 0x010fe2000fa7e012 */
[----:B------:R-:W-:Y:S01]  /*4120*/  IMAD.MOV.U32 R4, RZ, RZ, c[0x0][0x22c] ;  /* 0x00008b00ff047624 */ /* 0x000fe200078e00ff */
[----:B---3--:R-:W-:Y:S02]  /*4130*/  @UP1 UMOV UR4, UR5 ;  /* 0x0000000500041c82 */ /* 0x008fe40008000000 */
[----:B------:R-:W-:Y:S01]  /*4140*/  IADD3.X R234, R5, UR49, R3, P3, P2 ;  /* 0x0000003105ea7c10 */ /* 0x000fe20009fe4403 */
[----:B------:R-:W-:Y:S01]  /*4150*/  IMAD R4, R4, c[0x0][0x1c0], RZ ;  /* 0x0000700004047a24 */ /* 0x000fe200078e02ff */
[----:B------:R-:W-:Y:S01]  /*4160*/  IADD3 R3, R177, 0x1800, RZ ;  /* 0x00001800b1037810 */ /* 0x000fe20007ffe0ff */
[----:B------:R-:W-:-:S03]  /*4170*/  IMAD.WIDE.U32 R238, R18, -0x2daee0ad, RZ ;  /* 0xd2511f5312ee7825 */ /* 0x000fc600078e00ff */
[C---:B------:R-:W-:Y:S01]  /*4180*/  SHF.L.U32 R243, R4.reuse, 0x4, RZ ;  /* 0x0000000404f37819 */ /* 0x040fe200000006ff */
[C---:B------:R-:W-:Y:S01]  /*4190*/  IMAD.SHL.U32 R225, R4.reuse, 0x8, RZ ;  /* 0x0000000804e17824 */ /* 0x040fe200078e00ff */
[----:B------:R-:W-:Y:S01]  /*41a0*/  SEL R3, R3, R177, !P0 ;  /* 0x000000b103037207 */ /* 0x000fe20004000000 */
[C---:B------:R-:W-:Y:S01]  /*41b0*/  IMAD.U32 R247, R4.reuse, -0x40, RZ ;  /* 0xffffffc004f77824 */ /* 0x040fe200078e00ff */
[C---:B------:R-:W-:Y:S01]  /*41c0*/  IADD3 R244, R243.reuse, 0x40, RZ ;  /* 0x00000040f3f47810 */ /* 0x040fe20007ffe0ff */
[C---:B------:R-:W-:Y:S01]  /*41d0*/  IMAD R251, R4.reuse, 0x18, RZ ;  /* 0x0000001804fb7824 */ /* 0x040fe200078e02ff */
[----:B------:R-:W-:Y:S01]  /*41e0*/  IADD3 R245, R243, 0x20, RZ ;  /* 0x00000020f3f57810 */ /* 0x000fe20007ffe0ff */
[----:B------:R-:W-:Y:S01]  /*41f0*/  IMAD.SHL.U32 R250, R4, 0x20, RZ ;  /* 0x0000002004fa7824 */ /* 0x000fe200078e00ff */
[----:B------:R-:W-:Y:S01]  /*4200*/  SHF.L.U32 R3, R3, 0x1, RZ ;  /* 0x0000000103037819 */ /* 0x000fe200000006ff */
[C---:B------:R-:W-:Y:S02]  /*4210*/  IMAD.IADD R237, R225.reuse, 0x1, R244 ;  /* 0x00000001e1ed7824 */ /* 0x040fe400078e02f4 */
[----:B------:R-:W-:-:S02]  /*4220*/  IMAD.IADD R240, R225, 0x1, R245 ;  /* 0x00000001e1f07824 */ /* 0x000fc400078e02f5 */
[C---:B------:R-:W-:Y:S01]  /*4230*/  IMAD R249, R4.reuse, 0x28, RZ ;  /* 0x0000002804f97824 */ /* 0x040fe200078e02ff */
[C---:B------:R-:W-:Y:S01]  /*4240*/  IADD3 R252, R225.reuse, R237, RZ ;  /* 0x000000ede1fc7210 */ /* 0x040fe20007ffe0ff */
[----:B------:R-:W3:Y:S01]  /*4250*/  R2UR UR10, R9 ;  /* 0x00000000090a73c2 */ /* 0x000ee200000e0000 */
[C---:B------:R-:W-:Y:S02]  /*4260*/  IMAD.IADD R5, R225.reuse, 0x1, R240 ;  /* 0x00000001e1057824 */ /* 0x040fe400078e02f0 */
[C---:B------:R-:W-:Y:S01]  /*4270*/  IADD3 R229, R225.reuse, R252, RZ ;  /* 0x000000fce1e57210 */ /* 0x040fe20007ffe0ff */
[----:B------:R-:W-:Y:S02]  /*4280*/  IMAD R248, R4, 0x30, RZ ;  /* 0x0000003004f87824 */ /* 0x000fe400078e02ff */
[C---:B------:R-:W-:Y:S02]  /*4290*/  IMAD.IADD R231, R225.reuse, 0x1, R5 ;  /* 0x00000001e1e77824 */ /* 0x040fe400078e0205 */
[----:B------:R-:W4:Y:S01]  /*42a0*/  R2UR UR11, R8 ;  /* 0x00000000080b73c2 */ /* 0x000f2200000e0000 */
[----:B------:R-:W-:-:S02]  /*42b0*/  IMAD.IADD R228, R225, 0x1, R229 ;  /* 0x00000001e1e47824 */ /* 0x000fc400078e02e5 */
[C---:B------:R-:W-:Y:S02]  /*42c0*/  IMAD.IADD R230, R225.reuse, 0x1, R231 ;  /* 0x00000001e1e67824 */ /* 0x040fe400078e02e7 */
[----:B------:R-:W-:Y:S02]  /*42d0*/  IMAD R246, R4, 0x38, RZ ;  /* 0x0000003804f67824 */ /* 0x000fe400078e02ff */
[C---:B------:R-:W-:Y:S01]  /*42e0*/  IMAD.IADD R232, R225.reuse, 0x1, R228 ;  /* 0x00000001e1e87824 */ /* 0x040fe200078e02e4 */
[----:B------:R-:W-:Y:S02]  /*42f0*/  IADD3 R233, R225, R230, RZ ;  /* 0x000000e6e1e97210 */ /* 0x000fe40007ffe0ff */
[----:B---3--:R-:W-:-:S04]  /*4300*/  LOP3.LUT R0, R11, UR10, RZ, 0x3c, !PT ;  /* 0x0000000a0b007c12 */ /* 0x008fc8000f8e3cff */
[----:B------:R-:W-:Y:S02]  /*4310*/  LOP3.LUT R0, R239, R0, RZ, 0x3c, !PT ;  /* 0x00000000ef007212 */ /* 0x000fe400078e3cff */
[----:B----4-:R-:W-:-:S03]  /*4320*/  LOP3.LUT R234, R234, UR11, RZ, 0x3c, !PT ;  /* 0x0000000beaea7c12 */ /* 0x010fc6000f8e3cff */
[----:B-12---:R-:W-:-:S04]  /*4330*/  IMAD.WIDE.U32 R220, R0, -0x326172a9, RZ ;  /* 0xcd9e8d5700dc7825 */ /* 0x006fc800078e00ff */
.L_x_595:
[----:B------:R-:W0:Y:S01]  /*4340*/  LDGDEPBAR ;  /* 0x00000000000079af */ /* 0x000e220000000000 */
[----:B------:R-:W-:Y:S01]  /*4350*/  IMAD.IADD R0, R178, 0x1, R170 ;  /* 0x00000001b2007824 */ /* 0x000fe200078e02aa */
[----:B------:R-:W-:Y:S01]  /*4360*/  USHF.L.U32 UR9, UR7, 0x6, URZ ;  /* 0x0000000607097899 */ /* 0x000fe2000800063f */
[----:B-----5:R-:W-:Y:S01]  /*4370*/  FSETP.NEU.FTZ.AND P6, PT, R223, -INF , PT ;  /* 0xff800000df00780b */ /* 0x020fe20003fdd000 */
[----:B------:R-:W-:Y:S02]  /*4380*/  USHF.L.U32 UR5, UR23, 0x7, URZ ;  /* 0x0000000717057899 */ /* 0x000fe4000800063f */
[----:B------:R-:W-:Y:S02]  /*4390*/  UISETP.GE.AND UP0, UPT, UR9, UR20, UPT ;  /* 0x000000140900728c */ /* 0x000fe4000bf06270 */
[----:B------:R-:W-:Y:S02]  /*43a0*/  UIADD3 UR5, UR5, 0x80, URZ ;  /* 0x0000008005057890 */ /* 0x000fe4000fffe03f */
[----:B------:R-:W-:Y:S02]  /*43b0*/  UIADD3 UR6, UR10, -0x4498517b, URZ ;  /* 0xbb67ae850a067890 */ /* 0x000fe4000fffe03f */
[----:B------:R-:W-:Y:S02]  /*43c0*/  UISETP.LT.AND UP0, UPT, UR5, UR18, UP0 ;  /* 0x000000120500728c */ /* 0x000fe40008701270 */
[----:B------:R-:W-:Y:S02]  /*43d0*/  UIADD3 UR5, UR11, -0x61c88647, URZ ;  /* 0x9e3779b90b057890 */ /* 0x000fe4000fffe03f */
[----:B------:R-:W-:Y:S02]  /*43e0*/  UIADD3 UR8, UR11, 0x3c6ef372, URZ ;  /* 0x3c6ef3720b087890 */ /* 0x000fe4000fffe03f */
[----:B------:R-:W-:Y:S01]  /*43f0*/  PLOP3.LUT P0, PT, PT, PT, UP0, 0x80, 0x0 ;  /* 0x000000000000781c */ /* 0x000fe20003f0f008 */
[----:B------:R-:W-:Y:S01]  /*4400*/  UISETP.GT.AND UP3, UPT, UR7, UR19, UPT ;  /* 0x000000130700728c */ /* 0x000fe2000bf64270 */
        /* <DEDUP_REMOVED lines=15> */
[----:B------:R-:W-:Y:S01]  /*4500*/  LDSM.16.M88.4 R156, [R170+0x1800] ;  /* 0x00180000aa9c783b */ /* 0x000fe20000000200 */
[-C--:B---3--:R-:W-:Y:S07]  /*4510*/  HMMA.16816.F32 R20, R32, R132.reuse, RZ ;  /* 0x000000842014723c */ /* 0x088fee00000018ff */
[----:B------:R-:W-:Y:S01]  /*4520*/  LDSM.16.M88.4 R160, [R168+0xb400] ;  /* 0x00b40000a8a0783b */ /* 0x000fe20000000200 */
[C---:B------:R-:W-:Y:S07]  /*4530*/  HMMA.16816.F32 R24, R28.reuse, R132, RZ ;  /* 0x000000841c18723c */ /* 0x040fee00000018ff */
[----:B------:R-:W-:Y:S01]  /*4540*/  LDSM.16.M88.4 R164, [R0+0x1800] ;  /* 0x0018000000a4783b */ /* 0x000fe20000000200 */
[-C--:B------:R-:W-:Y:S08]  /*4550*/  HMMA.16816.F32 R28, R28, R134.reuse, RZ ;  /* 0x000000861c1c723c */ /* 0x080ff000000018ff */
[----:B------:R-:W-:Y:S01]  /*4560*/  HMMA.16816.F32 R32, R32, R134, RZ ;  /* 0x000000862020723c */ /* 0x000fe200000018ff */
[----:B------:R-:W3:Y:S07]  /*4570*/  LDSM.16.M88.4 R132, [R170+0x1000] ;  /* 0x00100000aa84783b */ /* 0x000eee0000000200 */
[-C--:B----4-:R-:W-:Y:S08]  /*4580*/  HMMA.16816.F32 R4, R136, R140.reuse, R4 ;  /* 0x0000008c8804723c */ /* 0x090ff00000001804 */
[C---:B-1----:R-:W-:Y:S08]  /*4590*/  HMMA.16816.F32 R8, R144.reuse, R140, R8 ;  /* 0x0000008c9008723c */ /* 0x042ff00000001808 */
[-C--:B------:R-:W-:Y:S08]  /*45a0*/  HMMA.16816.F32 R12, R144, R142.reuse, R12 ;  /* 0x0000008e900c723c */ /* 0x080ff0000000180c */
[C---:B------:R-:W-:Y:S01]  /*45b0*/  HMMA.16816.F32 R16, R136.reuse, R142, R16 ;  /* 0x0000008e8810723c */ /* 0x040fe20000001810 */
[----:B------:R-:W-:Y:S07]  /*45c0*/  LDSM.16.M88.4 R140, [R0+0x1000] ;  /* 0x00100000008c783b */ /* 0x000fee0000000200 */
[-C--:B--2---:R-:W-:Y:S08]  /*45d0*/  HMMA.16816.F32 R20, R136, R148.reuse, R20 ;  /* 0x000000948814723c */ /* 0x084ff00000001814 */
        /* <DEDUP_REMOVED lines=22> */
[-C--:B--2---:R-:W-:Y:S08]  /*4740*/  HMMA.16816.F32 R20, R140, R136.reuse, R20 ;  /* 0x000000888c14723c */ /* 0x084ff00000001814 */
[C---:B------:R-:W-:Y:S08]  /*4750*/  HMMA.16816.F32 R24, R164.reuse, R136, R24 ;  /* 0x00000088a418723c */ /* 0x040ff00000001818 */
[-C--:B------:R-:W-:Y:S08]  /*4760*/  HMMA.16816.F32 R28, R164, R138.reuse, R28 ;  /* 0x0000008aa41c723c */ /* 0x080ff0000000181c */
[----:B------:R-:W-:Y:S01]  /*4770*/  HMMA.16816.F32 R32, R140, R138, R32 ;  /* 0x0000008a8c20723c */ /* 0x000fe20000001820 */
[----:B------:R1:W-:Y:S07]  /*4780*/  LDSM.16.M88.4 R136, [R0+0x2000] ;  /* 0x002000000088783b */ /* 0x0003ee0000000200 */
[-C--:B---3--:R-:W-:Y:S01]  /*4790*/  HMMA.16816.F32 R4, R132, R148.reuse, R4 ;  /* 0x000000948404723c */ /* 0x088fe20000001804 */
[----:B------:R-:W2:Y:S07]  /*47a0*/  LDSM.16.M88.4 R140, [R169+0xd000] ;  /* 0x00d00000a98c783b */ /* 0x000eae0000000200 */
[C---:B------:R-:W-:Y:S08]  /*47b0*/  HMMA.16816.F32 R8, R152.reuse, R148, R8 ;  /* 0x000000949808723c */ /* 0x040ff00000001808 */
[-C--:B------:R-:W-:Y:S01]  /*47c0*/  HMMA.16816.F32 R12, R152, R150.reuse, R12 ;  /* 0x00000096980c723c */ /* 0x080fe2000000180c */
[----:B-1----:R-:W-:Y:S04]  /*47d0*/  IMAD.U32 R0, RZ, RZ, UR7 ;  /* 0x00000007ff007e24 */ /* 0x002fe8000f8e00ff */
[----:B------:R-:W-:Y:S03]  /*47e0*/  IMAD R0, R0, 0x4, R242 ;  /* 0x0000000400007824 */ /* 0x000fe600078e02f2 */
        /* <DEDUP_REMOVED lines=11> */
[-C--:B------:R-:W-:Y:S07]  /*48a0*/  HMMA.16816.F32 R28, R152, R158.reuse, R28 ;  /* 0x0000009e981c723c */ /* 0x080fee000000181c */
[----:B------:R-:W-:Y:S01]  /*48b0*/  LOP3.LUT R153, R149, R234, RZ, 0x3c, !PT ;  /* 0x000000ea95997212 */ /* 0x000fe200078e3cff */
[----:B------:R-:W-:Y:S01]  /*48c0*/  HMMA.16816.F32 R32, R132, R158, R32 ;  /* 0x0000009e8420723c */ /* 0x000fe20000001820 */
[----:B------:R-:W-:Y:S01]  /*48d0*/  LOP3.LUT R152, R221, UR5, R148, 0x96, !PT ;  /* 0x00000005dd987c12 */ /* 0x000fe2000f8e9694 */
[----:B------:R-:W-:Y:S02]  /*48e0*/  UIADD3 UR5, UR10, 0x76cf5d0a, URZ ;  /* 0x76cf5d0a0a057890 */ /* 0x000fe4000fffe03f */
[----:B------:R-:W-:Y:S01]  /*48f0*/  LOP3.LUT R155, R220, UR8, RZ, 0x3c, !PT ;  /* 0x00000008dc9b7c12 */ /* 0x000fe2000f8e3cff */
[----:B------:R-:W-:Y:S01]  /*4900*/  IMAD.U32 R148, RZ, RZ, UR9 ;  /* 0x00000009ff947e24 */ /* 0x000fe2000f8e00ff */
[----:B------:R-:W-:Y:S01]  /*4910*/  @!P0 IADD3 R154, R196, 0x19, RZ ;  /* 0x00000019c49a8810 */ /* 0x000fe20007ffe0ff */
[----:B------:R-:W-:Y:S01]  /*4920*/  IMAD.U32 R134, RZ, RZ, UR21 ;  /* 0x00000015ff867e24 */ /* 0x000fe2000f8e00ff */
[-C--:B--2---:R-:W-:Y:S01]  /*4930*/  HMMA.16816.F32 R4, R136, R140.reuse, R4 ;  /* 0x0000008c8804723c */ /* 0x084fe20000001804 */
[----:B------:R-:W-:Y:S01]  /*4940*/  IMAD.WIDE.U32 R132, R151, -0x2daee0ad, RZ ;  /* 0xd2511f5397847825 */ /* 0x000fe200078e00ff */
[----:B------:R-:W-:Y:S02]  /*4950*/  UIADD3 UR8, UR11, 0x1715609d, URZ ;  /* 0x1715609d0b087890 */ /* 0x000fe4000fffe03f */
[----:B------:R-:W-:Y:S01]  /*4960*/  @!P0 IADD3 R134, -R134, 0x1, R218 ;  /* 0x0000000186868810 */ /* 0x000fe20007ffe1da */
[----:B------:R-:W-:Y:S01]  /*4970*/  IMAD.WIDE.U32 R162, R152, -0x2daee0ad, RZ ;  /* 0xd2511f5398a27825 */ /* 0x000fe200078e00ff */
[----:B------:R-:W-:Y:S02]  /*4980*/  @!P0 IADD3 R152, R196, 0x11, RZ ;  /* 0x00000011c4988810 */ /* 0x000fe40007ffe0ff */
[----:B------:R-:W-:Y:S01]  /*4990*/  LOP3.LUT R135, R0, R133, RZ, 0x3c, !PT ;  /* 0x0000008500877212 */ /* 0x000fe200078e3cff */
[C---:B------:R-:W-:Y:S03]  /*49a0*/  HMMA.16816.F32 R8, R144.reuse, R140, R8 ;  /* 0x0000008c9008723c */ /* 0x040fe60000001808 */
[----:B------:R-:W-:Y:S01]  /*49b0*/  @!P0 IADD3 R148, R148, UR18, R134 ;  /* 0x0000001294948c10 */ /* 0x000fe2000fffe086 */
[----:B------:R-:W-:Y:S01]  /*49c0*/  IMAD.WIDE.U32 R134, R135, -0x326172a9, RZ ;  /* 0xcd9e8d5787867825 */ /* 0x000fe200078e00ff */
[----:B------:R-:W-:Y:S02]  /*49d0*/  LOP3.LUT R149, R165, UR5, R132, 0x96, !PT ;  /* 0x00000005a5957c12 */ /* 0x000fe4000f8e9684 */
[C---:B------:R-:W-:Y:S01]  /*49e0*/  @!P0 IADD3 R151, R148.reuse, 0x8, RZ ;  /* 0x0000000894978810 */ /* 0x040fe20007ffe0ff */
[----:B------:R-:W-:Y:S01]  /*49f0*/  IMAD.WIDE.U32 R132, R153, -0x2daee0ad, RZ ;  /* 0xd2511f5399847825 */ /* 0x000fe200078e00ff */
[----:B------:R-:W-:Y:S01]  /*4a00*/  LOP3.LUT R160, R155, R135, RZ, 0x3c, !PT ;  /* 0x000000879ba07212 */ /* 0x000fe200078e3cff */
[-C--:B------:R-:W-:Y:S02]  /*4a10*/  HMMA.16816.F32 R12, R144, R142.reuse, R12 ;  /* 0x0000008e900c723c */ /* 0x080fe4000000180c */
[----:B------:R-:W-:Y:S01]  /*4a20*/  @!P0 IADD3 R150, R148, 0x20, RZ ;  /* 0x0000002094968810 */ /* 0x000fe20007ffe0ff */
[----:B------:R-:W-:Y:S01]  /*4a30*/  IMAD.WIDE.U32 R156, R149, -0x326172a9, RZ ;  /* 0xcd9e8d57959c7825 */ /* 0x000fe200078e00ff */
[----:B------:R-:W-:Y:S02]  /*4a40*/  LOP3.LUT R158, R0, R133, RZ, 0x3c, !PT ;  /* 0x00000085009e7212 */ /* 0x000fe400078e3cff */
[C---:B------:R-:W-:Y:S01]  /*4a50*/  @!P0 IADD3 R149, R148.reuse, 0x28, RZ ;  /* 0x0000002894958810 */ /* 0x040fe20007ffe0ff */
[----:B------:R-:W-:Y:S01]  /*4a60*/  FFMA.FTZ R7, R209, UR4, R7 ;  /* 0x00000004d1077c23 */ /* 0x000fe20008010007 */
[----:B------:R-:W-:Y:S01]  /*4a70*/  LOP3.LUT R159, R163, UR5, R132, 0x96, !PT ;  /* 0x00000005a39f7c12 */ /* 0x000fe2000f8e9684 */
[C---:B------:R-:W-:Y:S01]  /*4a80*/  HMMA.16816.F32 R16, R136.reuse, R142, R16 ;  /* 0x0000008e8810723c */ /* 0x040fe20000001810 */
[----:B------:R-:W-:Y:S02]  /*4a90*/  UIADD3 UR5, UR10, 0x32370b8f, URZ ;  /* 0x32370b8f0a057890 */ /* 0x000fe4000fffe03f */
[----:B------:R-:W-:Y:S01]  /*4aa0*/  @!P0 IMNMX R148, R148, UR18, PT ;  /* 0x0000001294948c17 */ /* 0x000fe2000b800200 */
[----:B------:R-:W-:Y:S01]  /*4ab0*/  FMUL.FTZ R141, R223, 1.4426950216293334961 ;  /* 0x3fb8aa3bdf8d7820 */ /* 0x000fe20000410000 */
[----:B------:R-:W-:Y:S01]  /*4ac0*/  LOP3.LUT R157, R157, UR6, R134, 0x96, !PT ;  /* 0x000000069d9d7c12 */ /* 0x000fe2000f8e9686 */
[----:B------:R-:W-:Y:S01]  /*4ad0*/  FFMA.FTZ R4, R208, UR4, R4 ;  /* 0x00000004d0047c23 */ /* 0x000fe20008010004 */
[-C--:B------:R-:W-:Y:S01]  /*4ae0*/  @!P0 ISETP.GE.AND P4, PT, R196, R148.reuse, PT ;  /* 0x00000094c400820c */ /* 0x080fe20003f86270 */
[----:B------:R-:W1:Y:S01]  /*4af0*/  LDSM.16.M88.4 R132, [R169+0xd400] ;  /* 0x00d40000a984783b */ /* 0x000e620000000200 */
[----:B------:R-:W-:Y:S02]  /*4b00*/  FSEL R141, R141, RZ, P6 ;  /* 0x000000ff8d8d7208 */ /* 0x000fe40003000000 */
[C---:B------:R-:W-:Y:S01]  /*4b10*/  FSETP.NEU.FTZ.AND P6, PT, R224.reuse, -INF , PT ;  /* 0xff800000e000780b */ /* 0x040fe20003fdd000 */
[----:B------:R-:W-:Y:S01]  /*4b20*/  FMUL.FTZ R142, R219, 1.4426950216293334961 ;  /* 0x3fb8aa3bdb8e7820 */ /* 0x000fe20000410000 */
[----:B------:R-:W-:Y:S01]  /*4b30*/  @!P0 IMNMX R149, R149, UR18, PT ;  /* 0x0000001295958c17 */ /* 0x000fe2000b800200 */
[----:B------:R-:W-:Y:S01]  /*4b40*/  FMUL.FTZ R140, R224, 1.4426950216293334961 ;  /* 0x3fb8aa3be08c7820 */ /* 0x000fe20000410000 */
[----:B------:R-:W-:Y:S01]  /*4b50*/  @!P0 FSEL R4, R4, -INF , !P4 ;  /* 0xff80000004048808 */ /* 0x000fe20006000000 */
[----:B------:R-:W-:Y:S01]  /*4b60*/  FFMA.FTZ R14, R210, UR4, R14 ;  /* 0x00000004d20e7c23 */ /* 0x000fe2000801000e */
[----:B------:R-:W-:Y:S01]  /*4b70*/  @!P0 IADD3 R0, R196, 0x1, RZ ;  /* 0x00000001c4008810 */ /* 0x000fe20007ffe0ff */
[----:B------:R-:W-:Y:S01]  /*4b80*/  FFMA.FTZ R15, R211, UR4, R15 ;  /* 0x00000004d30f7c23 */ /* 0x000fe2000801000f */
[----:B------:R-:W-:Y:S01]  /*4b90*/  @!P0 IMNMX R151, R151, UR18, PT ;  /* 0x0000001297978c17 */ /* 0x000fe2000b800200 */
[----:B------:R-:W-:Y:S01]  /*4ba0*/  FFMA.FTZ R4, R4, c[0x0][0x23c], -R141 ;  /* 0x00008f0004047a23 */ /* 0x000fe2000001088d */
[----:B------:R-:W-:Y:S01]  /*4bb0*/  @!P0 ISETP.GE.AND P2, PT, R0, R149, PT ;  /* 0x000000950000820c */ /* 0x000fe20003f46270 */
[C---:B------:R-:W-:Y:S01]  /*4bc0*/  FFMA.FTZ R9, R209.reuse, UR4, R9 ;  /* 0x00000004d1097c23 */ /* 0x040fe20008010009 */
[----:B------:R-:W-:Y:S01]  /*4bd0*/  @!P0 IMNMX R150, R150, UR18, PT ;  /* 0x0000001296968c17 */ /* 0x000fe2000b800200 */
[----:B------:R2:W3:Y:S01]  /*4be0*/  MUFU.EX2 R189, R4 ;  /* 0x0000000400bd7308 */ /* 0x0004e20000000800 */
[C---:B------:R-:W-:Y:S01]  /*4bf0*/  @!P0 ISETP.GE.AND P3, PT, R0.reuse, R148, PT ;  /* 0x000000940000820c */ /* 0x040fe20003f66270 */
[----:B------:R-:W-:Y:S01]  /*4c00*/  FFMA.FTZ R5, R209, UR4, R5 ;  /* 0x00000004d1057c23 */ /* 0x000fe20008010005 */
[CC--:B------:R-:W-:Y:S01]  /*4c10*/  @!P0 ISETP.GE.AND P1, PT, R0.reuse, R151.reuse, PT ;  /* 0x000000970000820c */ /* 0x0c0fe20003f26270 */
[----:B------:R-:W-:Y:S01]  /*4c20*/  FFMA.FTZ R17, R211, UR4, R17 ;  /* 0x00000004d3117c23 */ /* 0x000fe20008010011 */
[-C--:B------:R-:W-:Y:S01]  /*4c30*/  @!P0 ISETP.GE.AND P5, PT, R0, R150.reuse, PT ;  /* 0x000000960000820c */ /* 0x080fe20003fa6270 */
[----:B------:R-:W-:Y:S01]  /*4c40*/  FMUL.FTZ R0, R222, 1.4426950216293334961 ;  /* 0x3fb8aa3bde007820 */ /* 0x000fe20000410000 */
[----:B------:R-:W-:Y:S01]  /*4c50*/  @!P0 FSEL R5, R5, -INF , !P3 ;  /* 0xff80000005058808 */ /* 0x000fe20005800000 */
[----:B------:R-:W-:Y:S01]  /*4c60*/  FFMA.FTZ R6, R208, UR4, R6 ;  /* 0x00000004d0067c23 */ /* 0x000fe20008010006 */
[----:B------:R-:W-:Y:S01]  /*4c70*/  FSETP.NEU.FTZ.AND P3, PT, R222, -INF , PT ;  /* 0xff800000de00780b */ /* 0x000fe20003f7d000 */
[----:B------:R-:W-:Y:S01]  /*4c80*/  FFMA.FTZ R8, R208, UR4, R8 ;  /* 0x00000004d0087c23 */ /* 0x000fe20008010008 */
[----:B------:R-:W-:Y:S01]  /*4c90*/  FSETP.NEU.FTZ.AND P4, PT, R219, -INF , PT ;  /* 0xff800000db00780b */ /* 0x000fe20003f9d000 */
[----:B------:R-:W-:Y:S01]  /*4ca0*/  FFMA.FTZ R143, R5, c[0x0][0x23c], -R141 ;  /* 0x00008f00058f7a23 */ /* 0x000fe2000001088d */
[----:B------:R-:W-:Y:S01]  /*4cb0*/  FSEL R0, R0, RZ, P3 ;  /* 0x000000ff00007208 */ /* 0x000fe20001800000 */
[----:B------:R-:W-:Y:S01]  /*4cc0*/  FFMA.FTZ R10, R208, UR4, R10 ;  /* 0x00000004d00a7c23 */ /* 0x000fe2000801000a */
[C---:B------:R-:W-:Y:S01]  /*4cd0*/  @!P0 ISETP.GE.AND P3, PT, R196.reuse, R151, PT ;  /* 0x00000097c400820c */ /* 0x040fe20003f66270 */
[----:B------:R4:W-:Y:S01]  /*4ce0*/  MUFU.EX2 R186, R143 ;  /* 0x0000008f00ba7308 */ /* 0x0009e20000000800 */
[----:B------:R-:W-:Y:S01]  /*4cf0*/  @!P0 IADD3 R5, R196, 0x8, RZ ;  /* 0x00000008c4058810 */ /* 0x000fe20007ffe0ff */
[----:B------:R-:W-:Y:S01]  /*4d00*/  FFMA.FTZ R11, R209, UR4, R11 ;  /* 0x00000004d10b7c23 */ /* 0x000fe2000801000b */
[----:B------:R-:W-:Y:S01]  /*4d10*/  @!P0 FSEL R6, R6, -INF , !P3 ;  /* 0xff80000006068808 */ /* 0x000fe20005800000 */
[----:B------:R-:W-:Y:S01]  /*4d20*/  FFMA.FTZ R12, R210, UR4, R12 ;  /* 0x00000004d20c7c23 */ /* 0x000fe2000801000c */
[----:B------:R-:W-:Y:S01]  /*4d30*/  @!P0 ISETP.GE.AND P3, PT, R196, R150, PT ;  /* 0x00000096c400820c */ /* 0x000fe20003f66270 */
[----:B------:R-:W-:Y:S01]  /*4d40*/  FFMA.FTZ R13, R211, UR4, R13 ;  /* 0x00000004d30d7c23 */ /* 0x000fe2000801000d */
[----:B------:R-:W-:Y:S01]  /*4d50*/  FSEL R140, R140, RZ, P6 ;  /* 0x000000ff8c8c7208 */ /* 0x000fe20003000000 */
[-C--:B-1----:R-:W-:Y:S01]  /*4d60*/  HMMA.16816.F32 R20, R136, R132.reuse, R20 ;  /* 0x000000848814723c */ /* 0x082fe20000001814 */
[----:B------:R-:W-:Y:S01]  /*4d70*/  @!P0 FSEL R8, R8, -INF , !P3 ;  /* 0xff80000008088808 */ /* 0x000fe20005800000 */
[----:B------:R-:W-:Y:S01]  /*4d80*/  FFMA.FTZ R16, R210, UR4, R16 ;  /* 0x00000004d2107c23 */ /* 0x000fe20008010010 */
[----:B--2---:R-:W-:Y:S01]  /*4d90*/  FSEL R4, R142, RZ, P4 ;  /* 0x000000ff8e047208 */ /* 0x004fe20002000000 */
[----:B------:R-:W-:Y:S01]  /*4da0*/  FFMA.FTZ R6, R6, c[0x0][0x23c], -R140 ;  /* 0x00008f0006067a23 */ /* 0x000fe2000001088c */
[-C--:B------:R-:W-:Y:S01]  /*4db0*/  @!P0 ISETP.GE.AND P3, PT, R196, R149.reuse, PT ;  /* 0x00000095c400820c */ /* 0x080fe20003f66270 */
[----:B------:R-:W-:Y:S01]  /*4dc0*/  FFMA.FTZ R18, R210, UR4, R18 ;  /* 0x00000004d2127c23 */ /* 0x000fe20008010012 */
[----:B------:R-:W-:Y:S01]  /*4dd0*/  @!P0 IADD3 R142, R196, 0x9, RZ ;  /* 0x00000009c48e8810 */ /* 0x000fe20007ffe0ff */
[----:B------:R-:W-:Y:S01]  /*4de0*/  FFMA.FTZ R8, R8, c[0x0][0x23c], -R4 ;  /* 0x00008f0008087a23 */ /* 0x000fe20000010804 */
[----:B------:R-:W-:Y:S01]  /*4df0*/  @!P0 FSEL R7, R7, -INF , !P1 ;  /* 0xff80000007078808 */ /* 0x000fe20004800000 */
[C---:B------:R-:W-:Y:S01]  /*4e00*/  HMMA.16816.F32 R24, R144.reuse, R132, R24 ;  /* 0x000000849018723c */ /* 0x040fe20000001818 */
[----:B------:R-:W-:Y:S01]  /*4e10*/  @!P0 ISETP.GE.AND P6, PT, R5, R148, PT ;  /* 0x000000940500820c */ /* 0x000fe20003fc6270 */
[----:B------:R-:W-:Y:S01]  /*4e20*/  MUFU.EX2 R188, R6 ;  /* 0x0000000600bc7308 */ /* 0x000fe20000000800 */
[----:B------:R-:W-:Y:S01]  /*4e30*/  @!P0 FSEL R10, R10, -INF , !P3 ;  /* 0xff8000000a0a8808 */ /* 0x000fe20005800000 */
[----:B------:R-:W-:Y:S01]  /*4e40*/  FFMA.FTZ R7, R7, c[0x0][0x23c], -R140 ;  /* 0x00008f0007077a23 */ /* 0x000fe2000001088c */
[-C--:B------:R-:W-:Y:S01]  /*4e50*/  @!P0 ISETP.GE.AND P3, PT, R5, R150.reuse, PT ;  /* 0x000000960500820c */ /* 0x080fe20003f66270 */
[----:B------:R-:W-:Y:S01]  /*4e60*/  FFMA.FTZ R19, R211, UR4, R19 ;  /* 0x00000004d3137c23 */ /* 0x000fe20008010013 */
[----:B------:R-:W-:Y:S01]  /*4e70*/  @!P0 FSEL R11, R11, -INF , !P2 ;  /* 0xff8000000b0b8808 */ /* 0x000fe20005000000 */
[-C--:B------:R-:W-:Y:S01]  /*4e80*/  HMMA.16816.F32 R28, R144, R134.reuse, R28 ;  /* 0x00000086901c723c */ /* 0x080fe2000000181c */
[C---:B------:R-:W-:Y:S02]  /*4e90*/  @!P0 ISETP.GE.AND P2, PT, R142.reuse, R150, PT ;  /* 0x000000968e00820c */ /* 0x040fe40003f46270 */
[-C--:B------:R-:W-:Y:S01]  /*4ea0*/  @!P0 ISETP.GE.AND P4, PT, R142, R148.reuse, PT ;  /* 0x000000948e00820c */ /* 0x080fe20003f86270 */
[--C-:B------:R-:W-:Y:S01]  /*4eb0*/  FFMA.FTZ R10, R10, c[0x0][0x23c], -R0.reuse ;  /* 0x00008f000a0a7a23 */ /* 0x100fe20000010800 */
[----:B------:R-:W-:Y:S01]  /*4ec0*/  @!P0 FSEL R12, R12, -INF , !P3 ;  /* 0xff8000000c0c8808 */ /* 0x000fe20005800000 */
[----:B------:R-:W-:Y:S01]  /*4ed0*/  FFMA.FTZ R11, R11, c[0x0][0x23c], -R0 ;  /* 0x00008f000b0b7a23 */ /* 0x000fe20000010800 */
[----:B------:R-:W-:Y:S01]  /*4ee0*/  @!P0 FSEL R17, R17, -INF , !P4 ;  /* 0xff80000011118808 */ /* 0x000fe20006000000 */
[----:B------:R-:W-:Y:S01]  /*4ef0*/  HMMA.16816.F32 R32, R136, R134, R32 ;  /* 0x000000868820723c */ /* 0x000fe20000001820 */
[----:B------:R-:W-:Y:S01]  /*4f00*/  @!P0 ISETP.GE.AND P3, PT, R5, R149, PT ;  /* 0x000000950500820c */ /* 0x000fe20003f66270 */
[----:B------:R1:W2:Y:S01]  /*4f10*/  MUFU.EX2 R190, R7 ;  /* 0x0000000700be7308 */ /* 0x0002a20000000800 */
[----:B------:R-:W-:Y:S01]  /*4f20*/  @!P0 ISETP.GE.AND P4, PT, R142, R151, PT ;  /* 0x000000978e00820c */ /* 0x000fe20003f86270 */
[--C-:B------:R-:W-:Y:S01]  /*4f30*/  FFMA.FTZ R12, R12, c[0x0][0x23c], -R4.reuse ;  /* 0x00008f000c0c7a23 */ /* 0x100fe20000010804 */
[----:B------:R-:W-:Y:S01]  /*4f40*/  @!P0 FSEL R13, R13, -INF , !P2 ;  /* 0xff8000000d0d8808 */ /* 0x000fe20005000000 */
[----:B------:R-:W-:Y:S01]  /*4f50*/  IMAD.WIDE.U32 R132, R157, -0x2daee0ad, RZ ;  /* 0xd2511f539d847825 */ /* 0x000fe200078e00ff */
[----:B------:R-:W-:Y:S02]  /*4f60*/  @!P0 ISETP.GE.AND P2, PT, R142, R149, PT ;  /* 0x000000958e00820c */ /* 0x000fe40003f46270 */
[----:B------:R-:W-:Y:S03]  /*4f70*/  @!P0 FSEL R14, R14, -INF , !P3 ;  /* 0xff8000000e0e8808 */ /* 0x000fe60005800000 */
[----:B------:R-:W-:Y:S01]  /*4f80*/  @!P0 FSEL R15, R15, -INF , !P2 ;  /* 0xff8000000f0f8808 */ /* 0x000fe20005000000 */
[----:B------:R-:W-:Y:S01]  /*4f90*/  FFMA.FTZ R13, R13, c[0x0][0x23c], -R4 ;  /* 0x00008f000d0d7a23 */ /* 0x000fe20000010804 */
[----:B----4-:R-:W-:Y:S01]  /*4fa0*/  @!P0 IADD3 R143, R196, 0x10, RZ ;  /* 0x00000010c48f8810 */ /* 0x010fe20007ffe0ff */
[--C-:B------:R-:W-:Y:S01]  /*4fb0*/  FFMA.FTZ R14, R14, c[0x0][0x23c], -R0.reuse ;  /* 0x00008f000e0e7a23 */ /* 0x100fe20000010800 */
[----:B------:R-:W-:Y:S01]  /*4fc0*/  @!P0 FSEL R16, R16, -INF , !P6 ;  /* 0xff80000010108808 */ /* 0x000fe20007000000 */
[----:B------:R-:W-:Y:S01]  /*4fd0*/  FFMA.FTZ R15, R15, c[0x0][0x23c], -R0 ;  /* 0x00008f000f0f7a23 */ /* 0x000fe20000010800 */
[----:B------:R-:W-:Y:S01]  /*4fe0*/  @!P0 ISETP.GE.AND P1, PT, R143, R148, PT ;  /* 0x000000948f00820c */ /* 0x000fe20003f26270 */
[----:B------:R-:W-:Y:S01]  /*4ff0*/  MUFU.EX2 R185, R14 ;  /* 0x0000000e00b97308 */ /* 0x000fe20000000800 */
[-C--:B------:R-:W-:Y:S01]  /*5000*/  @!P0 ISETP.GE.AND P6, PT, R5, R151.reuse, PT ;  /* 0x000000970500820c */ /* 0x080fe20003fc6270 */
[----:B------:R-:W-:Y:S01]  /*5010*/  FFMA.FTZ R20, R212, UR4, R20 ;  /* 0x00000004d4147c23 */ /* 0x000fe20008010014 */
[----:B------:R-:W-:Y:S01]  /*5020*/  @!P0 FSEL R19, R19, -INF , !P4 ;  /* 0xff80000013138808 */ /* 0x000fe20006000000 */
[C---:B------:R-:W-:Y:S01]  /*5030*/  FFMA.FTZ R31, R215.reuse, UR4, R31 ;  /* 0x00000004d71f7c23 */ /* 0x040fe2000801001f */
[----:B------:R-:W-:Y:S01]  /*5040*/  @!P0 FSEL R18, R18, -INF , !P6 ;  /* 0xff80000012128808 */ /* 0x000fe20007000000 */
[----:B------:R-:W-:Y:S01]  /*5050*/  FFMA.FTZ R33, R215, UR4, R33 ;  /* 0x00000004d7217c23 */ /* 0x000fe20008010021 */
[----:B------:R-:W-:Y:S01]  /*5060*/  @!P0 FSEL R20, R20, -INF , !P1 ;  /* 0xff80000014148808 */ /* 0x000fe20004800000 */
[----:B-1----:R-:W-:Y:S01]  /*5070*/  IMAD.WIDE.U32 R6, R158, -0x326172a9, RZ ;  /* 0xcd9e8d579e067825 */ /* 0x002fe200078e00ff */
[C---:B------:R-:W-:Y:S01]  /*5080*/  @!P0 ISETP.GE.AND P6, PT, R143.reuse, R151, PT ;  /* 0x000000978f00820c */ /* 0x040fe20003fc6270 */
[----:B------:R1:W-:Y:S01]  /*5090*/  MUFU.EX2 R187, R15 ;  /* 0x0000000f00bb7308 */ /* 0x0003e20000000800 */
[C---:B------:R-:W-:Y:S01]  /*50a0*/  @!P0 ISETP.GE.AND P1, PT, R143.reuse, R149, PT ;  /* 0x000000958f00820c */ /* 0x040fe20003f26270 */
[--C-:B------:R-:W-:Y:S01]  /*50b0*/  FFMA.FTZ R18, R18, c[0x0][0x23c], -R140.reuse ;  /* 0x00008f0012127a23 */ /* 0x100fe2000001088c */
[----:B------:R-:W-:Y:S01]  /*50c0*/  @!P0 ISETP.GE.AND P4, PT, R143, R150, PT ;  /* 0x000000968f00820c */ /* 0x000fe20003f86270 */
[----:B------:R-:W-:Y:S01]  /*50d0*/  IMAD.WIDE.U32 R142, R159, -0x326172a9, RZ ;  /* 0xcd9e8d579f8e7825 */ /* 0x000fe200078e00ff */
[----:B------:R-:W-:Y:S02]  /*50e0*/  @!P0 FSEL R9, R9, -INF , !P5 ;  /* 0xff80000009098808 */ /* 0x000fe40006800000 */
[-C--:B------:R-:W-:Y:S01]  /*50f0*/  @!P0 ISETP.GE.AND P5, PT, R152, R148.reuse, PT ;  /* 0x000000949800820c */ /* 0x080fe20003fa6270 */
[----:B------:R-:W-:Y:S01]  /*5100*/  FFMA.FTZ R19, R19, c[0x0][0x23c], -R140 ;  /* 0x00008f0013137a23 */ /* 0x000fe2000001088c */
[----:B------:R-:W-:Y:S01]  /*5110*/  LOP3.LUT R5, R143, UR6, R6, 0x96, !PT ;  /* 0x000000068f057c12 */ /* 0x000fe2000f8e9606 */
[----:B------:R4:W-:Y:S01]  /*5120*/  MUFU.EX2 R193, R8 ;  /* 0x0000000800c17308 */ /* 0x0009e20000000800 */
[----:B------:R-:W-:Y:S01]  /*5130*/  @!P0 IADD3 R153, R196, 0x18, RZ ;  /* 0x00000018c4998810 */ /* 0x000fe20007ffe0ff */
[----:B------:R-:W-:Y:S01]  /*5140*/  FFMA.FTZ R9, R9, c[0x0][0x23c], -R4 ;  /* 0x00008f0009097a23 */ /* 0x000fe20000010804 */
[-C--:B------:R-:W-:Y:S01]  /*5150*/  @!P0 ISETP.GE.AND P2, PT, R154, R148.reuse, PT ;  /* 0x000000949a00820c */ /* 0x080fe20003f46270 */
[----:B------:R-:W-:Y:S01]  /*5160*/  FFMA.FTZ R20, R20, c[0x0][0x23c], -R141 ;  /* 0x00008f0014147a23 */ /* 0x000fe2000001088d */
[----:B------:R-:W-:Y:S01]  /*5170*/  @!P0 ISETP.GE.AND P3, PT, R153, R148, PT ;  /* 0x000000949900820c */ /* 0x000fe20003f66270 */
[----:B------:R-:W-:Y:S01]  /*5180*/  FFMA.FTZ R29, R215, UR4, R29 ;  /* 0x00000004d71d7c23 */ /* 0x000fe2000801001d */
[----:B------:R-:W-:Y:S01]  /*5190*/  @!P0 FSEL R33, R33, -INF , !P2 ;  /* 0xff80000021218808 */ /* 0x000fe20005000000 */
[----:B------:R-:W-:Y:S01]  /*51a0*/  FFMA.FTZ R35, R215, UR4, R35 ;  /* 0x00000004d7237c23 */ /* 0x000fe20008010023 */
[----:B------:R-:W-:Y:S01]  /*51b0*/  UIADD3 UR6, UR10, -0x126145ec, URZ ;  /* 0xed9eba140a067890 */ /* 0x000fe2000fffe03f */
[----:B------:R2:W-:Y:S01]  /*51c0*/  MUFU.EX2 R192, R9 ;  /* 0x0000000900c07308 */ /* 0x0005e20000000800 */
[C---:B------:R-:W-:Y:S02]  /*51d0*/  FFMA.FTZ R30, R214.reuse, UR4, R30 ;  /* 0x00000004d61e7c23 */ /* 0x040fe4000801001e */
[----:B------:R-:W-:Y:S02]  /*51e0*/  FFMA.FTZ R32, R214, UR4, R32 ;  /* 0x00000004d6207c23 */ /* 0x000fe40008010020 */
[----:B-1----:R-:W-:Y:S03]  /*51f0*/  IMAD.WIDE.U32 R14, R5, -0x2daee0ad, RZ ;  /* 0xd2511f53050e7825 */ /* 0x002fe600078e00ff */
[----:B------:R-:W-:Y:S01]  /*5200*/  @!P0 FSEL R32, R32, -INF , !P3 ;  /* 0xff80000020208808 */ /* 0x000fe20005800000 */
[--C-:B------:R-:W-:Y:S01]  /*5210*/  FFMA.FTZ R5, R16, c[0x0][0x23c], -R141.reuse ;  /* 0x00008f0010057a23 */ /* 0x100fe2000001088d */
[----:B------:R1:W-:Y:S01]  /*5220*/  MUFU.EX2 R194, R10 ;  /* 0x0000000a00c27308 */ /* 0x0003e20000000800 */
[----:B------:R-:W-:Y:S02]  /*5230*/  FFMA.FTZ R28, R214, UR4, R28 ;  /* 0x00000004d61c7c23 */ /* 0x000fe4000801001c */
[----:B------:R-:W-:Y:S01]  /*5240*/  FFMA.FTZ R32, R32, c[0x0][0x23c], -R141 ;  /* 0x00008f0020207a23 */ /* 0x000fe2000001088d */
[----:B----4-:R-:W-:Y:S01]  /*5250*/  LOP3.LUT R8, R155, R7, RZ, 0x3c, !PT ;  /* 0x000000079b087212 */ /* 0x010fe200078e3cff */
[----:B------:R-:W-:Y:S04]  /*5260*/  IMAD.WIDE.U32 R6, R160, -0x2daee0ad, RZ ;  /* 0xd2511f53a0067825 */ /* 0x000fe800078e00ff */
[----:B------:R-:W-:Y:S01]  /*5270*/  FFMA.FTZ R34, R214, UR4, R34 ;  /* 0x00000004d6227c23 */ /* 0x000fe20008010022 */
[----:B------:R-:W-:Y:S01]  /*5280*/  LOP3.LUT R7, R7, UR5, R164, 0x96, !PT ;  /* 0x0000000507077c12 */ /* 0x000fe2000f8e96a4 */
[----:B------:R4:W-:Y:S01]  /*5290*/  MUFU.EX2 R182, R5 ;  /* 0x0000000500b67308 */ /* 0x0009e20000000800 */
[----:B------:R-:W-:Y:S01]  /*52a0*/  LOP3.LUT R144, R133, UR6, R6, 0x96, !PT ;  /* 0x0000000685907c12 */ /* 0x000fe2000f8e9606 */
[----:B------:R-:W-:Y:S02]  /*52b0*/  FFMA.FTZ R21, R213, UR4, R21 ;  /* 0x00000004d5157c23 */ /* 0x000fe40008010015 */
[----:B--2---:R-:W-:Y:S03]  /*52c0*/  IMAD.WIDE.U32 R8, R8, -0x2daee0ad, RZ ;  /* 0xd2511f5308087825 */ /* 0x004fe600078e00ff */
[----:B------:R-:W-:Y:S01]  /*52d0*/  @!P0 FSEL R21, R21, -INF , !P5 ;  /* 0xff80000015158808 */ /* 0x000fe20006800000 */
[----:B------:R-:W-:Y:S01]  /*52e0*/  IMAD.WIDE.U32 R144, R144, -0x326172a9, RZ ;  /* 0xcd9e8d5790907825 */ /* 0x000fe200078e00ff */
[----:B------:R-:W-:Y:S01]  /*52f0*/  LOP3.LUT R16, R15, UR6, R8, 0x96, !PT ;  /* 0x000000060f107c12 */ /* 0x000fe2000f8e9608 */
[----:B------:R2:W-:Y:S01]  /*5300*/  MUFU.EX2 R191, R11 ;  /* 0x0000000b00bf7308 */ /* 0x0005e20000000800 */
[----:B------:R-:W-:Y:S01]  /*5310*/  @!P0 ISETP.GE.AND P5, PT, R152, R151, PT ;  /* 0x000000979800820c */ /* 0x000fe20003fa6270 */
[----:B------:R-:W-:Y:S01]  /*5320*/  UIADD3 UR6, UR10, -0x56f99767, URZ ;  /* 0xa90668990a067890 */ /* 0x000fe2000fffe03f */
[----:B-1----:R-:W-:Y:S01]  /*5330*/  LOP3.LUT R10, R9, UR5, R162, 0x96, !PT ;  /* 0x00000005090a7c12 */ /* 0x002fe2000f8e96a2 */
[----:B------:R-:W-:Y:S01]  /*5340*/  UIADD3 UR5, UR11, 0x78dde6e4, URZ ;  /* 0x78dde6e40b057890 */ /* 0x000fe2000fffe03f */
[----:B------:R-:W-:Y:S04]  /*5350*/  IMAD.WIDE.U32 R6, R7, -0x326172a9, RZ ;  /* 0xcd9e8d5707067825 */ /* 0x000fe800078e00ff */
[--C-:B------:R-:W-:Y:S01]  /*5360*/  FFMA.FTZ R21, R21, c[0x0][0x23c], -R141.reuse ;  /* 0x00008f0015157a23 */ /* 0x100fe2000001088d */
[----:B------:R-:W-:Y:S01]  /*5370*/  LOP3.LUT R8, R145, UR8, R6, 0x96, !PT ;  /* 0x0000000891087c12 */ /* 0x000fe2000f8e9606 */
[----:B------:R1:W-:Y:S01]  /*5380*/  MUFU.EX2 R184, R12 ;  /* 0x0000000c00b87308 */ /* 0x0003e20000000800 */
[----:B------:R-:W-:Y:S02]  /*5390*/  FFMA.FTZ R22, R212, UR4, R22 ;  /* 0x00000004d4167c23 */ /* 0x000fe40008010016 */
[--C-:B----4-:R-:W-:Y:S02]  /*53a0*/  FFMA.FTZ R5, R17, c[0x0][0x23c], -R141.reuse ;  /* 0x00008f0011057a23 */ /* 0x110fe4000001088d */
[----:B------:R-:W-:Y:S01]  /*53b0*/  IMAD.WIDE.U32 R16, R16, -0x326172a9, RZ ;  /* 0xcd9e8d5710107825 */ /* 0x000fe200078e00ff */
[----:B------:R-:W-:Y:S02]  /*53c0*/  @!P0 FSEL R22, R22, -INF , !P6 ;  /* 0xff80000016168808 */ /* 0x000fe40007000000 */
[-C--:B------:R-:W-:Y:S01]  /*53d0*/  @!P0 ISETP.GE.AND P6, PT, R152, R150.reuse, PT ;  /* 0x000000969800820c */ /* 0x080fe20003fc6270 */
[----:B------:R-:W-:Y:S01]  /*53e0*/  FFMA.FTZ R141, R33, c[0x0][0x23c], -R141 ;  /* 0x00008f00218d7a23 */ /* 0x000fe2000001088d */
[----:B------:R4:W-:Y:S01]  /*53f0*/  MUFU.EX2 R183, R13 ;  /* 0x0000000d00b77308 */ /* 0x0009e20000000800 */
[----:B------:R-:W-:Y:S04]  /*5400*/  IMAD.WIDE.U32 R8, R8, -0x2daee0ad, RZ ;  /* 0xd2511f5308087825 */ /* 0x000fe800078e00ff */
[----:B--2---:R-:W-:Y:S01]  /*5410*/  IMAD.WIDE.U32 R10, R10, -0x326172a9, RZ ;  /* 0xcd9e8d570a0a7825 */ /* 0x004fe200078e00ff */
[----:B------:R-:W-:Y:S03]  /*5420*/  SHF.R.U32.HI R147, RZ, 0x10, R8 ;  /* 0x00000010ff937819 */ /* 0x000fe60000011608 */
[----:B------:R-:W-:Y:S01]  /*5430*/  FFMA.FTZ R22, R22, c[0x0][0x23c], -R140 ;  /* 0x00008f0016167a23 */ /* 0x000fe2000001088c */
[----:B------:R-:W-:Y:S01]  /*5440*/  LOP3.LUT R11, R11, UR5, R142, 0x96, !PT ;  /* 0x000000050b0b7c12 */ /* 0x000fe2000f8e968e */
[----:B------:R2:W-:Y:S01]  /*5450*/  MUFU.EX2 R180, R5 ;  /* 0x0000000500b47308 */ /* 0x0005e20000000800 */
[----:B------:R-:W-:Y:S01]  /*5460*/  LOP3.LUT R6, R17, UR8, R10, 0x96, !PT ;  /* 0x0000000811067c12 */ /* 0x000fe2000f8e960a */
[----:B------:R-:W-:Y:S01]  /*5470*/  FFMA.FTZ R23, R213, UR4, R23 ;  /* 0x00000004d5177c23 */ /* 0x000fe20008010017 */
[----:B-1----:R-:W-:Y:S01]  /*5480*/  LOP3.LUT R12, R7, UR5, R156, 0x96, !PT ;  /* 0x00000005070c7c12 */ /* 0x002fe2000f8e969c */
[----:B------:R-:W-:Y:S01]  /*5490*/  IMAD.WIDE.U32 R10, R11, -0x2daee0ad, RZ ;  /* 0xd2511f530b0a7825 */ /* 0x000fe200078e00ff */
[----:B------:R-:W-:Y:S01]  /*54a0*/  UIADD3 UR5, UR10, 0x646e171e, URZ ;  /* 0x646e171e0a057890 */ /* 0x000fe2000fffe03f */
[----:B------:R-:W-:Y:S02]  /*54b0*/  LOP3.LUT R142, R8, 0xffff, RZ, 0xc0, !PT ;  /* 0x0000ffff088e7812 */ /* 0x000fe400078ec0ff */
[----:B------:R-:W-:Y:S01]  /*54c0*/  IMAD.WIDE.U32 R6, R6, -0x2daee0ad, RZ ;  /* 0xd2511f5306067825 */ /* 0x000fe200078e00ff */
[----:B------:R-:W-:Y:S01]  /*54d0*/  LOP3.LUT R14, R11, UR6, R14, 0x96, !PT ;  /* 0x000000060b0e7c12 */ /* 0x000fe2000f8e960e */
[----:B------:R-:W-:Y:S01]  /*54e0*/  MUFU.EX2 R181, R18 ;  /* 0x0000001200b57308 */ /* 0x000fe20000000800 */
[----:B------:R-:W-:Y:S01]  /*54f0*/  @!P0 FSEL R23, R23, -INF , !P5 ;  /* 0xff80000017178808 */ /* 0x000fe20006800000 */
[----:B------:R-:W-:Y:S01]  /*5500*/  FFMA.FTZ R26, R212, UR4, R26 ;  /* 0x00000004d41a7c23 */ /* 0x000fe2000801001a */
[-C--:B------:R-:W-:Y:S01]  /*5510*/  @!P0 ISETP.GE.AND P5, PT, R152, R149.reuse, PT ;  /* 0x000000959800820c */ /* 0x080fe20003fa6270 */
[----:B----4-:R-:W-:Y:S01]  /*5520*/  IMAD.WIDE.U32 R12, R12, -0x2daee0ad, RZ ;  /* 0xd2511f530c0c7825 */ /* 0x010fe200078e00ff */
[----:B------:R-:W-:Y:S02]  /*5530*/  LOP3.LUT R133, R6, 0xff, RZ, 0xc0, !PT ;  /* 0x000000ff06857812 */ /* 0x000fe400078ec0ff */
[----:B------:R-:W-:Y:S01]  /*5540*/  SHF.R.U32.HI R145, RZ, 0x18, R6 ;  /* 0x00000018ff917819 */ /* 0x000fe20000011606 */
[----:B------:R-:W-:Y:S01]  /*5550*/  FFMA.FTZ R27, R213, UR4, R27 ;  /* 0x00000004d51b7c23 */ /* 0x000fe2000801001b */
[----:B------:R-:W-:Y:S01]  /*5560*/  LOP3.LUT R132, R13, UR6, R132, 0x96, !PT ;  /* 0x000000060d847c12 */ /* 0x000fe2000f8e9684 */
[----:B------:R-:W-:Y:S01]  /*5570*/  UIADD3 UR6, UR11, -0x4ab325aa, URZ ;  /* 0xb54cda560b067890 */ /* 0x000fe2000fffe03f */
[----:B------:R-:W-:Y:S01]  /*5580*/  LOP3.LUT R12, R9, UR5, R12, 0x96, !PT ;  /* 0x00000005090c7c12 */ /* 0x000fe2000f8e960c */
[----:B------:R1:W-:Y:S01]  /*5590*/  MUFU.EX2 R167, R19 ;  /* 0x0000001300a77308 */ /* 0x0003e20000000800 */
[----:B------:R-:W-:Y:S01]  /*55a0*/  LOP3.LUT R13, R8, 0xff, RZ, 0xc0, !PT ;  /* 0x000000ff080d7812 */ /* 0x000fe200078ec0ff */
[----:B------:R-:W-:Y:S01]  /*55b0*/  FFMA.FTZ R24, R212, UR4, R24 ;  /* 0x00000004d4187c23 */ /* 0x000fe20008010018 */
[----:B--2---:R-:W-:Y:S01]  /*55c0*/  SHF.R.U32.HI R5, RZ, 0x18, R8 ;  /* 0x00000018ff057819 */ /* 0x004fe20000011608 */
[----:B------:R-:W-:Y:S01]  /*55d0*/  IMAD.WIDE.U32 R8, R132, -0x326172a9, RZ ;  /* 0xcd9e8d5784087825 */ /* 0x000fe200078e00ff */
[----:B------:R-:W-:Y:S02]  /*55e0*/  LOP3.LUT R143, R6, 0xffff, RZ, 0xc0, !PT ;  /* 0x0000ffff068f7812 */ /* 0x000fe400078ec0ff */
[----:B------:R-:W-:Y:S01]  /*55f0*/  SHF.R.U32.HI R146, RZ, 0x10, R6 ;  /* 0x00000010ff927819 */ /* 0x000fe20000011606 */
[----:B------:R-:W-:Y:S01]  /*5600*/  FFMA.FTZ R25, R213, UR4, R25 ;  /* 0x00000004d5197c23 */ /* 0x000fe20008010019 */
[----:B------:R-:W-:Y:S01]  /*5610*/  LOP3.LUT R11, R7, UR5, R10, 0x96, !PT ;  /* 0x00000005070b7c12 */ /* 0x000fe2000f8e960a */
[----:B------:R-:W-:Y:S01]  /*5620*/  IMAD.WIDE.U32 R6, R14, -0x326172a9, RZ ;  /* 0xcd9e8d570e067825 */ /* 0x000fe200078e00ff */
[----:B------:R-:W-:Y:S01]  /*5630*/  LOP3.LUT R10, R9, UR6, R144, 0x96, !PT ;  /* 0x00000006090a7c12 */ /* 0x000fe2000f8e9690 */
[----:B------:R2:W-:Y:S01]  /*5640*/  MUFU.EX2 R164, R20 ;  /* 0x0000001400a47308 */ /* 0x0005e20000000800 */
[----:B------:R-:W-:Y:S01]  /*5650*/  @!P0 FSEL R26, R26, -INF , !P1 ;  /* 0xff8000001a1a8808 */ /* 0x000fe20004800000 */
[----:B------:R-:W-:Y:S01]  /*5660*/  ULDC.U8 UR5, c[0x0][0x2d8] ;  /* 0x0000b60000057ab9 */ /* 0x000fe20000000000 */
[-C--:B------:R-:W-:Y:S01]  /*5670*/  @!P0 ISETP.GE.AND P1, PT, R153, R149.reuse, PT ;  /* 0x000000959900820c */ /* 0x080fe20003f26270 */
[----:B------:R-:W-:Y:S01]  /*5680*/  FFMA.FTZ R23, R23, c[0x0][0x23c], -R140 ;  /* 0x00008f0017177a23 */ /* 0x000fe2000001088c */
[----:B------:R-:W-:Y:S01]  /*5690*/  @!P0 FSEL R27, R27, -INF , !P5 ;  /* 0xff8000001b1b8808 */ /* 0x000fe20006800000 */
[--C-:B------:R-:W-:Y:S01]  /*56a0*/  FFMA.FTZ R26, R26, c[0x0][0x23c], -R0.reuse ;  /* 0x00008f001a1a7a23 */ /* 0x100fe20000010800 */
[----:B------:R-:W-:Y:S02]  /*56b0*/  @!P0 ISETP.GE.AND P5, PT, R154, R149, PT ;  /* 0x000000959a00820c */ /* 0x000fe40003fa6270 */
[----:B------:R-:W-:Y:S01]  /*56c0*/  @!P0 FSEL R30, R30, -INF , !P1 ;  /* 0xff8000001e1e8808 */ /* 0x000fe20004800000 */
[----:B------:R-:W-:Y:S01]  /*56d0*/  MUFU.EX2 R160, R21 ;  /* 0x0000001500a07308 */ /* 0x000fe20000000800 */
[----:B------:R-:W-:Y:S01]  /*56e0*/  @!P0 FSEL R31, R31, -INF , !P5 ;  /* 0xff8000001f1f8808 */ /* 0x000fe20006800000 */
[--C-:B------:R-:W-:Y:S01]  /*56f0*/  FFMA.FTZ R27, R27, c[0x0][0x23c], -R0.reuse ;  /* 0x00008f001b1b7a23 */ /* 0x100fe20000010800 */
[----:B------:R-:W-:Y:S01]  /*5700*/  ISETP.LE.U32.AND P5, PT, R5, UR5, PT ;  /* 0x0000000505007c0c */ /* 0x000fe2000bfa3070 */
[----:B------:R-:W-:Y:S01]  /*5710*/  FFMA.FTZ R30, R30, c[0x0][0x23c], -R0 ;  /* 0x00008f001e1e7a23 */ /* 0x000fe20000010800 */
[----:B------:R-:W-:Y:S01]  /*5720*/  LOP3.LUT R5, R7, UR6, R16, 0x96, !PT ;  /* 0x0000000607057c12 */ /* 0x000fe2000f8e9610 */
[----:B------:R-:W-:Y:S01]  /*5730*/  FFMA.FTZ R0, R31, c[0x0][0x23c], -R0 ;  /* 0x00008f001f007a23 */ /* 0x000fe20000010800 */
[----:B------:R-:W-:Y:S02]  /*5740*/  ISETP.LE.U32.AND P1, PT, R13, UR5, PT ;  /* 0x000000050d007c0c */ /* 0x000fe4000bf23070 */
[----:B------:R-:W-:Y:S01]  /*5750*/  LOP3.LUT R13, R6, 0xffff, RZ, 0xc0, !PT ;  /* 0x0000ffff060d7812 */ /* 0x000fe200078ec0ff */
[----:B------:R-:W-:Y:S01]  /*5760*/  MUFU.EX2 R162, R22 ;  /* 0x0000001600a27308 */ /* 0x000fe20000000800 */
[----:B------:R-:W-:Y:S02]  /*5770*/  LOP3.LUT R7, R10, 0xff, RZ, 0xc0, !PT ;  /* 0x000000ff0a077812 */ /* 0x000fe400078ec0ff */
[----:B------:R-:W-:Y:S02]  /*5780*/  LOP3.LUT R17, R8, 0xffff, RZ, 0xc0, !PT ;  /* 0x0000ffff08117812 */ /* 0x000fe400078ec0ff */
[--C-:B------:R-:W-:Y:S02]  /*5790*/  SHF.R.U32.HI R9, RZ, 0x10, R6.reuse ;  /* 0x00000010ff097819 */ /* 0x100fe40000011606 */
[----:B------:R-:W-:Y:S02]  /*57a0*/  LOP3.LUT R14, R6, 0xff, RZ, 0xc0, !PT ;  /* 0x000000ff060e7812 */ /* 0x000fe400078ec0ff */
[----:B------:R-:W-:Y:S01]  /*57b0*/  SHF.R.U32.HI R15, RZ, 0x18, R6 ;  /* 0x00000018ff0f7819 */ /* 0x000fe20000011606 */
[----:B------:R-:W-:Y:S01]  /*57c0*/  MUFU.EX2 R152, R141 ;  /* 0x0000008d00987308 */ /* 0x000fe20000000800 */
[----:B------:R-:W-:Y:S02]  /*57d0*/  ISETP.LE.U32.AND P3, PT, R7, UR5, PT ;  /* 0x0000000507007c0c */ /* 0x000fe4000bf63070 */
[--C-:B------:R-:W-:Y:S02]  /*57e0*/  SHF.R.U32.HI R6, RZ, 0x18, R10.reuse ;  /* 0x00000018ff067819 */ /* 0x100fe4000001160a */
[----:B------:R-:W-:Y:S02]  /*57f0*/  SHF.R.U32.HI R7, RZ, 0x10, R10 ;  /* 0x00000010ff077819 */ /* 0x000fe4000001160a */
[----:B------:R-:W-:Y:S02]  /*5800*/  LOP3.LUT R10, R10, 0xffff, RZ, 0xc0, !PT ;  /* 0x0000ffff0a0a7812 */ /* 0x000fe400078ec0ff */
[----:B------:R-:W-:Y:S01]  /*5810*/  @!P0 FSEL R24, R24, -INF , !P4 ;  /* 0xff80000018188808 */ /* 0x000fe20006000000 */
[----:B------:R-:W-:Y:S01]  /*5820*/  MUFU.EX2 R155, R0 ;  /* 0x00000000009b7308 */ /* 0x000fe20000000800 */
[-C--:B------:R-:W-:Y:S02]  /*5830*/  @!P0 ISETP.GE.AND P4, PT, R153, R150.reuse, PT ;  /* 0x000000969900820c */ /* 0x080fe40003f86270 */
[----:B------:R-:W-:Y:S01]  /*5840*/  ISETP.LE.U32.AND P2, PT, R6, UR5, PT ;  /* 0x0000000506007c0c */ /* 0x000fe2000bf43070 */
[----:B------:R-:W-:Y:S01]  /*5850*/  FFMA.FTZ R24, R24, c[0x0][0x23c], -R4 ;  /* 0x00008f0018187a23 */ /* 0x000fe20000010804 */
[----:B------:R-:W-:Y:S01]  /*5860*/  @!P0 FSEL R25, R25, -INF , !P6 ;  /* 0xff80000019198808 */ /* 0x000fe20007000000 */
[----:B---3--:R-:W-:Y:S01]  /*5870*/  @!P3 FADD.FTZ R189, -R189, -RZ ;  /* 0x800000ffbdbdb221 */ /* 0x008fe20000010100 */
[C---:B------:R-:W-:Y:S02]  /*5880*/  @!P0 ISETP.GE.AND P6, PT, R154.reuse, R150, PT ;  /* 0x000000969a00820c */ /* 0x040fe40003fc6270 */
[----:B------:R-:W-:Y:S01]  /*5890*/  SHF.R.U32.HI R6, RZ, 0x8, R10 ;  /* 0x00000008ff067819 */ /* 0x000fe2000001160a */
[--C-:B------:R-:W-:Y:S01]  /*58a0*/  FFMA.FTZ R25, R25, c[0x0][0x23c], -R4.reuse ;  /* 0x00008f0019197a23 */ /* 0x100fe20000010804 */
[----:B------:R-:W-:Y:S01]  /*58b0*/  @!P0 FSEL R29, R29, -INF , !P6 ;  /* 0xff8000001d1d8808 */ /* 0x000fe20007000000 */
[----:B------:R-:W-:Y:S01]  /*58c0*/  MUFU.EX2 R163, R24 ;  /* 0x0000001800a37308 */ /* 0x000fe20000000800 */
[-C--:B------:R-:W-:Y:S02]  /*58d0*/  @!P0 ISETP.GE.AND P6, PT, R154, R151.reuse, PT ;  /* 0x000000979a00820c */ /* 0x080fe40003fc6270 */
[----:B------:R-:W-:Y:S01]  /*58e0*/  @!P0 FSEL R28, R28, -INF , !P4 ;  /* 0xff8000001c1c8808 */ /* 0x000fe20006000000 */
[----:B------:R-:W-:Y:S01]  /*58f0*/  @!P2 FADD.FTZ R190, -R190, -RZ ;  /* 0x800000ffbebea221 */ /* 0x000fe20000010100 */
[----:B------:R-:W-:Y:S02]  /*5900*/  @!P0 ISETP.GE.AND P4, PT, R153, R151, PT ;  /* 0x000000979900820c */ /* 0x000fe40003f86270 */
[----:B------:R-:W-:Y:S01]  /*5910*/  LOP3.LUT R6, R6, 0xffff, RZ, 0xc0, !PT ;  /* 0x0000ffff06067812 */ /* 0x000fe200078ec0ff */
[--C-:B------:R-:W-:Y:S01]  /*5920*/  FFMA.FTZ R28, R28, c[0x0][0x23c], -R4.reuse ;  /* 0x00008f001c1c7a23 */ /* 0x100fe20000010804 */
[----:B------:R-:W-:Y:S01]  /*5930*/  LOP3.LUT R7, R7, 0xff, RZ, 0xc0, !PT ;  /* 0x000000ff07077812 */ /* 0x000fe200078ec0ff */
[----:B------:R-:W-:Y:S01]  /*5940*/  FFMA.FTZ R4, R29, c[0x0][0x23c], -R4 ;  /* 0x00008f001d047a23 */ /* 0x000fe20000010804 */
[----:B------:R-:W-:Y:S01]  /*5950*/  @!P0 FSEL R35, R35, -INF , !P6 ;  /* 0xff80000023238808 */ /* 0x000fe20007000000 */
[----:B------:R-:W3:Y:S01]  /*5960*/  MUFU.EX2 R154, R32 ;  /* 0x00000020009a7308 */ /* 0x000ee20000000800 */
[----:B------:R-:W-:Y:S02]  /*5970*/  @!P0 FSEL R34, R34, -INF , !P4 ;  /* 0xff80000022228808 */ /* 0x000fe40006000000 */
[----:B------:R-:W-:Y:S02]  /*5980*/  ISETP.LE.U32.AND P0, PT, R6, UR5, PT ;  /* 0x0000000506007c0c */ /* 0x000fe4000bf03070 */
[----:B------:R-:W-:Y:S01]  /*5990*/  ISETP.LE.U32.AND P4, PT, R7, UR5, PT ;  /* 0x0000000507007c0c */ /* 0x000fe2000bf83070 */
[--C-:B------:R-:W-:Y:S01]  /*59a0*/  FFMA.FTZ R34, R34, c[0x0][0x23c], -R140.reuse ;  /* 0x00008f0022227a23 */ /* 0x100fe2000001088c */
[----:B------:R-:W-:Y:S01]  /*59b0*/  LOP3.LUT R7, R5, 0xff, RZ, 0xc0, !PT ;  /* 0x000000ff05077812 */ /* 0x000fe200078ec0ff */
[----:B------:R-:W-:Y:S01]  /*59c0*/  FFMA.FTZ R140, R35, c[0x0][0x23c], -R140 ;  /* 0x00008f00238c7a23 */ /* 0x000fe2000001088c */
[----:B------:R-:W-:Y:S01]  /*59d0*/  LOP3.LUT R6, R5, 0xffff, RZ, 0xc0, !PT ;  /* 0x0000ffff05067812 */ /* 0x000fe200078ec0ff */
[----:B------:R4:W-:Y:S01]  /*59e0*/  MUFU.EX2 R157, R4 ;  /* 0x00000004009d7308 */ /* 0x0009e20000000800 */
[----:B-1----:R-:W-:Y:S02]  /*59f0*/  LOP3.LUT R19, R8, 0xff, RZ, 0xc0, !PT ;  /* 0x000000ff08137812 */ /* 0x002fe400078ec0ff */
[--C-:B------:R-:W-:Y:S02]  /*5a00*/  SHF.R.U32.HI R18, RZ, 0x10, R8.reuse ;  /* 0x00000010ff127819 */ /* 0x100fe40000011608 */
[----:B--2---:R-:W-:Y:S01]  /*5a10*/  SHF.R.U32.HI R20, RZ, 0x18, R8 ;  /* 0x00000018ff147819 */ /* 0x004fe20000011608 */
[----:B------:R-:W-:Y:S01]  /*5a20*/  @!P0 FADD.FTZ R186, -R186, -RZ ;  /* 0x800000ffbaba8221 */ /* 0x000fe20000010100 */
[----:B------:R-:W-:Y:S01]  /*5a30*/  ISETP.LE.U32.AND P6, PT, R7, UR5, PT ;  /* 0x0000000507007c0c */ /* 0x000fe2000bfc3070 */
[----:B------:R-:W-:Y:S01]  /*5a40*/  @!P4 FADD.FTZ R188, -R188, -RZ ;  /* 0x800000ffbcbcc221 */ /* 0x000fe20000010100 */
[--C-:B------:R-:W-:Y:S01]  /*5a50*/  SHF.R.U32.HI R7, RZ, 0x18, R5.reuse ;  /* 0x00000018ff077819 */ /* 0x100fe20000011605 */
[----:B------:R-:W-:Y:S01]  /*5a60*/  MUFU.EX2 R161, R23 ;  /* 0x0000001700a17308 */ /* 0x000fe20000000800 */
[----:B------:R-:W-:Y:S02]  /*5a70*/  SHF.R.U32.HI R8, RZ, 0x10, R5 ;  /* 0x00000010ff087819 */ /* 0x000fe40000011605 */
[----:B------:R-:W-:Y:S01]  /*5a80*/  SHF.R.U32.HI R5, RZ, 0x8, R6 ;  /* 0x00000008ff057819 */ /* 0x000fe20000011606 */
[----:B---3--:R-:W-:Y:S01]  /*5a90*/  @!P1 FADD.FTZ R154, -R154, -RZ ;  /* 0x800000ff9a9a9221 */ /* 0x008fe20000010100 */
[----:B------:R-:W-:Y:S02]  /*5aa0*/  LOP3.LUT R6, R8, 0xff, RZ, 0xc0, !PT ;  /* 0x000000ff08067812 */ /* 0x000fe400078ec0ff */
[----:B------:R-:W-:Y:S02]  /*5ab0*/  LOP3.LUT R5, R5, 0xffff, RZ, 0xc0, !PT ;  /* 0x0000ffff05057812 */ /* 0x000fe400078ec0ff */
[----:B------:R-:W-:Y:S01]  /*5ac0*/  ISETP.LE.U32.AND P4, PT, R6, UR5, PT ;  /* 0x0000000506007c0c */ /* 0x000fe2000bf83070 */
[----:B------:R-:W-:Y:S01]  /*5ad0*/  @!P6 FADD.FTZ R193, -R193, -RZ ;  /* 0x800000ffc1c1e221 */ /* 0x000fe20000010100 */
[----:B------:R-:W-:Y:S01]  /*5ae0*/  ISETP.LE.U32.AND P0, PT, R5, UR5, PT ;  /* 0x0000000505007c0c */ /* 0x000fe2000bf03070 */
[----:B------:R-:W-:Y:S01]  /*5af0*/  MUFU.EX2 R166, R26 ;  /* 0x0000001a00a67308 */ /* 0x000fe20000000800 */
[----:B------:R-:W-:Y:S02]  /*5b00*/  LOP3.LUT R5, R9, 0xff, RZ, 0xc0, !PT ;  /* 0x000000ff09057812 */ /* 0x000fe400078ec0ff */
[----:B------:R-:W-:Y:S02]  /*5b10*/  SHF.R.U32.HI R6, RZ, 0x8, R13 ;  /* 0x00000008ff067819 */ /* 0x000fe4000001160d */
[----:B------:R-:W-:Y:S02]  /*5b20*/  ISETP.LE.U32.AND P2, PT, R14, UR5, PT ;  /* 0x000000050e007c0c */ /* 0x000fe4000bf43070 */
[----:B------:R-:W-:Y:S02]  /*5b30*/  ISETP.LE.U32.AND P6, PT, R5, UR5, PT ;  /* 0x0000000505007c0c */ /* 0x000fe4000bfc3070 */
[----:B------:R-:W-:Y:S01]  /*5b40*/  LOP3.LUT R5, R6, 0xffff, RZ, 0xc0, !PT ;  /* 0x0000ffff06057812 */ /* 0x000fe200078ec0ff */
[----:B------:R-:W-:Y:S01]  /*5b50*/  @!P4 FADD.FTZ R194, -R194, -RZ ;  /* 0x800000ffc2c2c221 */ /* 0x000fe20000010100 */
[----:B------:R-:W-:Y:S01]  /*5b60*/  ISETP.LE.U32.AND P3, PT, R7, UR5, PT ;  /* 0x0000000507007c0c */ /* 0x000fe2000bf63070 */
[----:B------:R-:W-:Y:S01]  /*5b70*/  @!P0 FADD.FTZ R192, -R192, -RZ ;  /* 0x800000ffc0c08221 */ /* 0x000fe20000010100 */
[----:B------:R-:W-:Y:S01]  /*5b80*/  ISETP.LE.U32.AND P0, PT, R5, UR5, PT ;  /* 0x0000000505007c0c */ /* 0x000fe2000bf03070 */
[----:B------:R-:W-:Y:S01]  /*5b90*/  MUFU.EX2 R159, R25 ;  /* 0x00000019009f7308 */ /* 0x000fe20000000800 */
[----:B------:R-:W-:Y:S02]  /*5ba0*/  LOP3.LUT R6, R12, 0xff, RZ, 0xc0, !PT ;  /* 0x000000ff0c067812 */ /* 0x000fe400078ec0ff */
        /* <DEDUP_REMOVED lines=16> */
[----:B----4-:R-:W-:Y:S02]  /*5cb0*/  SHF.R.U32.HI R4, RZ, 0x8, R5 ;  /* 0x00000008ff047819 */ /* 0x010fe40000011605 */
[----:B------:R-:W-:Y:S01]  /*5cc0*/  ISETP.LE.U32.AND P2, PT, R20, UR5, PT ;  /* 0x0000000514007c0c */ /* 0x000fe2000bf43070 */
[----:B------:R-:W1:Y:S01]  /*5cd0*/  MUFU.EX2 R149, R140 ;  /* 0x0000008c00957308 */ /* 0x000e620000000800 */
        /* <DEDUP_REMOVED lines=11> */
[----:B------:R-:W-:Y:S02]  /*5d90*/  ISETP.LE.U32.AND P3, PT, R6, UR5, PT ;  /* 0x0000000506007c0c */ /* 0x000fe4000bf63070 */
[----:B------:R-:W-:Y:S02]  /*5da0*/  LOP3.LUT R6, R11, 0xff, RZ, 0xc0, !PT ;  /* 0x000000ff0b067812 */ /* 0x000fe400078ec0ff */
[----:B------:R-:W-:Y:S02]  /*5db0*/  ISETP.LE.U32.AND P6, PT, R12, UR5, PT ;  /* 0x000000050c007c0c */ /* 0x000fe4000bfc3070 */
[----:B------:R-:W-:Y:S01]  /*5dc0*/  SHF.R.U32.HI R5, RZ, 0x10, R11 ;  /* 0x00000010ff057819 */ /* 0x000fe2000001160b */
[----:B------:R-:W-:Y:S01]  /*5dd0*/  MUFU.EX2 R158, R28 ;  /* 0x0000001c009e7308 */ /* 0x000fe20000000800 */
[----:B------:R-:W-:Y:S01]  /*5de0*/  SHF.R.U32.HI R4, RZ, 0x8, R4 ;  /* 0x00000008ff047819 */ /* 0x000fe20000011604 */
[----:B------:R-:W-:Y:S01]  /*5df0*/  @!P0 FADD.FTZ R160, -R160, -RZ ;  /* 0x800000ffa0a08221 */ /* 0x000fe20000010100 */
[----:B------:R-:W-:Y:S01]  /*5e00*/  ISETP.LE.U32.AND P2, PT, R6, UR5, PT ;  /* 0x0000000506007c0c */ /* 0x000fe2000bf43070 */
[----:B-1----:R-:W-:Y:S01]  /*5e10*/  @!P5 FADD.FTZ R149, -R149, -RZ ;  /* 0x800000ff9595d221 */ /* 0x002fe20000010100 */
[----:B------:R-:W-:Y:S01]  /*5e20*/  LOP3.LUT R5, R5, 0xff, RZ, 0xc0, !PT ;  /* 0x000000ff05057812 */ /* 0x000fe200078ec0ff */
[----:B------:R-:W-:Y:S01]  /*5e30*/  @!P3 FADD.FTZ R161, -R161, -RZ ;  /* 0x800000ffa1a1b221 */ /* 0x000fe20000010100 */
[----:B------:R-:W-:Y:S02]  /*5e40*/  LOP3.LUT R4, R4, 0xffff, RZ, 0xc0, !PT ;  /* 0x0000ffff04047812 */ /* 0x000fe400078ec0ff */
[----:B------:R-:W-:Y:S01]  /*5e50*/  ISETP.LE.U32.AND P4, PT, R5, UR5, PT ;  /* 0x0000000505007c0c */ /* 0x000fe2000bf83070 */
[----:B------:R-:W-:Y:S01]  /*5e60*/  @!P6 FADD.FTZ R162, -R162, -RZ ;  /* 0x800000ffa2a2e221 */ /* 0x000fe20000010100 */
[----:B------:R-:W-:Y:S01]  /*5e70*/  SHF.R.U32.HI R5, RZ, 0x8, R142 ;  /* 0x00000008ff057819 */ /* 0x000fe2000001168e */
[----:B------:R-:W1:Y:S01]  /*5e80*/  MUFU.EX2 R156, R30 ;  /* 0x0000001e009c7308 */ /* 0x000e620000000800 */
[----:B------:R-:W-:Y:S02]  /*5e90*/  ISETP.LE.U32.AND P0, PT, R4, UR5, PT ;  /* 0x0000000504007c0c */ /* 0x000fe4000bf03070 */
[----:B------:R-:W-:Y:S01]  /*5ea0*/  LOP3.LUT R4, R147, 0xff, RZ, 0xc0, !PT ;  /* 0x000000ff93047812 */ /* 0x000fe200078ec0ff */
[----:B------:R-:W-:Y:S01]  /*5eb0*/  @!P2 FADD.FTZ R163, -R163, -RZ ;  /* 0x800000ffa3a3a221 */ /* 0x000fe20000010100 */
[----:B------:R-:W-:Y:S02]  /*5ec0*/  F2FP.RELU.PACK_AB R7, R190, R188 ;  /* 0x000000bcbe07723e */ /* 0x000fe400000008ff */
[----:B------:R-:W-:Y:S02]  /*5ed0*/  ISETP.LE.U32.AND P6, PT, R4, UR5, PT ;  /* 0x0000000504007c0c */ /* 0x000fe4000bfc3070 */
[----:B------:R-:W-:Y:S01]  /*5ee0*/  LOP3.LUT R4, R5, 0xffff, RZ, 0xc0, !PT ;  /* 0x0000ffff05047812 */ /* 0x000fe200078ec0ff */
[----:B------:R2:W-:Y:S01]  /*5ef0*/  STS [R200+0x19400], R7 ;  /* 0x01940007c8007388 */ /* 0x0005e20000000800 */
[----:B------:R-:W-:Y:S01]  /*5f00*/  SHF.R.U32.HI R5, RZ, 0x8, R143 ;  /* 0x00000008ff057819 */ /* 0x000fe2000001168f */
[----:B------:R-:W-:Y:S01]  /*5f10*/  @!P4 FADD.FTZ R166, -R166, -RZ ;  /* 0x800000ffa6a6c221 */ /* 0x000fe20000010100 */
[----:B------:R-:W-:Y:S01]  /*5f20*/  ISETP.LE.U32.AND P2, PT, R4, UR5, PT ;  /* 0x0000000504007c0c */ /* 0x000fe2000bf43070 */
[----:B------:R-:W-:Y:S01]  /*5f30*/  @!P0 FADD.FTZ R159, -R159, -RZ ;  /* 0x800000ff9f9f8221 */ /* 0x000fe20000010100 */
[----:B------:R-:W-:Y:S02]  /*5f40*/  F2FP.RELU.PACK_AB R4, R186, R189 ;  /* 0x000000bdba04723e */ /* 0x000fe400000008ff */
[----:B------:R-:W-:Y:S02]  /*5f50*/  LOP3.LUT R5, R5, 0xffff, RZ, 0xc0, !PT ;  /* 0x0000ffff05057812 */ /* 0x000fe400078ec0ff */
[----:B------:R-:W-:Y:S01]  /*5f60*/  LOP3.LUT R6, R146, 0xff, RZ, 0xc0, !PT ;  /* 0x000000ff92067812 */ /* 0x000fe200078ec0ff */
[----:B------:R3:W-:Y:S01]  /*5f70*/  STS [R200+0x19000], R4 ;  /* 0x01900004c8007388 */ /* 0x0007e20000000800 */
[----:B------:R-:W-:Y:S01]  /*5f80*/  F2FP.RELU.PACK_AB R0, R191, R194 ;  /* 0x000000c2bf00723e */ /* 0x000fe200000008ff */
[----:B------:R-:W-:Y:S01]  /*5f90*/  @!P6 FADD.FTZ R153, -R153, -RZ ;  /* 0x800000ff9999e221 */ /* 0x000fe20000010100 */
[----:B------:R-:W-:Y:S02]  /*5fa0*/  ISETP.LE.U32.AND P1, PT, R6, UR5, PT ;  /* 0x0000000506007c0c */ /* 0x000fe4000bf23070 */
[----:B------:R-:W-:Y:S01]  /*5fb0*/  F2FP.RELU.PACK_AB R6, R192, R193 ;  /* 0x000000c1c006723e */ /* 0x000fe200000008ff */
[----:B------:R-:W-:Y:S01]  /*5fc0*/  @!P2 FADD.FTZ R152, -R152, -RZ ;  /* 0x800000ff9898a221 */ /* 0x000fe20000010100 */
[----:B------:R-:W-:Y:S02]  /*5fd0*/  ISETP.LE.U32.AND P2, PT, R5, UR5, PT ;  /* 0x0000000505007c0c */ /* 0x000fe4000bf43070 */
[----:B------:R-:W-:Y:S02]  /*5fe0*/  F2FP.RELU.PACK_AB R5, R180, R182 ;  /* 0x000000b6b405723e */ /* 0x000fe400000008ff */
[----:B------:R-:W-:Y:S02]  /*5ff0*/  SHF.R.U32.HI R11, RZ, 0x18, R11 ;  /* 0x00000018ff0b7819 */ /* 0x000fe4000001160b */
[----:B------:R-:W-:Y:S01]  /*6000*/  ISETP.LE.U32.AND P3, PT, R133, UR5, PT ;  /* 0x0000000585007c0c */ /* 0x000fe2000bf63070 */
[----:B------:R4:W-:Y:S01]  /*6010*/  STS [R199+0x19000], R5 ;  /* 0x01900005c7007388 */ /* 0x0009e20000000800 */
[----:B--2---:R-:W-:Y:S01]  /*6020*/  F2FP.RELU.PACK_AB R7, R183, R184 ;  /* 0x000000b8b707723e */ /* 0x004fe200000008ff */
[----:B-1----:R-:W-:Y:S01]  /*6030*/  @!P1 FADD.FTZ R156, -R156, -RZ ;  /* 0x800000ff9c9c9221 */ /* 0x002fe20000010100 */
[----:B------:R-:W-:Y:S02]  /*6040*/  ISETP.LE.U32.AND P4, PT, R11, UR5, PT ;  /* 0x000000050b007c0c */ /* 0x000fe4000bf83070 */
[----:B------:R-:W-:Y:S01]  /*6050*/  ISETP.LE.U32.AND P0, PT, R145, UR5, PT ;  /* 0x0000000591007c0c */ /* 0x000fe2000bf03070 */
[----:B------:R-:W-:Y:S01]  /*6060*/  @!P2 FADD.FTZ R157, -R157, -RZ ;  /* 0x800000ff9d9da221 */ /* 0x000fe20000010100 */
[----:B------:R-:W-:Y:S02]  /*6070*/  FSETP.GE.FTZ.AND P1, PT, R182, RZ, PT ;  /* 0x000000ffb600720b */ /* 0x000fe40003f36000 */
[----:B------:R-:W-:Y:S02]  /*6080*/  FSETP.GE.FTZ.AND P2, PT, R186, RZ, PT ;  /* 0x000000ffba00720b */ /* 0x000fe40003f56000 */
[----:B---3--:R-:W-:Y:S01]  /*6090*/  F2FP.RELU.PACK_AB R4, R167, R181 ;  /* 0x000000b5a704723e */ /* 0x008fe200000008ff */
[----:B------:R-:W-:Y:S01]  /*60a0*/  @!P3 FADD.FTZ R158, -R158, -RZ ;  /* 0x800000ff9e9eb221 */ /* 0x000fe20000010100 */
[----:B------:R-:W-:Y:S03]  /*60b0*/  FSETP.GE.FTZ.AND P3, PT, R189, RZ, PT ;  /* 0x000000ffbd00720b */ /* 0x000fe60003f76000 */
[----:B------:R1:W-:Y:S01]  /*60c0*/  STS [R199+0x19400], R4 ;  /* 0x01940004c7007388 */ /* 0x0003e20000000800 */
[----:B------:R-:W-:Y:S01]  /*60d0*/  @!P4 FADD.FTZ R165, -R165, -RZ ;  /* 0x800000ffa5a5c221 */ /* 0x000fe20000010100 */
[----:B------:R-:W-:Y:S01]  /*60e0*/  FSETP.GE.FTZ.AND P4, PT, R161, RZ, PT ;  /* 0x000000ffa100720b */ /* 0x000fe20003f96000 */
[----:B------:R-:W-:Y:S01]  /*60f0*/  @!P0 FADD.FTZ R155, -R155, -RZ ;  /* 0x800000ff9b9b8221 */ /* 0x000fe20000010100 */
[----:B------:R2:W-:Y:S04]  /*6100*/  STS [R200+0x1a000], R6 ;  /* 0x01a00006c8007388 */ /* 0x0005e80000000800 */
[----:B------:R3:W-:Y:S01]  /*6110*/  STS [R200+0x1a400], R0 ;  /* 0x01a40000c8007388 */ /* 0x0007e20000000800 */
[----:B----4-:R-:W-:Y:S03]  /*6120*/  F2FP.RELU.PACK_AB R5, R160, R164 ;  /* 0x000000a4a005723e */ /* 0x010fe600000008ff */
        /* <DEDUP_REMOVED lines=24> */
[-C--:B-1----:R-:W-:Y:S07]  /*62b0*/  HMMA.16816.F32 R4, R32, R16.reuse, RZ ;  /* 0x000000102004723c */ /* 0x082fee00000018ff */
[----:B------:R-:W1:Y:S01]  /*62c0*/  LDSM.16.M88.4 R144, [R172+0x6800] ;  /* 0x00680000ac90783b */ /* 0x000e620000000200 */
[C---:B--2---:R-:W-:Y:S08]  /*62d0*/  HMMA.16816.F32 R8, R28.reuse, R16, RZ ;  /* 0x000000101c08723c */ /* 0x044ff000000018ff */
[-C--:B------:R-:W-:Y:S08]  /*62e0*/  HMMA.16816.F32 R12, R28, R18.reuse, RZ ;  /* 0x000000121c0c723c */ /* 0x080ff000000018ff */
[C---:B------:R-:W-:Y:S08]  /*62f0*/  HMMA.16816.F32 R16, R32.reuse, R18, RZ ;  /* 0x000000122010723c */ /* 0x040ff000000018ff */
[-C--:B---3--:R-:W-:Y:S08]  /*6300*/  HMMA.16816.F32 R20, R32, R132.reuse, RZ ;  /* 0x000000842014723c */ /* 0x088ff000000018ff */
[C---:B------:R-:W-:Y:S08]  /*6310*/  HMMA.16816.F32 R24, R28.reuse, R132, RZ ;  /* 0x000000841c18723c */ /* 0x040ff000000018ff */
[-C--:B------:R-:W-:Y:S08]  /*6320*/  HMMA.16816.F32 R28, R28, R134.reuse, RZ ;  /* 0x000000861c1c723c */ /* 0x080ff000000018ff */
[----:B------:R-:W-:Y:S01]  /*6330*/  HMMA.16816.F32 R32, R32, R134, RZ ;  /* 0x000000862020723c */ /* 0x000fe200000018ff */
[----:B------:R-:W2:Y:S07]  /*6340*/  LDSM.16.M88.4 R132, [R169+0xf400] ;  /* 0x00f40000a984783b */ /* 0x000eae0000000200 */
        /* <DEDUP_REMOVED lines=10> */
[----:B------:R-:W2:Y:S08]  /*63f0*/  LDSM.16.M88.4 R132, [R171+0x7800] ;  /* 0x00780000ab84783b */ /* 0x000eb00000000200 */
[----:B------:R-:W3:Y:S01]  /*6400*/  LDSM.16.M88.4 R136, [R168+0x11400] ;  /* 0x01140000a888783b */ /* 0x000ee20000000200 */
[-C--:B-1----:R-:W-:Y:S08]  /*6410*/  HMMA.16816.F32 R4, R140, R144.reuse, R4 ;  /* 0x000000908c04723c */ /* 0x082ff00000001804 */
[C---:B--2---:R-:W-:Y:S08]  /*6420*/  HMMA.16816.F32 R8, R132.reuse, R144, R8 ;  /* 0x000000908408723c */ /* 0x044ff00000001808 */
[-C--:B------:R-:W-:Y:S08]  /*6430*/  HMMA.16816.F32 R12, R132, R146.reuse, R12 ;  /* 0x00000092840c723c */ /* 0x080ff0000000180c */
[C---:B------:R-:W-:Y:S01]  /*6440*/  HMMA.16816.F32 R16, R140.reuse, R146, R16 ;  /* 0x000000928c10723c */ /* 0x040fe20000001810 */
[----:B------:R-:W-:Y:S07]  /*6450*/  LDSM.16.M88.4 R144, [R169+0x11000] ;  /* 0x01100000a990783b */ /* 0x000fee0000000200 */
[-C--:B---3--:R-:W-:Y:S08]  /*6460*/  HMMA.16816.F32 R20, R140, R136.reuse, R20 ;  /* 0x000000888c14723c */ /* 0x088ff00000001814 */
        /* <DEDUP_REMOVED lines=24> */
[C---:B------:R-:W-:Y:S07]  /*65f0*/  HMMA.16816.F32 R24, R132.reuse, R140, R24 ;  /* 0x0000008c8418723c */ /* 0x040fee0000001818 */
[----:B------:R-:W-:Y:S01]  /*6600*/  IMAD.U32 R140, RZ, RZ, UR17 ;  /* 0x00000011ff8c7e24 */ /* 0x000fe2000f8e00ff */
[-C--:B------:R-:W-:Y:S01]  /*6610*/  HMMA.16816.F32 R28, R132, R142.reuse, R28 ;  /* 0x0000008e841c723c */ /* 0x080fe2000000181c */
[----:B------:R-:W-:Y:S01]  /*6620*/  IMAD.U32 R141, RZ, RZ, UR16 ;  /* 0x00000010ff8d7e24 */ /* 0x000fe2000f8e00ff */
[----:B------:R-:W1:Y:S02]  /*6630*/  LDSM.16.M88.4 R132, [R172+0x8000] ;  /* 0x00800000ac84783b */ /* 0x000e640000000200 */
[C---:B------:R-:W-:Y:S04]  /*6640*/  LEA R150, P0, R218.reuse, R140, 0x2 ;  /* 0x0000008cda967211 */ /* 0x040fe800078010ff */
[----:B------:R-:W-:Y:S01]  /*6650*/  HMMA.16816.F32 R32, R136, R142, R32 ;  /* 0x0000008e8820723c */ /* 0x000fe20000001820 */
[----:B------:R-:W-:Y:S01]  /*6660*/  LEA.HI.X.SX32 R151, R218, R141, 0x2, P0 ;  /* 0x0000008dda977211 */ /* 0x000fe200000f16ff */
[----:B------:R-:W2:Y:S01]  /*6670*/  LDSM.16.M88.4 R136, [R172+0x8800] ;  /* 0x00880000ac88783b */ /* 0x000ea20000000200 */
[----:B------:R-:W-:Y:S07]  /*6680*/  FSETP.GE.FTZ.AND P0, PT, R180, RZ, PT ;  /* 0x000000ffb400720b */ /* 0x000fee0003f16000 */
[----:B------:R-:W3:Y:S08]  /*6690*/  LDSM.16.M88.4 R140, [R169+0x13400] ;  /* 0x01340000a98c783b */ /* 0x000ef00000000200 */
[----:B------:R-:W4:Y:S04]  /*66a0*/  LDG.E R148, [R150.64] ;  /* 0x0000000e96947981 */ /* 0x000f28000c1e1900 */
[----:B------:R-:W4:Y:S01]  /*66b0*/  LDG.E R0, [R150.64+0xa0] ;  /* 0x0000a00e96007981 */ /* 0x000f22000c1e1900 */
[-C--:B-1----:R-:W-:Y:S08]  /*66c0*/  HMMA.16816.F32 R4, R132, R144.reuse, R4 ;  /* 0x000000908404723c */ /* 0x082ff00000001804 */
[C---:B--2---:R-:W-:Y:S01]  /*66d0*/  HMMA.16816.F32 R8, R136.reuse, R144, R8 ;  /* 0x000000908808723c */ /* 0x044fe20000001808 */
[----:B------:R-:W2:Y:S07]  /*66e0*/  LDG.E R144, [R150.64+0x20] ;  /* 0x0000200e96907981 */ /* 0x000eae000c1e1900 */
[-C--:B------:R-:W-:Y:S08]  /*66f0*/  HMMA.16816.F32 R12, R136, R146.reuse, R12 ;  /* 0x00000092880c723c */ /* 0x080ff0000000180c */
[C---:B------:R-:W-:Y:S08]  /*6700*/  HMMA.16816.F32 R16, R132.reuse, R146, R16 ;  /* 0x000000928410723c */ /* 0x040ff00000001810 */
[-C--:B---3--:R-:W-:Y:S08]  /*6710*/  HMMA.16816.F32 R20, R132, R140.reuse, R20 ;  /* 0x0000008c8414723c */ /* 0x088ff00000001814 */
[C---:B------:R-:W-:Y:S01]  /*6720*/  HMMA.16816.F32 R24, R136.reuse, R140, R24 ;  /* 0x0000008c8818723c */ /* 0x040fe20000001818 */
[----:B------:R-:W3:Y:S07]  /*6730*/  LDG.E R140, [R150.64+0x80] ;  /* 0x0000800e968c7981 */ /* 0x000eee000c1e1900 */
[-C--:B------:R-:W-:Y:S08]  /*6740*/  HMMA.16816.F32 R28, R136, R142.reuse, R28 ;  /* 0x0000008e881c723c */ /* 0x080ff0000000181c */
[----:B------:R-:W-:Y:S07]  /*6750*/  HMMA.16816.F32 R32, R132, R142, R32 ;  /* 0x0000008e8420723c */ /* 0x000fee0000001820 */
[C---:B----4-:R-:W-:Y:S02]  /*6760*/  FADD.FTZ R133, -R148.reuse, R4 ;  /* 0x0000000494857221 */ /* 0x050fe40000010100 */
[C---:B------:R-:W-:Y:S03]  /*6770*/  FADD.FTZ R4, -R148.reuse, R17 ;  /* 0x0000001194047221 */ /* 0x040fe60000010100 */
[C---:B------:R-:W-:Y:S01]  /*6780*/  FADD.FTZ R132, -R148.reuse, R5 ;  /* 0x0000000594847221 */ /* 0x040fe20000010100 */
[-C--:B------:R-:W-:Y:S01]  /*6790*/  FSEL R17, R133, R148.reuse, P3 ;  /* 0x0000009485117208 */ /* 0x080fe20001800000 */
[----:B------:R-:W-:Y:S01]  /*67a0*/  FADD.FTZ R5, -R148, R16 ;  /* 0x0000001094057221 */ /* 0x000fe20000010100 */
[-C--:B------:R-:W-:Y:S01]  /*67b0*/  FSEL R4, R4, R148.reuse, P0 ;  /* 0x0000009404047208 */ /* 0x080fe20000000000 */
[----:B------:R-:W-:Y:S01]  /*67c0*/  FADD.FTZ R20, -R148, R20 ;  /* 0x0000001494147221 */ /* 0x000fe20000010100 */
[----:B------:R-:W-:Y:S01]  /*67d0*/  FSETP.GE.FTZ.AND P0, PT, R164, RZ, PT ;  /* 0x000000ffa400720b */ /* 0x000fe20003f16000 */
[----:B------:R-:W-:Y:S01]  /*67e0*/  FADD.FTZ R21, -R148, R21 ;  /* 0x0000001594157221 */ /* 0x000fe20000010100 */
        /* <DEDUP_REMOVED lines=9> */
[----:B------:R-:W-:Y:S01]  /*6880*/  FADD.FTZ R10, -R0, R10 ;  /* 0x0000000a000a7221 */ /* 0x000fe20000010100 */
[----:B------:R-:W-:Y:S01]  /*6890*/  FSETP.GE.FTZ.AND P2, PT, R154, RZ, PT ;  /* 0x000000ff9a00720b */ /* 0x000fe20003f56000 */
[----:B------:R-:W-:Y:S01]  /*68a0*/  FMUL.FTZ R189, R189, R17 ;  /* 0x00000011bdbd7220 */ /* 0x000fe20000410000 */
[----:B------:R-:W-:Y:S01]  /*68b0*/  FSETP.GE.FTZ.AND P3, PT, R160, RZ, PT ;  /* 0x000000ffa000720b */ /* 0x000fe20003f76000 */
[----:B------:R-:W-:Y:S01]  /*68c0*/  FMUL.FTZ R16, R186, R16 ;  /* 0x00000010ba107220 */ /* 0x000fe20000410000 */
[-C--:B------:R-:W-:Y:S01]  /*68d0*/  FSEL R5, R5, R148.reuse, P2 ;  /* 0x0000009405057208 */ /* 0x080fe20001000000 */
[C---:B--2---:R-:W-:Y:S01]  /*68e0*/  FADD.FTZ R4, -R144.reuse, R6 ;  /* 0x0000000690047221 */ /* 0x044fe20000010100 */
[----:B------:R-:W-:Y:S01]  /*68f0*/  FSEL R21, R21, R148, P3 ;  /* 0x0000009415157208 */ /* 0x000fe20001800000 */
[----:B------:R-:W-:Y:S01]  /*6900*/  FADD.FTZ R6, -R144, R7 ;  /* 0x0000000790067221 */ /* 0x000fe20000010100 */
[----:B------:R-:W-:Y:S01]  /*6910*/  FSETP.GE.FTZ.AND P2, PT, R181, RZ, PT ;  /* 0x000000ffb500720b */ /* 0x000fe20003f56000 */
[----:B------:R-:W-:Y:S01]  /*6920*/  FMUL.FTZ R154, R154, R5 ;  /* 0x000000059a9a7220 */ /* 0x000fe20000410000 */
[----:B------:R-:W-:Y:S01]  /*6930*/  FSEL R4, R4, R144, P0 ;  /* 0x0000009004047208 */ /* 0x000fe20000000000 */
[----:B------:R-:W-:Y:S01]  /*6940*/  FADD.FTZ R5, -R144, R19 ;  /* 0x0000001390057221 */ /* 0x000fe20000010100 */
[----:B------:R-:W-:Y:S01]  /*6950*/  FSETP.GE.FTZ.AND P0, PT, R190, RZ, PT ;  /* 0x000000ffbe00720b */ /* 0x000fe20003f16000 */
[----:B------:R-:W-:Y:S01]  /*6960*/  @P1 FADD.FTZ R148, -R148, R33 ;  /* 0x0000002194941221 */ /* 0x000fe20000010100 */
[----:B------:R-:W-:Y:S01]  /*6970*/  FSETP.GE.FTZ.AND P1, PT, R167, RZ, PT ;  /* 0x000000ffa700720b */ /* 0x000fe20003f36000 */
[----:B------:R-:W-:Y:S01]  /*6980*/  FMUL.FTZ R188, R188, R4 ;  /* 0x00000004bcbc7220 */ /* 0x000fe20000410000 */
[-C--:B------:R-:W-:Y:S01]  /*6990*/  FSEL R6, R6, R144.reuse, P0 ;  /* 0x0000009006067208 */ /* 0x080fe20000000000 */
[----:B------:R-:W-:Y:S01]  /*69a0*/  FADD.FTZ R4, -R144, R22 ;  /* 0x0000001690047221 */ /* 0x000fe20000010100 */
[----:B------:R-:W-:Y:S01]  /*69b0*/  FSETP.GE.FTZ.AND P0, PT, R162, RZ, PT ;  /* 0x000000ffa200720b */ /* 0x000fe20003f16000 */
[----:B------:R-:W-:Y:S01]  /*69c0*/  FADD.FTZ R18, -R144, R18 ;  /* 0x0000001290127221 */ /* 0x000fe20000010100 */
[----:B------:R-:W-:Y:S01]  /*69d0*/  FSEL R5, R5, R144, P1 ;  /* 0x0000009005057208 */ /* 0x000fe20000800000 */
        /* <DEDUP_REMOVED lines=10> */
[----:B------:R-:W-:Y:S01]  /*6a80*/  FADD.FTZ R6, -R144, R34 ;  /* 0x0000002290067221 */ /* 0x000fe20000010100 */
[----:B------:R-:W-:Y:S01]  /*6a90*/  FSETP.GE.FTZ.AND P3, PT, R153, RZ, PT ;  /* 0x000000ff9900720b */ /* 0x000fe20003f76000 */
[----:B------:R-:W-:Y:S01]  /*6aa0*/  FMUL.FTZ R164, R164, R20 ;  /* 0x00000014a4a47220 */ /* 0x000fe20000410000 */
[-C--:B------:R-:W-:Y:S01]  /*6ab0*/  FSEL R7, R7, R144.reuse, P4 ;  /* 0x0000009007077208 */ /* 0x080fe20002000000 */
[----:B------:R-:W-:Y:S01]  /*6ac0*/  FMUL.FTZ R160, R160, R21 ;  /* 0x00000015a0a07220 */ /* 0x000fe20000410000 */
[----:B------:R-:W-:Y:S01]  /*6ad0*/  FSEL R6, R6, R144, P3 ;  /* 0x0000009006067208 */ /* 0x000fe20001800000 */
[C---:B---3--:R-:W-:Y:S01]  /*6ae0*/  FADD.FTZ R4, -R140.reuse, R9 ;  /* 0x000000098c047221 */ /* 0x048fe20000010100 */
[----:B------:R-:W-:Y:S01]  /*6af0*/  FSETP.GE.FTZ.AND P3, PT, R183, RZ, PT ;  /* 0x000000ffb700720b */ /* 0x000fe20003f76000 */
[----:B------:R-:W-:Y:S01]  /*6b00*/  FADD.FTZ R5, -R140, R8 ;  /* 0x000000088c057221 */ /* 0x000fe20000010100 */
[----:B------:R-:W-:Y:S01]  /*6b10*/  FSETP.GE.FTZ.AND P4, PT, R166, RZ, PT ;  /* 0x000000ffa600720b */ /* 0x000fe20003f96000 */
[----:B------:R-:W-:Y:S01]  /*6b20*/  FADD.FTZ R12, -R140, R12 ;  /* 0x0000000c8c0c7221 */ /* 0x000fe20000010100 */
[-C--:B------:R-:W-:Y:S01]  /*6b30*/  FSEL R4, R4, R140.reuse, P0 ;  /* 0x0000008c04047208 */ /* 0x080fe20000000000 */
[C---:B------:R-:W-:Y:S01]  /*6b40*/  FADD.FTZ R25, -R140.reuse, R25 ;  /* 0x000000198c197221 */ /* 0x040fe20000010100 */
[----:B------:R-:W-:Y:S01]  /*6b50*/  FSETP.GE.FTZ.AND P0, PT, R157, RZ, PT ;  /* 0x000000ff9d00720b */ /* 0x000fe20003f16000 */
[C---:B------:R-:W-:Y:S01]  /*6b60*/  FADD.FTZ R13, -R140.reuse, R13 ;  /* 0x0000000d8c0d7221 */ /* 0x040fe20000010100 */
        /* <DEDUP_REMOVED lines=9> */
[C---:B------:R-:W-:Y:S01]  /*6c00*/  FADD.FTZ R4, -R0.reuse, R14 ;  /* 0x0000000e00047221 */ /* 0x040fe20000010100 */
[----:B------:R-:W-:Y:S01]  /*6c10*/  FSETP.GE.FTZ.AND P2, PT, R163, RZ, PT ;  /* 0x000000ffa300720b */ /* 0x000fe20003f56000 */
[----:B------:R-:W-:Y:S01]  /*6c20*/  FMUL.FTZ R161, R161, R7 ;  /* 0x00000007a1a17220 */ /* 0x000fe20000410000 */
[----:B------:R-:W-:Y:S01]  /*6c30*/  FSEL R25, R25, R140, P1 ;  /* 0x0000008c19197208 */ /* 0x000fe20000800000 */
[----:B------:R-:W-:Y:S01]  /*6c40*/  FADD.FTZ R7, -R0, R15 ;  /* 0x0000000f00077221 */ /* 0x000fe20000010100 */
[----:B------:R-:W-:Y:S01]  /*6c50*/  FSETP.GE.FTZ.AND P1, PT, R158, RZ, PT ;  /* 0x000000ff9e00720b */ /* 0x000fe20003f36000 */
[----:B------:R-:W-:Y:S01]  /*6c60*/  FMUL.FTZ R153, R153, R6 ;  /* 0x0000000699997220 */ /* 0x000fe20000410000 */
[-C--:B------:R-:W-:Y:S01]  /*6c70*/  FSEL R24, R24, R140.reuse, P2 ;  /* 0x0000008c18187208 */ /* 0x080fe20001000000 */
[----:B------:R-:W-:Y:S01]  /*6c80*/  FMUL.FTZ R34, R193, R5 ;  /* 0x00000005c1227220 */ /* 0x000fe20000410000 */
[----:B------:R-:W-:Y:S01]  /*6c90*/  FSEL R28, R28, R140, P1 ;  /* 0x0000008c1c1c7208 */ /* 0x000fe20000800000 */
[----:B------:R-:W-:Y:S01]  /*6ca0*/  @P0 FADD.FTZ R140, -R140, R29 ;  /* 0x0000001d8c8c0221 */ /* 0x000fe20000010100 */
[----:B------:R-:W-:Y:S01]  /*6cb0*/  FSETP.GE.FTZ.AND P0, PT, R185, RZ, PT ;  /* 0x000000ffb900720b */ /* 0x000fe20003f16000 */
[C---:B------:R-:W-:Y:S01]  /*6cc0*/  FADD.FTZ R6, -R0.reuse, R26 ;  /* 0x0000001a00067221 */ /* 0x040fe20000010100 */
[----:B------:R-:W-:Y:S01]  /*6cd0*/  FSETP.GE.FTZ.AND P1, PT, R191, RZ, PT ;  /* 0x000000ffbf00720b */ /* 0x000fe20003f36000 */
[----:B------:R-:W-:Y:S01]  /*6ce0*/  FADD.FTZ R5, -R0, R27 ;  /* 0x0000001b00057221 */ /* 0x000fe20000010100 */
[----:B------:R-:W-:Y:S01]  /*6cf0*/  FSEL R4, R4, R0, P0 ;  /* 0x0000000004047208 */ /* 0x000fe20000000000 */
[----:B------:R-:W-:Y:S01]  /*6d00*/  FMUL.FTZ R148, R152, R148 ;  /* 0x0000009498947220 */ /* 0x000fe20000410000 */
[----:B------:R-:W-:Y:S01]  /*6d10*/  FSETP.GE.FTZ.AND P0, PT, R187, RZ, PT ;  /* 0x000000ffbb00720b */ /* 0x000fe20003f16000 */
[----:B------:R-:W-:Y:S01]  /*6d20*/  FMUL.FTZ R144, R149, R144 ;  /* 0x0000009095907220 */ /* 0x000fe20000410000 */
[----:B------:R-:W-:Y:S01]  /*6d30*/  FSEL R11, R11, R0, P1 ;  /* 0x000000000b0b7208 */ /* 0x000fe20000800000 */
[----:B------:R-:W-:Y:S01]  /*6d40*/  FMUL.FTZ R22, R185, R4 ;  /* 0x00000004b9167220 */ /* 0x000fe20000410000 */
[----:B------:R-:W-:Y:S01]  /*6d50*/  FSETP.GE.FTZ.AND P1, PT, R155, RZ, PT ;  /* 0x000000ff9b00720b */ /* 0x000fe20003f36000 */
[----:B------:R-:W-:Y:S01]  /*6d60*/  FADD.FTZ R4, -R0, R30 ;  /* 0x0000001e00047221 */ /* 0x000fe20000010100 */
[----:B------:R-:W-:Y:S01]  /*6d70*/  FSEL R7, R7, R0, P0 ;  /* 0x0000000007077208 */ /* 0x000fe20000000000 */
[----:B------:R-:W-:Y:S01]  /*6d80*/  FMUL.FTZ R32, R184, R12 ;  /* 0x0000000cb8207220 */ /* 0x000fe20000410000 */
[----:B------:R-:W-:Y:S01]  /*6d90*/  PLOP3.LUT P0, PT, PT, PT, UP3, 0x80, 0x0 ;  /* 0x000000000000781c */ /* 0x000fe20003f0f038 */
[----:B------:R-:W-:Y:S01]  /*6da0*/  FMUL.FTZ R23, R183, R13 ;  /* 0x0000000db7177220 */ /* 0x000fe20000410000 */
        /* <DEDUP_REMOVED lines=30> */
[C---:B------:R-:W-:Y:S02]  /*6f90*/  LEA R205, P4, R0.reuse, R205, 0x1 ;  /* 0x000000cd00cd7211 */ /* 0x040fe400078808ff */
        /* <DEDUP_REMOVED lines=39> */
.L_x_593:
        /* <DEDUP_REMOVED lines=137> */
.L_x_594:
[----:B------:R-:W-:Y:S01]  /*7aa0*/  LDSM.16.M88.4 R24, [R173] ;  /* 0x00000000ad18783b */ /* 0x000fe20000000200 */
[C---:B------:R-:W-:Y:S01]  /*7ab0*/  LEA R202, P1, R247.reuse, R184, 0x2 ;  /* 0x000000b8f7ca7211 */ /* 0x040fe200078210ff */
[----:B------:R-:W-:Y:S01]  /*7ac0*/  IMAD.MOV.U32 R161, RZ, RZ, 0x4 ;  /* 0x00000004ffa17424 */ /* 0x000fe200078e00ff */
[----:B------:R-:W-:Y:S01]  /*7ad0*/  ULOP3.LUT UR5, UR7, 0x1, URZ, 0xc0, !UPT ;  /* 0x0000000107057892 */ /* 0x000fe2000f8ec03f */
[----:B-1----:R-:W1:Y:S01]  /*7ae0*/  LDSM.16.MT88.4 R8, [R0+0x9000] ;  /* 0x009000000008783b */ /* 0x002e620000004200 */
[----:B------:R-:W-:Y:S01]  /*7af0*/  LEA.HI.X.SX32 R201, R247, R185, 0x2, P1 ;  /* 0x000000b9f7c97211 */ /* 0x000fe200008f16ff */
[----:B------:R-:W-:Y:S02]  /*7b00*/  UISETP.GT.AND UP2, UPT, UR7, UR19, UPT ;  /* 0x000000130700728c */ /* 0x000fe4000bf44270 */
[----:B------:R-:W2:Y:S01]  /*7b10*/  LDSM.16.MT88.4 R16, [R0+0xb000] ;  /* 0x00b000000010783b */ /* 0x000ea20000004200 */
[----:B------:R-:W-:Y:S02]  /*7b20*/  UISETP.NE.U32.AND UP0, UPT, UR5, 0x1, UPT ;  /* 0x000000010500788c */ /* 0x000fe4000bf05070 */
[----:B------:R-:W-:Y:S01]  /*7b30*/  @UP3 UIADD3 UR6, UP1, UR12, -0x100, URZ ;  /* 0xffffff000c063890 */ /* 0x000fe2000ff3e03f */
[----:B------:R-:W3:Y:S01]  /*7b40*/  LDSM.16.MT88.4 R28, [R0+0xd000] ;  /* 0x00d00000001c783b */ /* 0x000ee20000004200 */
[----:B------:R-:W-:Y:S02]  /*7b50*/  UIADD3 UR7, UR7, -0x1, URZ ;  /* 0xffffffff07077890 */ /* 0x000fe4000fffe03f */
[----:B------:R-:W-:Y:S01]  /*7b60*/  @UP3 UIADD3.X UR5, UR13, -0x1, URZ, UP1, !UPT ;  /* 0xffffffff0d053890 */ /* 0x000fe20008ffe43f */
[----:B------:R-:W-:Y:S04]  /*7b70*/  LDSM.16.M88.4 R32, [R174] ;  /* 0x00000000ae20783b */ /* 0x000fe80000000200 */
[----:B------:R-:W4:Y:S04]  /*7b80*/  LDSM.16.MT88.4 R132, [R0+0x9400] ;  /* 0x009400000084783b */ /* 0x000f280000004200 */
[----:B------:R-:W3:Y:S04]  /*7b90*/  LDSM.16.MT88.4 R136, [R0+0xb400] ;  /* 0x00b400000088783b */ /* 0x000ee80000004200 */
[----:B------:R-:W3:Y:S04]  /*7ba0*/  LDSM.16.MT88.4 R140, [R0+0xd400] ;  /* 0x00d40000008c783b */ /* 0x000ee80000004200 */
[----:B------:R-:W-:Y:S04]  /*7bb0*/  LDSM.16.M88.4 R144, [R176] ;  /* 0x00000000b090783b */ /* 0x000fe80000000200 */
[----:B------:R-:W3:Y:S04]  /*7bc0*/  LDSM.16.MT88.4 R148, [R0+0x9800] ;  /* 0x009800000094783b */ /* 0x000ee80000004200 */
[----:B------:R-:W4:Y:S01]  /*7bd0*/  LDSM.16.MT88.4 R152, [R0+0xb800] ;  /* 0x00b800000098783b */ /* 0x000f220000004200 */
[C---:B-1----:R-:W-:Y:S03]  /*7be0*/  HMMA.16816.F32 R4, R24.reuse, R8, RZ ;  /* 0x000000081804723c */ /* 0x042fe600000018ff */
[----:B------:R-:W-:Y:S05]  /*7bf0*/  LDSM.16.MT88.4 R156, [R0+0xbc00] ;  /* 0x00bc0000009c783b */ /* 0x000fea0000004200 */
        /* <DEDUP_REMOVED lines=67> */
[----:B------:R-:W-:Y:S02]  /*8030*/  LEA.HI.X.SX32 R31, R225, R29, 0x2, P1 ;  /* 0x0000001de11f7211 */ /* 0x000fe400008f16ff */
[----:B------:R-:W-:Y:S01]  /*8040*/  @P0 IADD3 R132, R218, -0x40, RZ ;  /* 0xffffffc0da840810 */ /* 0x000fe20007ffe0ff */
[C---:B------:R-:W-:Y:S04]  /*8050*/  HMMA.16816.F32 R8, R140.reuse, R146, R8 ;  /* 0x000000928c08723c */ /* 0x040fe80000001808 */
[----:B------:R-:W-:Y:S01]  /*8060*/  @P0 IMAD.WIDE R132, R132, R161, UR12 ;  /* 0x0000000c84840e25 */ /* 0x000fe2000f8e02a1 */
[----:B------:R-:W-:Y:S02]  /*8070*/  @UP3 UMOV UR12, UR6 ;  /* 0x00000006000c3c82 */ /* 0x000fe40008000000 */
[----:B------:R-:W-:Y:S01]  /*8080*/  @UP3 UMOV UR13, UR5 ;  /* 0x00000005000d3c82 */ /* 0x000fe20008000000 */
        /* <DEDUP_REMOVED lines=20> */
[-C--:B---3--:R-:W-:Y:S03]  /*81d0*/  LEA.HI.X.SX32 R5, R248, R29.reuse, 0x2, P1 ;  /* 0x0000001df8057211 */ /* 0x088fe600008f16ff */
        /* <DEDUP_REMOVED lines=12> */
[CC--:B---3--:R-:W-:Y:S02]  /*82a0*/  LEA R32, P1, R240.reuse, R28.reuse, 0x2 ;  /* 0x0000001cf0207211 */ /* 0x0c8fe400078210ff */
[-C--:B------:R-:W-:Y:S02]  /*82b0*/  LEA.HI.X.SX32 R9, R231, R29.reuse, 0x2, P2 ;  /* 0x0000001de7097211 */ /* 0x080fe400010f16ff */
[CC--:B----4-:R-:W-:Y:S02]  /*82c0*/  LEA R4, P0, R245.reuse, R28.reuse, 0x2 ;  /* 0x0000001cf5047211 */ /* 0x0d0fe400078010ff */
        /* <DEDUP_REMOVED lines=8> */
[-C--:B--2---:R-:W-:Y:S02]  /*8350*/  LEA R12, P4, R237, R28.reuse, 0x2 ;  /* 0x0000001ced0c7211 */ /* 0x084fe400078810ff */
[----:B------:R-:W-:Y:S01]  /*8360*/  IADD3 R0, R3, -0x3000, RZ ;  /* 0xffffd00003007810 */ /* 0x000fe20007ffe0ff */
[----:B------:R2:W-:Y:S01]  /*8370*/  RED.E.ADD.F32.FTZ.RN.STRONG.GPU [R10.64], R16 ;  /* 0x000000100a00798e */ /* 0x0005e2000c10e78e */
[-C--:B------:R-:W-:Y:S03]  /*8380*/  LEA.HI.X.SX32 R13, R237, R29.reuse, 0x2, P4 ;  /* 0x0000001ded0d7211 */ /* 0x080fe600020f16ff */
[----:B------:R4:W-:Y:S04]  /*8390*/  RED.E.ADD.F32.FTZ.RN.STRONG.GPU [R8.64], R17 ;  /* 0x000000110800798e */ /* 0x0009e8000c10e78e */
[----:B------:R4:W-:Y:S04]  /*83a0*/  RED.E.ADD.F32.FTZ.RN.STRONG.GPU [R6.64], R18 ;  /* 0x000000120600798e */ /* 0x0009e8000c10e78e */
[----:B------:R-:W-:Y:S01]  /*83b0*/  LDSM.16.MT88.4 R32, [R2+0x15800] ;  /* 0x015800000220783b */ /* 0x000fe20000004200 */
[CC--:B-1----:R-:W-:Y:S02]  /*83c0*/  LEA R4, P0, R233.reuse, R28.reuse, 0x2 ;  /* 0x0000001ce9047211 */ /* 0x0c2fe400078010ff */
[CC--:B------:R-:W-:Y:S02]  /*83d0*/  LEA R14, P5, R244.reuse, R28.reuse, 0x2 ;  /* 0x0000001cf40e7211 */ /* 0x0c0fe400078a10ff */
        /* <DEDUP_REMOVED lines=13> */
[----:B------:R-:W-:Y:S02]  /*84b0*/  @UP3 UIADD3 UR17, UP0, UR17, -0x100, URZ ;  /* 0xffffff0011113890 */ /* 0x000fe4000ff1e03f */
        /* <DEDUP_REMOVED lines=78> */
[----:B------:R-:W-:Y:S01]  /*89a0*/  UISETP.NE.AND UP0, UPT, UR27, -0x1, UPT ;  /* 0xffffffff1b00788c */ /* 0x000fe2000bf05270 */
[----:B------:R-:W-:-:S02]  /*89b0*/  FMUL.FTZ R19, R45, c[0x0][0x2dc] ;  /* 0x0000b7002d137a20 */ /* 0x000fc40000410000 */
[----:B------:R-:W-:Y:S01]  /*89c0*/  FMUL.FTZ R48, R46, c[0x0][0x2dc] ;  /* 0x0000b7002e307a20 */ /* 0x000fe20000410000 */
[----:B------:R-:W-:Y:S01]  /*89d0*/  ULDC.64 UR8, c[0x0][0x3a0] ;  /* 0x0000e80000087ab9 */ /* 0x000fe20000000a00 */
[----:B------:R-:W-:Y:S01]  /*89e0*/  FMUL.FTZ R23, R41, c[0x0][0x2dc] ;  /* 0x0000b70029177a20 */ /* 0x000fe20000410000 */
[----:B------:R-:W-:Y:S01]  /*89f0*/  PLOP3.LUT P0, PT, PT, PT, UP0, 0x80, 0x0 ;  /* 0x000000000000781c */ /* 0x000fe20003f0f008 */
[----:B------:R-:W-:Y:S02]  /*8a00*/  FMUL.FTZ R133, R42, c[0x0][0x2dc] ;  /* 0x0000b7002a857a20 */ /* 0x000fe40000410000 */
[----:B------:R-:W-:Y:S02]  /*8a10*/  FMUL.FTZ R21, R49, c[0x0][0x2dc] ;  /* 0x0000b70031157a20 */ /* 0x000fe40000410000 */
[----:B------:R-:W-:Y:S01]  /*8a20*/  FMUL.FTZ R84, R84, c[0x0][0x2e0] ;  /* 0x0000b80054547a20 */ /* 0x000fe20000410000 */
[----:B------:R-:W-:Y:S01]  /*8a30*/  @UP0 UIADD3 UR6, UR22, UR27, URZ ;  /* 0x0000001b16060290 */ /* 0x000fe2000fffe03f */
        /* <DEDUP_REMOVED lines=31> */
[----:B------:R-:W-:Y:S01]  /*8c30*/  @UP0 UMOV UR11, UR4 ;  /* 0x00000004000b0c82 */ /* 0x000fe20008000000 */
        /* <DEDUP_REMOVED lines=10> */
[----:B------:R-:W-:-:S02]  /*8ce0*/  FMUL.FTZ R100, R100, c[0x0][0x2e0] ;  /* 0x0000b80064647a20 */ /* 0x000fc40000410000 */
        /* <DEDUP_REMOVED lines=133> */
[----:B------:R-:W-:-:S02]  /*9540*/  F2FP.PACK_AB R3, R3, R76 ;  /* 0x0000004c0303723e */ /* 0x000fc400000000ff */
[----:B------:R1:W-:Y:S02]  /*9550*/  STS [R236+0x9000], R11 ;  /* 0x0090000bec007388 */ /* 0x0003e40000000800 */
[----:B------:R-:W-:Y:S02]  /*9560*/  F2FP.PACK_AB R0, R0, R78 ;  /* 0x0000004e0000723e */ /* 0x000fe400000000ff */
        /* <DEDUP_REMOVED lines=22> */
.L_x_596:
        /* <DEDUP_REMOVED lines=18> */
.L_x_597:
        /* <DEDUP_REMOVED lines=54> */
.L_x_599:
[----:B------:R-:W-:Y:S05]  /*9b50*/  BSYNC B0 ;  /* 0x0000000000007941 */ /* 0x000fea0003800000 */
.L_x_598:
        /* <DEDUP_REMOVED lines=20> */
.L_x_601:
[----:B------:R-:W-:Y:S05]  /*9ca0*/  BSYNC B0 ;  /* 0x0000000000007941 */ /* 0x000fea0003800000 */
.L_x_600:
        /* <DEDUP_REMOVED lines=29> */
.L_x_603:
[----:B------:R-:W-:Y:S05]  /*9e80*/  BSYNC B0 ;  /* 0x0000000000007941 */ /* 0x000fea0003800000 */
.L_x_602:
        /* <DEDUP_REMOVED lines=16> */
.L_x_579:
[----:B------:R-:W-:Y:S05]  /*9f90*/  BSYNC B1 ;  /* 0x0000000000017941 */ /* 0x000fea0003800000 */
.L_x_565:
        /* <DEDUP_REMOVED lines=11> */
.L_x_604:
[----:B------:R-:W-:Y:S05]  /*a050*/  EXIT ;  /* 0x000000000000794d */ /* 0x000fea0003800000 */
.L_x_606:
        /* <DEDUP_REMOVED lines=10> */
.L_x_686:


//--------------------- .text._ZN5flash44flash_bwd_dq_dk_dv_loop_seqk_parallel_kernelI23Flash_bwd_kernel_traitsILi96ELi64ELi128ELi8ELi2ELi4ELi4ELb0ELb0EN7cutlass6half_tE19Flash_kernel_traitsILi96ELi64ELi128ELi8ES3_EELb0ELb1ELb0ELb1ELb0ELb0ELb1EEEvNS_16Flash_bwd_paramsE --------------------------
	.section	.text._ZN5flash44flash_bwd_dq_dk_dv_loop_seqk_parallel_kernelI23Flash_bwd_kernel_traitsILi96ELi64ELi128ELi8ELi2ELi4ELi4ELb0ELb0EN7cutlass6half_tE19Flash_kernel_traitsILi96ELi64ELi128ELi8ES3_EELb0ELb1ELb0ELb1ELb0ELb0ELb1EEEvNS_16Flash_bwd_paramsE,"ax",@progbits
	.sectioninfo	@"SHI_REGISTERS=255"
	.align	128
        .global         _ZN5flash44flash_bwd_dq_dk_dv_loop_seqk_parallel_kernelI23Flash_bwd_kernel_traitsILi96ELi64ELi128ELi8ELi2ELi4ELi4ELb0ELb0EN7cutlass6half_tE19Flash_kernel_traitsILi96ELi64ELi128ELi8ES3_EELb0ELb1ELb0ELb1ELb0ELb0ELb1EEEvNS_16Flash_bwd_paramsE
        .type           _ZN5flash44flash_bwd_dq_dk_dv_loop_seqk_parallel_kernelI23Flash_bwd_kernel_traitsILi96ELi64ELi128ELi8ELi2ELi4ELi4ELb0ELb0EN7cutlass6half_tE19Flash_kernel_traitsILi96ELi64ELi128ELi8ES3_EELb0ELb1ELb0ELb1ELb0ELb0ELb1EEEvNS_16Flash_bwd_paramsE,@function
        .size           _ZN5flash44flash_bwd_dq_dk_dv_loop_seqk_parallel_kernelI23Flash_bwd_kernel_traitsILi96ELi64ELi128ELi8ELi2ELi4ELi4ELb0ELb0EN7cutlass6half_tE19Flash_kernel_traitsILi96ELi64ELi128ELi8ES3_EELb0ELb1ELb0ELb1ELb0ELb0ELb1EEEvNS_16Flash_bwd_paramsE,(.L_x_687 - _ZN5flash44flash_bwd_dq_dk_dv_loop_seqk_parallel_kernelI23Flash_bwd_kernel_traitsILi96ELi64ELi128ELi8ELi2ELi4ELi4ELb0ELb0EN7cutlass6half_tE19Flash_kernel_traitsILi96ELi64ELi128ELi8ES3_EELb0ELb1ELb0ELb1ELb0ELb0ELb1EEEvNS_16Flash_bwd_paramsE)
        .other          _ZN5flash44flash_bwd_dq_dk_dv_loop_seqk_parallel_kernelI23Flash_bwd_kernel_traitsILi96ELi64ELi128ELi8ELi2ELi4ELi4ELb0ELb0EN7cutlass6half_tE19Flash_kernel_traitsILi96ELi64ELi128ELi8ES3_EELb0ELb1ELb0ELb1ELb0ELb0ELb1EEEvNS_16Flash_bwd_paramsE,@"STO_CUDA_ENTRY STV_DEFAULT"
_ZN5flash44flash_bwd_dq_dk_dv_loop_seqk_parallel_kernelI23Flash_bwd_kernel_traitsILi96ELi64ELi128ELi8ELi2ELi4ELi4ELb0ELb0EN7cutlass6half_tE19Flash_kernel_traitsILi96ELi64ELi128ELi8ES3_EELb0ELb1ELb0ELb1ELb0ELb0ELb1EEEvNS_16Flash_bwd_paramsE:
.text._ZN5flash44flash_bwd_dq_dk_dv_loop_seqk_parallel_kernelI23Flash_bwd_kernel_traitsILi96ELi64ELi128ELi8ELi2ELi4ELi4ELb0ELb0EN7cutlass6half_tE19Flash_kernel_traitsILi96ELi64ELi128ELi8ES3_EELb0ELb1ELb0ELb1ELb0ELb0ELb1EEEvNS_16Flash_bwd_paramsE:
        /* <DEDUP_REMOVED lines=36> */
[CC--:B------:R-:W-:Y:S01]  /*0240*/  LEA.HI R14, R0.reuse, R11.reuse, RZ, 0x3 ;  /* 0x0000000b000e7211 */ /* 0x0c0fe200078f18ff */
[----:B---3--:R-:W-:Y:S01]  /*0250*/  UIMAD UR47, UR35, UR46, URZ ;  /* 0x0000002e232f72a4 */ /* 0x008fe2000f8e023f */
[CC--:B------:R-:W-:Y:S01]  /*0260*/  LEA.HI R12, R0.reuse, R11.reuse, RZ, 0x4 ;  /* 0x0000000b000c7211 */ /* 0x0c0fe200078f20ff */
[----:B------:R-:W-:Y:S01]  /*0270*/  UIMAD UR46, UR46, UR12, URZ ;  /* 0x0000000c2e2e72a4 */ /* 0x000fe2000f8e023f */
[CC--:B------:R-:W-:Y:S01]  /*0280*/  LEA.HI R13, R0.reuse, R11.reuse, RZ, 0x6 ;  /* 0x0000000b000d7211 */ /* 0x0c0fe200078f30ff */
[----:B------:R-:W-:Y:S01]  /*0290*/  UIMAD UR55, UR8, UR4, UR55 ;  /* 0x00000004083772a4 */ /* 0x000fe2000f8e0237 */
[----:B------:R-:W-:Y:S01]  /*02a0*/  LEA.HI R20, R0, R11, RZ, 0x7 ;  /* 0x0000000b00147211 */ /* 0x000fe200078f38ff */
[----:B------:R-:W-:Y:S01]  /*02b0*/  UIMAD UR52, UR5, UR32, URZ ;  /* 0x00000020053472a4 */ /* 0x000fe2000f8e023f */
[--C-:B------:R-:W-:Y:S01]  /*02c0*/  SHF.R.S32.HI R0, RZ, 0x2, R3.reuse ;  /* 0x00000002ff007819 */ /* 0x100fe20000011403 */
[----:B------:R-:W-:Y:S01]  /*02d0*/  UIMAD UR4, UR32, UR11, UR35 ;  /* 0x0000000b200472a4 */ /* 0x000fe2000f8e0223 */
[----:B------:R-:W-:Y:S01]  /*02e0*/  SHF.R.S32.HI R2, RZ, 0x1f, R3 ;  /* 0x0000001fff027819 */ /* 0x000fe20000011403 */
[----:B------:R-:W-:Y:S01]  /*02f0*/  @!UP5 UIMAD UR5, UR32, UR13, UR35 ;  /* 0x0000000d2005d2a4 */ /* 0x000fe2000f8e0223 */
[C---:B------:R-:W-:Y:S01]  /*0300*/  LOP3.LUT R5, R3.reuse, 0xfffffffc, RZ, 0xc0, !PT ;  /* 0xfffffffc03057812 */ /* 0x040fe200078ec0ff */
[----:B------:R-:W-:Y:S01]  /*0310*/  USHF.L.U32 UR41, UR46, 0x6, URZ ;  /* 0x000000062e297899 */ /* 0x000fe2000800063f */
[-C--:B------:R-:W-:Y:S01]  /*0320*/  LEA.HI R3, R3, R0.reuse, RZ, 0x1 ;  /* 0x0000000003037211 */ /* 0x080fe200078f08ff */
[----:B------:R-:W-:Y:S01]  /*0330*/  ULDC UR49, c[0x0][0x214] ;  /* 0x0000850000317ab9 */ /* 0x000fe20000000800 */
[----:B------:R-:W-:Y:S01]  /*0340*/  LEA.HI R2, R2, R0, RZ, 0x3 ;  /* 0x0000000002027211 */ /* 0x000fe200078f18ff */
[C---:B------:R-:W-:Y:S01]  /*0350*/  IMAD.IADD R18, R11.reuse, 0x1, -R5 ;  /* 0x000000010b127824 */ /* 0x040fe200078e0a05 */
[----:B------:R-:W-:Y:S01]  /*0360*/  LOP3.LUT R8, R4, 0xffffffe0, RZ, 0xc0, !PT ;  /* 0xffffffe004087812 */ /* 0x000fe200078ec0ff */
[----:B------:R-:W-:Y:S01]  /*0370*/  ULDC UR56, c[0x0][0x1c8] ;  /* 0x0000720000387ab9 */ /* 0x000fe20000000800 */
[----:B------:R-:W-:Y:S01]  /*0380*/  LOP3.LUT R10, R14, 0xfffffff8, RZ, 0xc0, !PT ;  /* 0xfffffff80e0a7812 */ /* 0x000fe200078ec0ff */
[----:B------:R-:W-:Y:S01]  /*0390*/  IMAD.SHL.U32 R222, R18, 0x8, RZ ;  /* 0x0000000812de7824 */ /* 0x000fe200078e00ff */
[----:B------:R-:W-:Y:S01]  /*03a0*/  LOP3.LUT R6, R12, 0xfffffff0, RZ, 0xc0, !PT ;  /* 0xfffffff00c067812 */ /* 0x000fe200078ec0ff */
[C---:B------:R-:W-:Y:S01]  /*03b0*/  IMAD.IADD R9, R11.reuse, 0x1, -R8 ;  /* 0x000000010b097824 */ /* 0x040fe200078e0a08 */
[----:B------:R-:W-:Y:S01]  /*03c0*/  SHF.R.S32.HI R7, RZ, 0x4, R12 ;  /* 0x00000004ff077819 */ /* 0x000fe2000001140c */
[----:B------:R-:W-:Y:S01]  /*03d0*/  IMAD.IADD R10, R11, 0x1, -R10 ;  /* 0x000000010b0a7824 */ /* 0x000fe200078e0a0a */
[----:B------:R-:W-:Y:S01]  /*03e0*/  LOP3.LUT R5, R3, 0x7fffffe, RZ, 0xc0, !PT ;  /* 0x07fffffe03057812 */ /* 0x000fe200078ec0ff */
[----:B------:R-:W-:Y:S01]  /*03f0*/  IMAD.IADD R6, R11, 0x1, -R6 ;  /* 0x000000010b067824 */ /* 0x000fe200078e0a06 */
[----:B------:R-:W-:Y:S01]  /*0400*/  LOP3.LUT R2, R2, 0xfffffff8, RZ, 0xc0, !PT ;  /* 0xfffffff802027812 */ /* 0x000fe200078ec0ff */
[----:B------:R-:W-:Y:S01]  /*0410*/  ULDC.U8 UR10, c[0x0][0x3d0] ;  /* 0x0000f400000a7ab9 */ /* 0x000fe20000000000 */
[----:B------:R-:W-:Y:S01]  /*0420*/  LEA.HI R3, R12, R7, RZ, 0x1 ;  /* 0x000000070c037211 */ /* 0x000fe200078f08ff */
[C---:B------:R-:W-:Y:S01]  /*0430*/  IMAD.IADD R11, R0.reuse, 0x1, -R5 ;  /* 0x00000001000b7824 */ /* 0x040fe200078e0a05 */
[----:B------:R-:W-:Y:S01]  /*0440*/  SHF.R.S32.HI R5, RZ, 0x3, R14 ;  /* 0x00000003ff057819 */ /* 0x000fe2000001140e */
[----:B------:R-:W-:Y:S01]  /*0450*/  IMAD.IADD R8, R0, 0x1, -R2 ;  /* 0x0000000100087824 */ /* 0x000fe200078e0a02 */
[--C-:B------:R-:W-:Y:S01]  /*0460*/  SHF.R.S32.HI R0, RZ, 0x5, R4.reuse ;  /* 0x00000005ff007819 */ /* 0x100fe20000011404 */
[----:B------:R-:W-:Y:S01]  /*0470*/  ULDC UR50, c[0x0][0x224] ;  /* 0x0000890000327ab9 */ /* 0x000fe20000000800 */
[----:B------:R-:W-:Y:S01]  /*0480*/  LOP3.LUT R3, R3, 0xfffffffe, RZ, 0xc0, !PT ;  /* 0xfffffffe03037812 */ /* 0x000fe200078ec0ff */
[----:B------:R-:W-:Y:S01]  /*0490*/  @UP5 UIMAD UR54, UR32, UR49, URZ ;  /* 0x00000031203652a4 */ /* 0x000fe2000f8e023f */
[----:B------:R-:W-:Y:S01]  /*04a0*/  SHF.R.S32.HI R2, RZ, 0x1f, R4 ;  /* 0x0000001fff027819 */ /* 0x000fe20000011404 */
[----:B------:R-:W-:Y:S01]  /*04b0*/  ULDC.64 UR6, c[0x0][0x118] ;  /* 0x0000460000067ab9 */ /* 0x000fe20000000a00 */
[-C--:B------:R-:W-:Y:S01]  /*04c0*/  LEA.HI R4, R4, R0.reuse, RZ, 0x1 ;  /* 0x0000000004047211 */ /* 0x080fe200078f08ff */
[----:B------:R-:W-:Y:S01]  /*04d0*/  IMAD.IADD R15, R7, 0x1, -R3 ;  /* 0x00000001070f7824 */ /* 0x000fe200078e0a03 */
[----:B------:R-:W-:Y:S01]  /*04e0*/  LEA.HI R2, R2, R0, RZ, 0x2 ;  /* 0x0000000002027211 */ /* 0x000fe200078f10ff */
[----:B------:R-:W-:Y:S01]  /*04f0*/  IMAD.SHL.U32 R3, R5, 0x40, RZ ;  /* 0x0000004005037824 */ /* 0x000fe200078e00ff */
[----:B------:R-:W-:Y:S01]  /*0500*/  LOP3.LUT R5, R4, 0xfffffffe, RZ, 0xc0, !PT ;  /* 0xfffffffe04057812 */ /* 0x000fe200078ec0ff */
[----:B------:R-:W-:Y:S01]  /*0510*/  UMOV UR61, 0x4 ;  /* 0x00000004003d7882 */ /* 0x000fe20000000000 */
[----:B------:R-:W-:Y:S01]  /*0520*/  LOP3.LUT R4, R2, 0xfffffffc, RZ, 0xc0, !PT ;  /* 0xfffffffc02047812 */ /* 0x000fe200078ec0ff */
[----:B------:R-:W-:Y:S01]  /*0530*/  ULOP3.LUT UR56, UR35, UR56, URZ, 0x3c, !UPT ;  /* 0x0000003823387292 */ /* 0x000fe2000f8e3c3f */
[----:B------:R-:W-:Y:S01]  /*0540*/  LOP3.LUT R2, R3, 0xc0, RZ, 0xc0, !PT ;  /* 0x000000c003027812 */ /* 0x000fe200078ec0ff */
[----:B------:R-:W-:Y:S01]  /*0550*/  IMAD.IADD R183, R0, 0x1, -R5 ;  /* 0x0000000100b77824 */ /* 0x000fe200078e0a05 */
[----:B------:R-:W-:Y:S01]  /*0560*/  LOP3.LUT P2, RZ, R8, 0x2, RZ, 0xc0, !PT ;  /* 0x0000000208ff7812 */ /* 0x000fe2000784c0ff */
[C---:B------:R-:W-:Y:S01]  /*0570*/  IMAD.IADD R12, R0.reuse, 0x1, -R4 ;  /* 0x00000001000c7824 */ /* 0x040fe200078e0a04 */
[----:B------:R-:W-:Y:S01]  /*0580*/  SHF.R.U32.HI R3, RZ, 0x3, R2 ;  /* 0x00000003ff037819 */ /* 0x000fe20000011602 */
[----:B------:R-:W-:Y:S01]  /*0590*/  IMAD R4, R0, 0x8, R11 ;  /* 0x0000000800047824 */ /* 0x000fe200078e020b */
[----:B------:R-:W-:Y:S01]  /*05a0*/  LOP3.LUT R0, R2, 0x18, R222, 0xf8, !PT ;  /* 0x0000001802007812 */ /* 0x000fe200078ef8de */
[----:B------:R-:W-:Y:S01]  /*05b0*/  USHF.R.S32.HI UR57, URZ, 0x1f, UR35 ;  /* 0x0000001f3f397899 */ /* 0x000fe20008011423 */
[----:B------:R-:W-:Y:S01]  /*05c0*/  SHF.R.S32.HI R2, RZ, 0x1f, R9 ;  /* 0x0000001fff027819 */ /* 0x000fe20000011409 */
[----:B------:R-:W-:Y:S01]  /*05d0*/  UISETP.NE.AND UP6, UPT, UR10, URZ, UPT ;  /* 0x0000003f0a00728c */ /* 0x000fe2000bfc5270 */
[----:B------:R-:W-:Y:S01]  /*05e0*/  LOP3.LUT R0, R0, R3, RZ, 0x3c, !PT ;  /* 0x0000000300007212 */ /* 0x000fe200078e3cff */
[----:B------:R-:W-:Y:S01]  /*05f0*/  USHF.R.S32.HI UR59, URZ, 0x1f, UR32 ;  /* 0x0000001f3f3b7899 */ /* 0x000fe20008011420 */
[----:B------:R-:W-:Y:S01]  /*0600*/  SHF.R.S32.HI R3, RZ, 0x1f, R6 ;  /* 0x0000001fff037819 */ /* 0x000fe20000011406 */
[----:B------:R-:W-:Y:S01]  /*0610*/  USHF.R.S32.HI UR58, URZ, 0x1f, UR35 ;  /* 0x0000001f3f3a7899 */ /* 0x000fe20008011423 */
[----:B------:R-:W-:Y:S01]  /*0620*/  LEA.HI R19, R2, R9, RZ, 0x2 ;  /* 0x0000000902137211 */ /* 0x000fe200078f10ff */
[----:B------:R-:W-:Y:S01]  /*0630*/  IMAD.U32 R0, R4, 0x20, R0 ;  /* 0x0000002004007824 */ /* 0x000fe200078e0000 */
[-C--:B------:R-:W-:Y:S01]  /*0640*/  LEA.HI R11, R3, R6.reuse, RZ, 0x3 ;  /* 0x00000006030b7211 */ /* 0x080fe200078f18ff */
[----:B------:R-:W-:Y:S01]  /*0650*/  UIMAD.WIDE.U32 UR42, UR36, UR44, URZ ;  /* 0x0000002c242a72a5 */ /* 0x000fe2000f8e003f */
[----:B------:R-:W-:Y:S01]  /*0660*/  LEA.HI R2, R6, R6, RZ, 0x1 ;  /* 0x0000000606027211 */ /* 0x000fe200078f08ff */
[----:B------:R-:W-:Y:S01]  /*0670*/  UIMAD UR51, UR37, UR44, URZ ;  /* 0x0000002c253372a4 */ /* 0x000fe2000f8e023f */
[----:B------:R1:W-:Y:S01]  /*0680*/  STL [R1+0x3c], R0 ;  /* 0x00003c0001007387 */ /* 0x0003e20000100800 */
[----:B------:R-:W-:Y:S01]  /*0690*/  SHF.R.S32.HI R9, RZ, 0x6, R13 ;  /* 0x00000006ff097819 */ /* 0x000fe2000001140d */
[----:B------:R-:W-:Y:S01]  /*06a0*/  USHF.R.S32.HI UR53, URZ, 0x1f, UR47 ;  /* 0x0000001f3f357899 */ /* 0x000fe2000801142f */
[----:B------:R-:W-:Y:S01]  /*06b0*/  LOP3.LUT R4, R2, 0x7fffffe, RZ, 0xc0, !PT ;  /* 0x07fffffe02047812 */ /* 0x000fe200078ec0ff */
[----:B------:R-:W-:Y:S01]  /*06c0*/  UIMAD UR50, UR4, UR50, URZ ;  /* 0x00000032043272a4 */ /* 0x000fe2000f8e023f */
[----:B------:R-:W-:Y:S01]  /*06d0*/  LOP3.LUT R5, R11, 0xfffffff8, RZ, 0xc0, !PT ;  /* 0xfffffff80b057812 */ /* 0x000fe200078ec0ff */
[----:B------:R-:W-:-:S02]  /*06e0*/  @!UP5 UIMAD UR49, UR5, UR49, URZ ;  /* 0x000000310531d2a4 */ /* 0x000fc4000f8e023f */
[----:B------:R-:W-:Y:S01]  /*06f0*/  IMAD.IADD R16, R6, 0x1, -R4 ;  /* 0x0000000106107824 */ /* 0x000fe200078e0a04 */
[----:B------:R-:W-:Y:S01]  /*0700*/  LOP3.LUT R4, R8, 0x1, RZ, 0xc0, !PT ;  /* 0x0000000108047812 */ /* 0x000fe200078ec0ff */
[----:B------:R-:W-:Y:S01]  /*0710*/  IMAD.IADD R13, R6, 0x1, -R5 ;  /* 0x00000001060d7824 */ /* 0x000fe200078e0a05 */
[----:B------:R-:W-:Y:S01]  /*0720*/  SHF.R.S32.HI R5, RZ, 0x1, R2 ;  /* 0x00000001ff057819 */ /* 0x000fe20000011402 */
[----:B------:R-:W-:Y:S01]  /*0730*/  USHF.R.S32.HI UR48, URZ, 0x1f, UR41 ;  /* 0x0000001f3f307899 */ /* 0x000fe20008011429 */
[----:B------:R-:W-:Y:S01]  /*0740*/  ISETP.NE.U32.AND P3, PT, R4, 0x1, PT ;  /* 0x000000010400780c */ /* 0x000fe20003f65070 */
[----:B------:R-:W-:Y:S01]  /*0750*/  UMOV UR40, 0xffffd000 ;  /* 0xffffd00000287882 */ /* 0x000fe20000000000 */
[C---:B------:R-:W-:Y:S02]  /*0760*/  LOP3.LUT P5, RZ, R13.reuse, 0x2, RZ, 0xc0, !PT ;  /* 0x000000020dff7812 */ /* 0x040fe400078ac0ff */
[----:B------:R-:W-:Y:S02]  /*0770*/  LOP3.LUT P6, RZ, R13, 0x4, RZ, 0xc0, !PT ;  /* 0x000000040dff7812 */ /* 0x000fe400078cc0ff */
[----:B------:R-:W-:-:S02]  /*0780*/  SEL R178, R182, 0xffffffe0, !P5 ;  /* 0xffffffe0b6b27807 */ /* 0x000fc40006800000 */
[----:B------:R-:W-:Y:S02]  /*0790*/  SEL R185, R185, 0x10, !P3 ;  /* 0x00000010b9b97807 */ /* 0x000fe40005800000 */
[----:B------:R-:W-:Y:S02]  /*07a0*/  SEL R179, R179, 0x40, P6 ;  /* 0x00000040b3b37807 */ /* 0x000fe40003000000 */
[----:B-1----:R-:W-:-:S04]  /*07b0*/  LEA.HI R0, R10, R10, RZ, 0x1 ;  /* 0x0000000a0a007211 */ /* 0x002fc800078f08ff */
[----:B------:R-:W-:Y:S02]  /*07c0*/  LOP3.LUT R3, R0, 0x3fffffe, RZ, 0xc0, !PT ;  /* 0x03fffffe00037812 */ /* 0x000fe400078ec0ff */
[----:B------:R-:W-:-:S03]  /*07d0*/  SHF.R.S32.HI R0, RZ, 0x1, R0 ;  /* 0x00000001ff007819 */ /* 0x000fc60000011400 */
[----:B------:R-:W-:Y:S01]  /*07e0*/  IMAD.IADD R7, R10, 0x1, -R3 ;  /* 0x000000010a077824 */ /* 0x000fe200078e0a03 */
[C---:B------:R-:W-:Y:S01]  /*07f0*/  LOP3.LUT P4, RZ, R0.reuse, 0x2, RZ, 0xc0, !PT ;  /* 0x0000000200ff7812 */ /* 0x040fe2000788c0ff */
[----:B------:R-:W-:Y:S02]  /*0800*/  IMAD R3, R9, 0x4, R15 ;  /* 0x0000000409037824 */ /* 0x000fe400078e020f */
[----:B------:R-:W-:Y:S01]  /*0810*/  IMAD.SHL.U32 R0, R0, 0x40, RZ ;  /* 0x0000004000007824 */ /* 0x000fe200078e00ff */
[----:B------:R-:W-:Y:S01]  /*0820*/  SEL R172, R182, 0xffffffe0, !P4 ;  /* 0xffffffe0b6ac7807 */ /* 0x000fe20006000000 */
[----:B------:R-:W-:Y:S02]  /*0830*/  IMAD R17, R3, 0x8, R7 ;  /* 0x0000000803117824 */ /* 0x000fe400078e0207 */
[----:B------:R-:W-:Y:S01]  /*0840*/  IMAD.SHL.U32 R3, R10, 0x40, RZ ;  /* 0x000000400a037824 */ /* 0x000fe200078e00ff */
[----:B------:R-:W-:-:S04]  /*0850*/  LOP3.LUT R0, R0, 0xc0, RZ, 0xc0, !PT ;  /* 0x000000c000007812 */ /* 0x000fc800078ec0ff */
[----:B------:R-:W-:Y:S02]  /*0860*/  LOP3.LUT R4, R3, 0x1c0, RZ, 0xc0, !PT ;  /* 0x000001c003047812 */ /* 0x000fe400078ec0ff */
[----:B------:R-:W-:Y:S01]  /*0870*/  SHF.R.S32.HI R3, RZ, 0x1f, R2 ;  /* 0x0000001fff037819 */ /* 0x000fe20000011402 */
[----:B------:R-:W-:-:S03]  /*0880*/  IMAD.SHL.U32 R2, R12, 0x10, RZ ;  /* 0x000000100c027824 */ /* 0x000fc600078e00ff */
[----:B------:R-:W-:Y:S02]  /*0890*/  LEA.HI R3, R3, R5, RZ, 0x2 ;  /* 0x0000000503037211 */ /* 0x000fe400078f10ff */
[----:B------:R-:W-:Y:S02]  /*08a0*/  LOP3.LUT R2, R4, 0x30, R2, 0xf8, !PT ;  /* 0x0000003004027812 */ /* 0x000fe400078ef802 */
[----:B------:R-:W-:Y:S02]  /*08b0*/  LOP3.LUT R3, R3, 0xfffffffc, RZ, 0xc0, !PT ;  /* 0xfffffffc03037812 */ /* 0x000fe400078ec0ff */
[--C-:B------:R-:W-:Y:S02]  /*08c0*/  LOP3.LUT R6, R2, 0x8, R14.reuse, 0xf8, !PT ;  /* 0x0000000802067812 */ /* 0x100fe400078ef80e */
[----:B------:R-:W-:Y:S01]  /*08d0*/  LOP3.LUT R2, R0, 0x8, R14, 0xf8, !PT ;  /* 0x0000000800027812 */ /* 0x000fe200078ef80e */
[----:B------:R-:W-:Y:S01]  /*08e0*/  IMAD.IADD R10, R5, 0x1, -R3 ;  /* 0x00000001050a7824 */ /* 0x000fe200078e0a03 */
[----:B------:R-:W-:Y:S01]  /*08f0*/  SHF.R.U32.HI R0, RZ, 0x3, R0 ;  /* 0x00000003ff007819 */ /* 0x000fe20000011600 */
[----:B------:R-:W-:Y:S01]  /*0900*/  IMAD.SHL.U32 R3, R9, 0x20, RZ ;  /* 0x0000002009037824 */ /* 0x000fe200078e00ff */
[----:B------:R-:W-:-:S02]  /*0910*/  LEA.HI R5, R8, R8, RZ, 0x1 ;  /* 0x0000000808057211 */ /* 0x000fc400078f08ff */
[----:B------:R-:W-:Y:S02]  /*0920*/  LOP3.LUT R173, R2, R0, RZ, 0x3c, !PT ;  /* 0x0000000002ad7212 */ /* 0x000fe400078e3cff */
[----:B------:R-:W-:Y:S02]  /*0930*/  SHF.R.U32.HI R0, RZ, 0x3, R4 ;  /* 0x00000003ff007819 */ /* 0x000fe40000011604 */
[----:B------:R-:W-:Y:S01]  /*0940*/  SHF.R.S32.HI R2, RZ, 0x3, R11 ;  /* 0x00000003ff027819 */ /* 0x000fe2000001140b */
[----:B------:R-:W-:Y:S01]  /*0950*/  IMAD.U32 R173, R17, 0x20, R173 ;  /* 0x0000002011ad7824 */ /* 0x000fe200078e00ad */
[----:B------:R-:W-:Y:S01]  /*0960*/  LOP3.LUT R14, R6, R0, RZ, 0x3c, !PT ;  /* 0x00000000060e7212 */ /* 0x000fe200078e3cff */
[----:B------:R-:W-:Y:S01]  /*0970*/  IMAD.SHL.U32 R6, R18, 0x2, RZ ;  /* 0x0000000212067824 */ /* 0x000fe200078e00ff */
[----:B------:R-:W-:Y:S01]  /*0980*/  LOP3.LUT R0, R5, 0x3fffffe, RZ, 0xc0, !PT ;  /* 0x03fffffe05007812 */ /* 0x000fe200078ec0ff */
[----:B------:R-:W-:Y:S01]  /*0990*/  IMAD R16, R2, 0x8, R16 ;  /* 0x0000000802107824 */ /* 0x000fe200078e0210 */
[----:B------:R-:W-:Y:S01]  /*09a0*/  LOP3.LUT P0, RZ, R10, 0x2, RZ, 0xc0, !PT ;  /* 0x000000020aff7812 */ /* 0x000fe2000780c0ff */
[----:B------:R-:W-:Y:S01]  /*09b0*/  IMAD R177, R12, 0x2, R2 ;  /* 0x000000020cb17824 */ /* 0x000fe200078e0202 */
[----:B------:R-:W-:Y:S01]  /*09c0*/  SHF.R.S32.HI R2, RZ, 0x7, R20 ;  /* 0x00000007ff027819 */ /* 0x000fe20000011414 */
[----:B------:R-:W-:Y:S01]  /*09d0*/  IMAD.IADD R7, R8, 0x1, -R0 ;  /* 0x0000000108077824 */ /* 0x000fe200078e0a00 */
[----:B------:R-:W-:Y:S01]  /*09e0*/  SEL R182, R182, 0xffffffe0, !P0 ;  /* 0xffffffe0b6b67807 */ /* 0x000fe20004000000 */
[----:B------:R-:W-:-:S02]  /*09f0*/  IMAD.SHL.U32 R0, R8, 0x40, RZ ;  /* 0x0000004008007824 */ /* 0x000fc400078e00ff */
[C---:B------:R-:W-:Y:S02]  /*0a00*/  IMAD R172, R173.reuse, 0x2, R172 ;  /* 0x00000002adac7824 */ /* 0x040fe400078e02ac */
[----:B------:R-:W-:Y:S01]  /*0a10*/  IMAD.SHL.U32 R173, R173, 0x2, RZ ;  /* 0x00000002adad7824 */ /* 0x000fe200078e00ff */
[----:B------:R-:W-:-:S04]  /*0a20*/  LOP3.LUT R0, R0, 0x1c0, RZ, 0xc0, !PT ;  /* 0x000001c000007812 */ /* 0x000fc800078ec0ff */
[----:B------:R-:W-:Y:S02]  /*0a30*/  LOP3.LUT R4, R0, 0x20, R3, 0xf8, !PT ;  /* 0x0000002000047812 */ /* 0x000fe400078ef803 */
[----:B------:R-:W-:Y:S01]  /*0a40*/  SHF.R.U32.HI R3, RZ, 0x3, R0 ;  /* 0x00000003ff037819 */ /* 0x000fe20000011600 */
[----:B------:R-:W-:-:S03]  /*0a50*/  IMAD R0, R12, 0x200, R6 ;  /* 0x000002000c007824 */ /* 0x000fc600078e0206 */
[----:B------:R-:W-:Y:S01]  /*0a60*/  LOP3.LUT R8, R4, R3, RZ, 0x3c, !PT ;  /* 0x0000000304087212 */ /* 0x000fe200078e3cff */
[----:B------:R-:W-:Y:S01]  /*0a70*/  IMAD R9, R7, 0x20, R0 ;  /* 0x0000002007097824 */ /* 0x000fe200078e0200 */
[----:B------:R-:W-:Y:S01]  /*0a80*/  SHF.R.S32.HI R0, RZ, 0x1, R5 ;  /* 0x00000001ff007819 */ /* 0x000fe20000011405 */
[C---:B------:R-:W-:Y:S02]  /*0a90*/  IMAD R3, R2.reuse, 0x1000, R6 ;  /* 0x0000100002037824 */ /* 0x040fe400078e0206 */
[----:B------:R-:W-:Y:S01]  /*0aa0*/  IMAD.SHL.U32 R2, R2, 0x8, RZ ;  /* 0x0000000802027824 */ /* 0x000fe200078e00ff */
[C---:B------:R-:W-:Y:S01]  /*0ab0*/  LOP3.LUT P1, RZ, R0.reuse, 0x2, RZ, 0xc0, !PT ;  /* 0x0000000200ff7812 */ /* 0x040fe2000782c0ff */
[----:B------:R-:W-:Y:S02]  /*0ac0*/  IMAD.SHL.U32 R0, R0, 0x40, RZ ;  /* 0x0000004000007824 */ /* 0x000fe400078e00ff */
[----:B------:R-:W-:Y:S01]  /*0ad0*/  IMAD.U32 R4, RZ, RZ, UR14 ;  /* 0x0000000eff047e24 */ /* 0x000fe2000f8e00ff */
[----:B------:R-:W-:Y:S01]  /*0ae0*/  LOP3.LUT R2, R2, 0x8, RZ, 0xc0, !PT ;  /* 0x0000000802027812 */ /* 0x000fe200078ec0ff */
[----:B------:R-:W-:Y:S01]  /*0af0*/  IMAD R5, R183, 0x400, R3 ;  /* 0x00000400b7057824 */ /* 0x000fe200078e0203 */
[----:B------:R-:W-:Y:S01]  /*0b00*/  LOP3.LUT R0, R0, 0xc0, RZ, 0xc0, !PT ;  /* 0x000000c000007812 */ /* 0x000fe200078ec0ff */
[----:B------:R-:W-:-:S02]  /*0b10*/  IMAD.SHL.U32 R4, R15, 0x10, RZ ;  /* 0x000000100f047824 */ /* 0x000fc400078e00ff */
        /* <DEDUP_REMOVED lines=23> */
[----:B------:R-:W-:Y:S01]  /*0c90*/  @P2 IADD3 R186, R188, -0x20, RZ ;  /* 0xffffffe0bcba2810 */ /* 0x000fe20007ffe0ff */
[----:B------:R-:W-:Y:S01]  /*0ca0*/  IMAD.IADD R181, R0, 0x1, R2 ;  /* 0x0000000100b57824 */ /* 0x000fe200078e0202 */
[----:B------:R-:W-:Y:S01]  /*0cb0*/  LEA R177, R177, 0x15000, 0x1 ;  /* 0x00015000b1b17811 */ /* 0x000fe200078e08ff */
[C---:B------:R-:W-:Y:S01]  /*0cc0*/  IMAD R11, R183.reuse, 0x10, R4 ;  /* 0x00000010b70b7824 */ /* 0x040fe200078e0204 */
[----:B------:R-:W-:Y:S01]  /*0cd0*/  LEA R4, R8, 0x9000, 0x1 ;  /* 0x0000900008047811 */ /* 0x000fe200078e08ff */
[----:B------:R-:W-:-:S02]  /*0ce0*/  IMAD R183, R183, 0x200, R0 ;  /* 0x00000200b7b77824 */ /* 0x000fc400078e0200 */
[----:B------:R-:W-:Y:S01]  /*0cf0*/  IMAD.IADD R178, R177, 0x1, R178 ;  /* 0x00000001b1b27824 */ /* 0x000fe200078e02b2 */
[----:B------:R-:W-:Y:S01]  /*0d00*/  IADD3 R0, R11, -0x40, RZ ;  /* 0xffffffc00b007810 */ /* 0x000fe20007ffe0ff */
[----:B------:R-:W-:Y:S01]  /*0d10*/  STL [R1+0x48], R11 ;  /* 0x0000480b01007387 */ /* 0x000fe20000100800 */
[----:B------:R-:W-:Y:S02]  /*0d20*/  IMAD.IADD R180, R177, 0x1, R179 ;  /* 0x00000001b1b47824 */ /* 0x000fe400078e02b3 */
[----:B------:R-:W-:Y:S01]  /*0d30*/  SHF.R.S32.HI R2, RZ, 0x1f, R0 ;  /* 0x0000001fff027819 */ /* 0x000fe20000011400 */
[----:B------:R-:W-:Y:S02]  /*0d40*/  IMAD.IADD R183, R183, 0x1, R5 ;  /* 0x00000001b7b77824 */ /* 0x000fe400078e0205 */
[----:B------:R-:W-:Y:S01]  /*0d50*/  IMAD.IADD R185, R185, 0x1, R186 ;  /* 0x00000001b9b97824 */ /* 0x000fe200078e02ba */
[C---:B------:R-:W-:Y:S01]  /*0d60*/  SHF.L.U64.HI R2, R0.reuse, 0x2, R2 ;  /* 0x0000000200027819 */ /* 0x040fe20000010202 */
[----:B------:R-:W-:-:S02]  /*0d70*/  IMAD.SHL.U32 R0, R0, 0x4, RZ ;  /* 0x0000000400007824 */ /* 0x000fc400078e00ff */
        /* <DEDUP_REMOVED lines=8> */
.L_x_648:
        /* <DEDUP_REMOVED lines=53> */
.L_x_607:
        /* <DEDUP_REMOVED lines=59> */
.L_x_609:
        /* <DEDUP_REMOVED lines=18> */
.L_x_610:
        /* <DEDUP_REMOVED lines=70> */
.L_x_611:
[----:B------:R-:W-:Y:S02]  /*1a80*/  UMOV UR12, UR50 ;  /* 0x00000032000c7c82 */ /* 0x000fe40008000000 */
.L_x_612:
        /* <DEDUP_REMOVED lines=9> */
[----:B------:R-:W-:Y:S01]  /*1b20*/  UIADD3 UR10, UR18, UR12, URZ ;  /* 0x0000000c120a7290 */ /* 0x000fe2000fffe03f */
[C---:B------:R-:W-:Y:S01]  /*1b30*/  IADD3 R14, R222.reuse, 0x20, RZ ;  /* 0x00000020de0e7810 */ /* 0x040fe20007ffe0ff */
[----:B------:R-:W-:Y:S01]  /*1b40*/  UIADD3.X UR11, UR11, UR4, UR13, UP2, UP1 ;  /* 0x000000040b0b7290 */ /* 0x000fe200097e240d */
[----:B------:R-:W-:-:S02]  /*1b50*/  IADD3 R16, R222, 0x40, RZ ;  /* 0x00000040de107810 */ /* 0x000fc40007ffe0ff */
        /* <DEDUP_REMOVED lines=27> */
[----:B------:R-:W-:-:S02]  /*1d10*/  USHF.R.S32.HI UR16, URZ, 0x6, UR16 ;  /* 0x000000063f107899 */ /* 0x000fc40008011410 */
[----:B------:R-:W-:Y:S01]  /*1d20*/  UIADD3 UR18, UR18, UR19, URZ ;  /* 0x0000001312127290 */ /* 0x000fe2000fffe03f */
[----:B------:R-:W-:Y:S01]  /*1d30*/  IMAD.WIDE.U32 R4, R0, c[0x0][0x370], R4 ;  /* 0x0000dc0000047a25 */ /* 0x000fe200078e0004 */
[----:B------:R-:W-:Y:S02]  /*1d40*/  UISETP.LT.AND UP1, UPT, URZ, UR16, UPT ;  /* 0x000000103f00728c */ /* 0x000fe4000bf21270 */
[----:B------:R-:W-:Y:S01]  /*1d50*/  UIMAD.WIDE UR18, UR18, UR61, UR30 ;  /* 0x0000003d121272a5 */ /* 0x000fe2000f8e021e */
[----:B------:R-:W-:Y:S01]  /*1d60*/  IMAD.U32 R0, RZ, RZ, UR35 ;  /* 0x00000023ff007e24 */ /* 0x000fe2000f8e00ff */
[----:B------:R-:W-:Y:S01]  /*1d70*/  IADD3 R5, R5, UR5, RZ ;  /* 0x0000000505057c10 */ /* 0x000fe2000fffe0ff */
[----:B------:R-:W-:Y:S02]  /*1d80*/  USEL UR16, URZ, UR16, !UP1 ;  /* 0x000000103f107287 */ /* 0x000fe4000c800000 */
[----:B------:R-:W-:Y:S02]  /*1d90*/  ULDC.64 UR4, c[0x0][0x3c8] ;  /* 0x0000f20000047ab9 */ /* 0x000fe40000000a00 */
[----:B------:R-:W-:Y:S01]  /*1da0*/  IMAD.WIDE.U32 R4, R0, c[0x0][0x378], R4 ;  /* 0x0000de0000047a25 */ /* 0x000fe200078e0004 */
[----:B------:R-:W-:Y:S01]  /*1db0*/  LEA.HI R0, R22, R21, RZ, 0x5 ;  /* 0x0000001516007211 */ /* 0x000fe200078f28ff */
[----:B------:R-:W-:-:S02]  /*1dc0*/  UISETP.GT.AND UP1, UPT, UR34, UR16, UPT ;  /* 0x000000102200728c */ /* 0x000fc4000bf24270 */
[----:B------:R-:W-:Y:S01]  /*1dd0*/  UMOV UR12, UR18 ;  /* 0x00000012000c7c82 */ /* 0x000fe20008000000 */
[----:B------:R-:W-:Y:S02]  /*1de0*/  LOP3.LUT R10, R0, 0xffffffe0, RZ, 0xc0, !PT ;  /* 0xffffffe0000a7812 */ /* 0x000fe400078ec0ff */
[----:B------:R-:W-:Y:S02]  /*1df0*/  SHF.R.S32.HI R0, RZ, 0x5, R0 ;  /* 0x00000005ff007819 */ /* 0x000fe40000011400 */
[----:B------:R-:W-:Y:S01]  /*1e00*/  IADD3 R5, R5, UR9, RZ ;  /* 0x0000000905057c10 */ /* 0x000fe2000fffe0ff */
[----:B------:R-:W-:-:S04]  /*1e10*/  IMAD.IADD R10, R21, 0x1, -R10 ;  /* 0x00000001150a7824 */ /* 0x000fc800078e0a0a */
[----:B------:R-:W-:Y:S02]  /*1e20*/  IMAD R10, R0, UR46, R10 ;  /* 0x0000002e000a7c24 */ /* 0x000fe4000f8e020a */
[----:B------:R-:W-:Y:S02]  /*1e30*/  IMAD R0, R20, c[0x0][0x370], RZ ;  /* 0x0000dc0014007a24 */ /* 0x000fe400078e02ff */
[----:B------:R-:W-:-:S04]  /*1e40*/  IMAD.WIDE.U32 R6, R3, c[0x0][0x370], R4 ;  /* 0x0000dc0003067a25 */ /* 0x000fc800078e0004 */
[----:B------:R-:W-:Y:S01]  /*1e50*/  IMAD R11, R3, c[0x0][0x374], R0 ;  /* 0x0000dd00030b7a24 */ /* 0x000fe200078e0200 */
[----:B------:R-:W-:Y:S01]  /*1e60*/  IADD3 R0, P1, R10, UR14, RZ ;  /* 0x0000000e0a007c10 */ /* 0x000fe2000ff3e0ff */
[----:B------:R-:W-:Y:S01]  /*1e70*/  IMAD.WIDE.U32 R4, R12, c[0x0][0x1a8], R8 ;  /* 0x00006a000c047a25 */ /* 0x000fe200078e0008 */
[----:B------:R-:W-:Y:S02]  /*1e80*/  LEA R194, P2, R6, c[0x0][0x330], 0x1 ;  /* 0x0000cc0006c27a11 */ /* 0x000fe400078408ff */
[----:B------:R-:W-:Y:S01]  /*1e90*/  LEA.HI.X.SX32 R10, R10, UR11, 0x1, P1 ;  /* 0x0000000b0a0a7c11 */ /* 0x000fe200088f0eff */
[----:B------:R-:W-:Y:S01]  /*1ea0*/  UIMAD.WIDE UR10, UR10, UR61, UR4 ;  /* 0x0000003d0a0a72a5 */ /* 0x000fe2000f8e0204 */
[C---:B------:R-:W-:Y:S01]  /*1eb0*/  LEA R190, P1, R0.reuse, c[0x0][0x350], 0x2 ;  /* 0x0000d40000be7a11 */ /* 0x040fe200078210ff */
[----:B------:R-:W-:Y:S01]  /*1ec0*/  IMAD.IADD R7, R7, 0x1, R11 ;  /* 0x0000000107077824 */ /* 0x000fe200078e020b */
[----:B------:R-:W-:Y:S02]  /*1ed0*/  UIADD3 UR5, UR34, -0x1, URZ ;  /* 0xffffffff22057890 */ /* 0x000fe4000fffe03f */
[----:B------:R-:W-:-:S02]  /*1ee0*/  LEA.HI.X R189, R0, c[0x0][0x354], R10, 0x2, P1 ;  /* 0x0000d50000bd7a11 */ /* 0x000fc400008f140a */
[----:B------:R-:W-:Y:S01]  /*1ef0*/  PLOP3.LUT P1, PT, PT, PT, UP1, 0x80, 0x0 ;  /* 0x000000000000781c */ /* 0x000fe20003f2f018 */
[----:B------:R-:W-:Y:S01]  /*1f00*/  UMOV UR14, UR10 ;  /* 0x0000000a000e7c82 */ /* 0x000fe20008000000 */
[----:B------:R-:W-:Y:S02]  /*1f10*/  LEA.HI.X R193, R6, c[0x0][0x334], R7, 0x1, P2 ;  /* 0x0000cd0006c17a11 */ /* 0x000fe400010f0c07 */
[----:B------:R-:W-:Y:S01]  /*1f20*/  IADD3 R0, R5, UR13, RZ ;  /* 0x0000000d05007c10 */ /* 0x000fe2000fffe0ff */
[----:B------:R-:W-:Y:S01]  /*1f30*/  UMOV UR13, UR11 ;  /* 0x0000000b000d7c82 */ /* 0x000fe20008000000 */
[----:B------:R-:W-:Y:S01]  /*1f40*/  LEA R192, P2, R4, c[0x0][0x160], 0x1 ;  /* 0x0000580004c07a11 */ /* 0x000fe200078408ff */
[----:B------:R-:W-:-:S03]  /*1f50*/  UMOV UR11, UR19 ;  /* 0x00000013000b7c82 */ /* 0x000fc60008000000 */
        /* <DEDUP_REMOVED lines=20> */
.L_x_614:
        /* <DEDUP_REMOVED lines=18> */
.L_x_615:
[----:B------:R-:W-:Y:S01]  /*21c0*/  ULDC.64 UR4, c[0x0][0x3a0] ;  /* 0x0000e80000047ab9 */ /* 0x000fe20000000a00 */
[----:B------:R-:W-:Y:S01]  /*21d0*/  IMAD.U32 R11, RZ, RZ, UR23 ;  /* 0x00000017ff0b7e24 */ /* 0x000fe2000f8e00ff */
[----:B------:R-:W-:Y:S01]  /*21e0*/  UIMAD UR4, UR20, UR4, URZ ;  /* 0x00000004140472a4 */ /* 0x000fe2000f8e023f */
[----:B------:R-:W-:Y:S01]  /*21f0*/  BSSY B0, `(.L_x_616) ;  /* 0x000001d000007945 */ /* 0x000fe20003800000 */
[----:B------:R-:W-:Y:S01]  /*2200*/  UIMAD UR8, UR25, -0x80, UR8 ;  /* 0xffffff80190878a4 */ /* 0x000fe2000f8e0208 */
[----:B------:R-:W-:Y:S01]  /*2210*/  IMAD.WIDE.U32 R4, R11, c[0x0][0x3a0], R222 ;  /* 0x0000e8000b047a25 */ /* 0x000fe200078e00de */
[----:B------:R-:W-:-:S04]  /*2220*/  UIMAD UR4, UR23, UR5, UR4 ;  /* 0x00000005170472a4 */ /* 0x000fc8000f8e0204 */
[----:B------:R-:W-:Y:S02]  /*2230*/  IADD3 R6, P0, R4, UR14, RZ ;  /* 0x0000000e04067c10 */ /* 0x000fe4000ff1e0ff */
[----:B------:R-:W-:Y:S01]  /*2240*/  MOV R0, UR4 ;  /* 0x0000000400007c02 */ /* 0x000fe20008000f00 */
[----:B------:R-:W-:Y:S01]  /*2250*/  ULDC.64 UR4, c[0x0][0x3b8] ;  /* 0x0000ee0000047ab9 */ /* 0x000fe20000000a00 */
[----:B------:R-:W-:Y:S01]  /*2260*/  ISETP.GE.AND P4, PT, R3, UR8, PT ;  /* 0x0000000803007c0c */ /* 0x000fe2000bf86270 */
        /* <DEDUP_REMOVED lines=21> */
.L_x_617:
[----:B------:R-:W-:Y:S05]  /*23c0*/  BSYNC B0 ;  /* 0x0000000000007941 */ /* 0x000fea0003800000 */
.L_x_616:
        /* <DEDUP_REMOVED lines=19> */
.L_x_619:
[----:B------:R-:W-:Y:S05]  /*2500*/  BSYNC B0 ;  /* 0x0000000000007941 */ /* 0x000fea0003800000 */
.L_x_618:
        /* <DEDUP_REMOVED lines=29> */
.L_x_621:
[----:B------:R-:W-:Y:S05]  /*26e0*/  BSYNC B0 ;  /* 0x0000000000007941 */ /* 0x000fea0003800000 */
.L_x_620:
        /* <DEDUP_REMOVED lines=18> */
.L_x_613:
        /* <DEDUP_REMOVED lines=44> */
.L_x_624:
[----:B------:R-:W-:Y:S05]  /*2ad0*/  BSYNC B0 ;  /* 0x0000000000007941 */ /* 0x000fea0003800000 */
.L_x_623:
        /* <DEDUP_REMOVED lines=19> */
.L_x_626:
        /* <DEDUP_REMOVED lines=34> */
.L_x_627:
[----:B------:R-:W-:Y:S05]  /*2e30*/  BSYNC B0 ;  /* 0x0000000000007941 */ /* 0x000fea0003800000 */
.L_x_625:
[----:B------:R-:W3:Y:S01]  /*2e40*/  LDL R23, [R1+0x48] ;  /* 0x0000480001177983 */ /* 0x000ee20000100800 */
[----:B------:R-:W-:Y:S01]  /*2e50*/  IMAD.MOV.U32 R10, RZ, RZ, 0x7f800000 ;  /* 0x7f800000ff0a7424 */ /* 0x000fe200078e00ff */
[----:B------:R-:W-:Y:S01]  /*2e60*/  ULDC.64 UR18, c[0x0][0x198] ;  /* 0x0000660000127ab9 */ /* 0x000fe20000000a00 */
[----:B------:R-:W-:Y:S02]  /*2e70*/  IMAD.MOV.U32 R9, RZ, RZ, 0x7f800000 ;  /* 0x7f800000ff097424 */ /* 0x000fe400078e00ff */
[----:B------:R-:W-:Y:S02]  /*2e80*/  IMAD.MOV.U32 R11, RZ, RZ, 0x7f800000 ;  /* 0x7f800000ff0b7424 */ /* 0x000fe400078e00ff */
[----:B------:R-:W-:Y:S01]  /*2e90*/  IMAD.MOV.U32 R12, RZ, RZ, 0x7f800000 ;  /* 0x7f800000ff0c7424 */ /* 0x000fe200078e00ff */
[C---:B--23--:R-:W-:Y:S02]  /*2ea0*/  IADD3 R5, R23.reuse, 0x28, RZ ;  /* 0x0000002817057810 */ /* 0x04cfe40007ffe0ff */
[----:B------:R-:W-:-:S02]  /*2eb0*/  IADD3 R4, R23, 0x8, RZ ;  /* 0x0000000817047810 */ /* 0x000fc40007ffe0ff */
[----:B------:R-:W-:Y:S02]  /*2ec0*/  ISETP.GE.AND P3, PT, R5, UR4, PT ;  /* 0x0000000405007c0c */ /* 0x000fe4000bf66270 */
[C---:B------:R-:W-:Y:S02]  /*2ed0*/  IADD3 R6, R23.reuse, 0x20, RZ ;  /* 0x0000002017067810 */ /* 0x040fe40007ffe0ff */
[----:B------:R-:W-:Y:S01]  /*2ee0*/  ISETP.GE.AND P5, PT, R4, UR4, PT ;  /* 0x0000000404007c0c */ /* 0x000fe2000bfa6270 */
[C---:B------:R-:W-:Y:S01]  /*2ef0*/  IMAD.SHL.U32 R4, R23.reuse, 0x4, RZ ;  /* 0x0000000417047824 */ /* 0x040fe200078e00ff */
[----:B------:R-:W-:Y:S02]  /*2f00*/  ISETP.GE.AND P4, PT, R6, UR4, PT ;  /* 0x0000000406007c0c */ /* 0x000fe4000bf86270 */
[----:B------:R-:W-:Y:S02]  /*2f10*/  SHF.R.S32.HI R19, RZ, 0x1f, R23 ;  /* 0x0000001fff137819 */ /* 0x000fe40000011417 */
[----:B------:R-:W-:-:S02]  /*2f20*/  ISETP.GE.AND P6, PT, R23, UR4, PT ;  /* 0x0000000417007c0c */ /* 0x000fc4000bfc6270 */
[----:B------:R-:W-:Y:S02]  /*2f30*/  SHF.R.S32.HI R7, RZ, 0x1f, R5 ;  /* 0x0000001fff077819 */ /* 0x000fe40000011405 */
[----:B------:R-:W-:Y:S02]  /*2f40*/  @!P3 LEA R6, P1, R5, UR12, 0x2 ;  /* 0x0000000c0506bc11 */ /* 0x000fe4000f8210ff */
[----:B------:R-:W-:Y:S02]  /*2f50*/  IADD3 R4, P2, R4, UR12, RZ ;  /* 0x0000000c04047c10 */ /* 0x000fe4000ff5e0ff */
[----:B------:R-:W-:Y:S02]  /*2f60*/  SHF.L.U64.HI R8, R23, 0x2, R19 ;  /* 0x0000000217087819 */ /* 0x000fe40000010213 */
[----:B------:R-:W-:Y:S02]  /*2f70*/  @!P3 LEA.HI.X R7, R5, UR11, R7, 0x2, P1 ;  /* 0x0000000b0507bc11 */ /* 0x000fe400088f1407 */
[----:B------:R-:W-:-:S03]  /*2f80*/  IADD3.X R5, R8, UR11, RZ, P2, !PT ;  /* 0x0000000b08057c10 */ /* 0x000fc600097fe4ff */
[----:B------:R2:W3:Y:S04]  /*2f90*/  @!P3 LDG.E R9, [R6.64] ;  /* 0x000000060609b981 */ /* 0x0004e8000c1e1900 */
[----:B------:R4:W5:Y:S04]  /*2fa0*/  @!P4 LDG.E R10, [R4.64+0x80] ;  /* 0x00008006040ac981 */ /* 0x000968000c1e1900 */
[----:B------:R4:W3:Y:S04]  /*2fb0*/  @!P5 LDG.E R11, [R4.64+0x20] ;  /* 0x00002006040bd981 */ /* 0x0008e8000c1e1900 */
[----:B------:R4:W3:Y:S01]  /*2fc0*/  @!P6 LDG.E R12, [R4.64] ;  /* 0x00000006040ce981 */ /* 0x0008e2000c1e1900 */
[----:B------:R-:W-:-:S04]  /*2fd0*/  UIMAD UR4, UR20, UR18, URZ ;  /* 0x00000012140472a4 */ /* 0x000fc8000f8e023f */
[----:B------:R-:W-:Y:S02]  /*2fe0*/  UIMAD UR9, UR23, UR19, UR4 ;  /* 0x00000013170972a4 */ /* 0x000fe4000f8e0204 */
[----:B------:R-:W-:-:S06]  /*2ff0*/  UIMAD UR4, UR25, -0x80, UR8 ;  /* 0xffffff80190478a4 */ /* 0x000fcc000f8e0208 */
[----:B------:R-:W-:Y:S01]  /*3000*/  ISETP.GE.AND P6, PT, R3, UR4, PT ;  /* 0x0000000403007c0c */ /* 0x000fe2000bfc6270 */
[----:B------:R-:W-:-:S04]  /*3010*/  IMAD.U32 R17, RZ, RZ, UR23 ;  /* 0x00000017ff117e24 */ /* 0x000fc8000f8e00ff */
[----:B----4-:R-:W-:-:S08]  /*3020*/  IMAD.WIDE.U32 R4, R17, c[0x0][0x198], R222 ;  /* 0x0000660011047a25 */ /* 0x010fd000078e00de */
[----:B------:R4:W-:Y:S04]  /*3030*/  @P6 STS [R0+0x9000], RZ ;  /* 0x009000ff00006388 */ /* 0x0009e80000000800 */
[----:B------:R4:W-:Y:S04]  /*3040*/  @P6 STS [R0+0x9004], RZ ;  /* 0x009004ff00006388 */ /* 0x0009e80000000800 */
[----:B------:R4:W-:Y:S04]  /*3050*/  @P6 STS.64 [R0+0x9008], RZ ;  /* 0x009008ff00006388 */ /* 0x0009e80000000a00 */
[----:B------:R4:W-:Y:S04]  /*3060*/  @P6 STS.128 [R0+0xb000], RZ ;  /* 0x00b000ff00006388 */ /* 0x0009e80000000c00 */
[----:B------:R4:W-:Y:S01]  /*3070*/  @P6 STS.128 [R0+0xd000], RZ ;  /* 0x00d000ff00006388 */ /* 0x0009e20000000c00 */
[----:B--2---:R-:W-:Y:S01]  /*3080*/  IADD3 R6, P1, R4, UR21, RZ ;  /* 0x0000001504067c10 */ /* 0x004fe2000ff3e0ff */
[----:B------:R-:W-:-:S05]  /*3090*/  IMAD.U32 R4, RZ, RZ, UR9 ;  /* 0x00000009ff047e24 */ /* 0x000fca000f8e00ff */
[----:B------:R-:W-:Y:S01]  /*30a0*/  IADD3.X R7, R5, UR29, R4, P1, !PT ;  /* 0x0000001d05077c10 */ /* 0x000fe20008ffe404 */
[----:B------:R-:W-:Y:S01]  /*30b0*/  IMAD R4, R18, c[0x0][0x1b0], RZ ;  /* 0x00006c0012047a24 */ /* 0x000fe200078e02ff */
[----:B------:R-:W-:Y:S03]  /*30c0*/  BSSY B0, `(.L_x_628) ;  /* 0x000002a000007945 */ /* 0x000fe60003800000 */
[C---:B------:R-:W-:Y:S02]  /*30d0*/  IMAD R4, R15.reuse, c[0x0][0x1b4], R4 ;  /* 0x00006d000f047a24 */ /* 0x040fe400078e0204 */
[----:B------:R-:W-:-:S04]  /*30e0*/  IMAD.WIDE.U32 R6, R15, c[0x0][0x1b0], R6 ;  /* 0x00006c000f067a25 */ /* 0x000fc800078e0006 */
[----:B------:R-:W-:Y:S01]  /*30f0*/  IMAD.IADD R13, R7, 0x1, R4 ;  /* 0x00000001070d7824 */ /* 0x000fe200078e0204 */
[----:B-----5:R4:W-:Y:S04]  /*3100*/  STL [R1], R10 ;  /* 0x0000000a01007387 */ /* 0x0209e80000100800 */
[----:B---3--:R4:W-:Y:S04]  /*3110*/  STL [R1+0x4], R9 ;  /* 0x0000040901007387 */ /* 0x0089e80000100800 */
[----:B------:R4:W-:Y:S04]  /*3120*/  STL [R1+0xc], R11 ;  /* 0x00000c0b01007387 */ /* 0x0009e80000100800 */
[----:B------:R4:W-:Y:S01]  /*3130*/  STL [R1+0x8], R12 ;  /* 0x0000080c01007387 */ /* 0x0009e20000100800 */
[----:B------:R-:W-:Y:S05]  /*3140*/  @P6 BRA `(.L_x_629) ;  /* 0x0000021000006947 */ /* 0x000fea0003800000 */
[----:B------:R-:W-:Y:S01]  /*3150*/  ISETP.GE.AND P4, PT, R222, c[0x0][0x220], PT ;  /* 0x00008800de007a0c */ /* 0x000fe20003f86270 */
[----:B----4-:R-:W-:Y:S01]  /*3160*/  IMAD R12, R20, c[0x0][0x198], RZ ;  /* 0x00006600140c7a24 */ /* 0x010fe200078e02ff */
[----:B------:R-:W-:Y:S01]  /*3170*/  ISETP.GE.AND P3, PT, R14, c[0x0][0x220], PT ;  /* 0x000088000e007a0c */ /* 0x000fe20003f66270 */
[----:B------:R-:W-:Y:S01]  /*3180*/  IMAD.MOV.U32 R4, RZ, RZ, R6 ;  /* 0x000000ffff047224 */ /* 0x000fe200078e0006 */
[----:B------:R-:W-:Y:S01]  /*3190*/  ISETP.GE.AND P1, PT, R16, c[0x0][0x220], PT ;  /* 0x0000880010007a0c */ /* 0x000fe20003f26270 */
[----:B------:R-:W-:-:S02]  /*31a0*/  IMAD.MOV.U32 R5, RZ, RZ, R13 ;  /* 0x000000ffff057224 */ /* 0x000fc400078e000d */
        /* <DEDUP_REMOVED lines=27> */
.L_x_629:
[----:B------:R-:W-:Y:S05]  /*3360*/  BSYNC B0 ;  /* 0x0000000000007941 */ /* 0x000fea0003800000 */
.L_x_628:
        /* <DEDUP_REMOVED lines=13> */
[----:B--2-4-:R-:W-:-:S04]  /*3440*/  IMAD.WIDE.U32 R10, R4, c[0x0][0x198], R6 ;  /* 0x00006600040a7a25 */ /* 0x014fc800078e0006 */
        /* <DEDUP_REMOVED lines=25> */
.L_x_631:
[----:B------:R-:W-:Y:S05]  /*35e0*/  BSYNC B0 ;  /* 0x0000000000007941 */ /* 0x000fea0003800000 */
.L_x_630:
        /* <DEDUP_REMOVED lines=19> */
[----:B----4-:R-:W-:Y:S01]  /*3720*/  IMAD R12, R20, c[0x0][0x1a0], RZ ;  /* 0x00006800140c7a24 */ /* 0x010fe200078e02ff */
        /* <DEDUP_REMOVED lines=31> */
.L_x_633:
[----:B------:R-:W-:Y:S05]  /*3920*/  BSYNC B0 ;  /* 0x0000000000007941 */ /* 0x000fea0003800000 */
.L_x_632:
        /* <DEDUP_REMOVED lines=37> */
.L_x_635:
[----:B------:R-:W-:Y:S05]  /*3b80*/  BSYNC B0 ;  /* 0x0000000000007941 */ /* 0x000fea0003800000 */
.L_x_634:
[----:B------:R-:W-:Y:S02]  /*3b90*/  ULDC.64 UR20, c[0x0][0x318] ;  /* 0x0000c60000147ab9 */ /* 0x000fe40000000a00 */
[----:B------:R-:W-:Y:S01]  /*3ba0*/  ULDC.64 UR22, c[0x0][0x320] ;  /* 0x0000c80000167ab9 */ /* 0x000fe20000000a00 */
[----:B-1234-:R-:W-:Y:S01]  /*3bb0*/  LEA.HI R0, R22, R21, RZ, 0x6 ;  /* 0x0000001516007211 */ /* 0x01efe200078f30ff */
[----:B------:R-:W-:Y:S01]  /*3bc0*/  UISETP.NE.U32.AND UP1, UPT, URZ, UR20, UPT ;  /* 0x000000143f00728c */ /* 0x000fe2000bf25070 */
[----:B------:R-:W0:Y:S03]  /*3bd0*/  LDGDEPBAR ;  /* 0x00000000000079af */ /* 0x000e260000000000 */
[----:B------:R-:W-:-:S06]  /*3be0*/  UISETP.NE.AND.EX UP1, UPT, URZ, UR21, UPT, UP1 ;  /* 0x000000153f00728c */ /* 0x000fcc000bf25310 */
        /* <DEDUP_REMOVED lines=11> */
[----:B------:R1:W2:Y:S01]  /*3ca0*/  @P1 LDG.E R3, [R4.64] ;  /* 0x0000000604031981 */ /* 0x0002a2000c1e1900 */
[----:B------:R-:W-:Y:S01]  /*3cb0*/  SHF.R.S32.HI R0, RZ, 0x6, R0 ;  /* 0x00000006ff007819 */ /* 0x000fe20000011400 */
[----:B------:R-:W-:Y:S01]  /*3cc0*/  IMAD.SHL.U32 R175, R183, 0x2, RZ ;  /* 0x00000002b7af7824 */ /* 0x000fe200078e00ff */
[----:B------:R-:W-:Y:S01]  /*3cd0*/  IADD3 R7, R222, 0x40, RZ ;  /* 0x00000040de077810 */ /* 0x000fe20007ffe0ff */
[----:B------:R-:W-:Y:S01]  /*3ce0*/  CS2R R126, SRZ ;  /* 0x00000000007e7805 */ /* 0x000fe2000001ff00 */
[----:B------:R-:W-:Y:S01]  /*3cf0*/  MOV R203, R184 ;  /* 0x000000b800cb7202 */ /* 0x000fe20000000f00 */
[----:B------:R-:W-:Y:S01]  /*3d00*/  IMAD.SHL.U32 R0, R0, 0x20, RZ ;  /* 0x0000002000007824 */ /* 0x000fe200078e00ff */
        /* <DEDUP_REMOVED lines=18> */
[----:B-1----:R-:W2:Y:S01]  /*3e30*/  @P1 MUFU.RCP R5, c[0x0][0x238] ;  /* 0x00008e0000051b08 */ /* 0x002ea20000001000 */
[----:B------:R-:W-:Y:S01]  /*3e40*/  IMAD.SHL.U32 R4, R21, 0x2, RZ ;  /* 0x0000000215047824 */ /* 0x000fe200078e00ff */
[----:B------:R-:W-:Y:S01]  /*3e50*/  CS2R R96, SRZ ;  /* 0x0000000000607805 */ /* 0x000fe2000001ff00 */
[----:B------:R-:W-:Y:S01]  /*3e60*/  CS2R R90, SRZ ;  /* 0x00000000005a7805 */ /* 0x000fe2000001ff00 */
[----:B------:R-:W-:Y:S01]  /*3e70*/  CS2R R88, SRZ ;  /* 0x0000000000587805 */ /* 0x000fe2000001ff00 */
[----:B------:R-:W-:Y:S01]  /*3e80*/  CS2R R86, SRZ ;  /* 0x0000000000567805 */ /* 0x000fe2000001ff00 */
[----:B------:R-:W-:Y:S01]  /*3e90*/  LOP3.LUT R4, R0, 0x6, R4, 0xf8, !PT ;  /* 0x0000000600047812 */ /* 0x000fe200078ef804 */
[----:B------:R-:W-:Y:S01]  /*3ea0*/  IMAD.U32 R0, RZ, RZ, UR25 ;  /* 0x00000019ff007e24 */ /* 0x000fe2000f8e00ff */
[----:B------:R-:W-:Y:S01]  /*3eb0*/  CS2R R84, SRZ ;  /* 0x0000000000547805 */ /* 0x000fe2000001ff00 */
[----:B------:R-:W-:Y:S01]  /*3ec0*/  CS2R R78, SRZ ;  /* 0x00000000004e7805 */ /* 0x000fe2000001ff00 */
[----:B------:R-:W-:Y:S01]  /*3ed0*/  CS2R R76, SRZ ;  /* 0x00000000004c7805 */ /* 0x000fe2000001ff00 */
[----:B------:R-:W-:Y:S01]  /*3ee0*/  IMAD R195, R0, 0x80, R4 ;  /* 0x0000008000c37824 */ /* 0x000fe200078e0204 */
[----:B------:R-:W-:Y:S01]  /*3ef0*/  IADD3 R0, R181, 0x1800, RZ ;  /* 0x00001800b5007810 */ /* 0x000fe20007ffe0ff */
[----:B------:R-:W-:Y:S01]  /*3f00*/  CS2R R82, SRZ ;  /* 0x0000000000527805 */ /* 0x000fe2000001ff00 */
[----:B------:R-:W-:Y:S01]  /*3f10*/  IADD3 R4, R23, 0x1, RZ ;  /* 0x0000000117047810 */ /* 0x000fe20007ffe0ff */
[----:B------:R1:W3:Y:S01]  /*3f20*/  I2F R204, R195 ;  /* 0x000000c300cc7306 */ /* 0x0002e20000201400 */
[----:B------:R-:W-:Y:S01]  /*3f30*/  SEL R0, R0, R181, !P0 ;  /* 0x000000b500007207 */ /* 0x000fe20004000000 */
[----:B------:R-:W-:Y:S01]  /*3f40*/  CS2R R80, SRZ ;  /* 0x0000000000507805 */ /* 0x000fe2000001ff00 */
[C---:B------:R-:W-:Y:S01]  /*3f50*/  IADD3 R202, R195.reuse, 0x19, RZ ;  /* 0x00000019c3ca7810 */ /* 0x040fe20007ffe0ff */
[----:B------:R4:W-:Y:S01]  /*3f60*/  STL [R1+0x38], R4 ;  /* 0x0000380401007387 */ /* 0x0009e20000100800 */
[C---:B------:R-:W-:Y:S01]  /*3f70*/  IADD3 R201, R195.reuse, 0x18, RZ ;  /* 0x00000018c3c97810 */ /* 0x040fe20007ffe0ff */
[----:B------:R-:W-:Y:S01]  /*3f80*/  CS2R R74, SRZ ;  /* 0x00000000004a7805 */ /* 0x000fe2000001ff00 */
[C---:B------:R-:W-:Y:S01]  /*3f90*/  IADD3 R200, R195.reuse, 0x11, RZ ;  /* 0x00000011c3c87810 */ /* 0x040fe20007ffe0ff */
[----:B------:R1:W1:Y:S01]  /*3fa0*/  I2F R211, R202 ;  /* 0x000000ca00d37306 */ /* 0x0002620000201400 */
[C---:B------:R-:W-:Y:S01]  /*3fb0*/  IADD3 R199, R195.reuse, 0x10, RZ ;  /* 0x00000010c3c77810 */ /* 0x040fe20007ffe0ff */
[----:B------:R-:W-:Y:S01]  /*3fc0*/  CS2R R72, SRZ ;  /* 0x0000000000487805 */ /* 0x000fe2000001ff00 */
[C---:B------:R-:W-:Y:S01]  /*3fd0*/  IADD3 R198, R195.reuse, 0x9, RZ ;  /* 0x00000009c3c67810 */ /* 0x040fe20007ffe0ff */
[----:B------:R-:W-:Y:S01]  /*3fe0*/  CS2R R70, SRZ ;  /* 0x0000000000467805 */ /* 0x000fe2000001ff00 */
[C---:B------:R-:W-:Y:S01]  /*3ff0*/  IADD3 R197, R195.reuse, 0x8, RZ ;  /* 0x00000008c3c57810 */ /* 0x040fe20007ffe0ff */
[----:B------:R-:W-:Y:S01]  /*4000*/  CS2R R68, SRZ ;  /* 0x0000000000447805 */ /* 0x000fe2000001ff00 */
[----:B------:R-:W-:Y:S01]  /*4010*/  IADD3 R196, R195, 0x1, RZ ;  /* 0x00000001c3c47810 */ /* 0x000fe20007ffe0ff */
[----:B------:R1:W1:Y:S01]  /*4020*/  I2F R210, R201 ;  /* 0x000000c900d27306 */ /* 0x0002620000201400 */
[----:B------:R-:W-:Y:S01]  /*4030*/  CS2R R62, SRZ ;  /* 0x00000000003e7805 */ /* 0x000fe2000001ff00 */
[----:B------:R-:W-:Y:S01]  /*4040*/  CS2R R60, SRZ ;  /* 0x00000000003c7805 */ /* 0x000fe2000001ff00 */
[----:B------:R-:W-:Y:S01]  /*4050*/  CS2R R66, SRZ ;  /* 0x0000000000427805 */ /* 0x000fe2000001ff00 */
[----:B------:R-:W-:Y:S01]  /*4060*/  CS2R R64, SRZ ;  /* 0x0000000000407805 */ /* 0x000fe2000001ff00 */
[----:B------:R-:W-:Y:S01]  /*4070*/  CS2R R58, SRZ ;  /* 0x00000000003a7805 */ /* 0x000fe2000001ff00 */
[----:B------:R-:W-:Y:S01]  /*4080*/  CS2R R56, SRZ ;  /* 0x0000000000387805 */ /* 0x000fe2000001ff00 */
[----:B------:R-:W-:Y:S01]  /*4090*/  CS2R R54, SRZ ;  /* 0x0000000000367805 */ /* 0x000fe2000001ff00 */
[----:B------:R1:W1:Y:S01]  /*40a0*/  I2F R209, R200 ;  /* 0x000000c800d17306 */ /* 0x0002620000201400 */
[----:B------:R-:W-:Y:S01]  /*40b0*/  CS2R R52, SRZ ;  /* 0x0000000000347805 */ /* 0x000fe2000001ff00 */
[----:B------:R-:W-:Y:S01]  /*40c0*/  CS2R R46, SRZ ;  /* 0x00000000002e7805 */ /* 0x000fe2000001ff00 */
[----:B------:R-:W-:Y:S01]  /*40d0*/  CS2R R44, SRZ ;  /* 0x00000000002c7805 */ /* 0x000fe2000001ff00 */
[----:B------:R-:W-:Y:S01]  /*40e0*/  CS2R R50, SRZ ;  /* 0x0000000000327805 */ /* 0x000fe2000001ff00 */
[----:B----4-:R-:W-:Y:S01]  /*40f0*/  IMAD.SHL.U32 R4, R23, 0x4, RZ ;  /* 0x0000000417047824 */ /* 0x010fe200078e00ff */
[----:B------:R-:W-:Y:S01]  /*4100*/  CS2R R48, SRZ ;  /* 0x0000000000307805 */ /* 0x000fe2000001ff00 */
[----:B------:R-:W-:Y:S01]  /*4110*/  CS2R R42, SRZ ;  /* 0x00000000002a7805 */ /* 0x000fe2000001ff00 */
[----:B------:R4:W1:Y:S01]  /*4120*/  I2F R208, R199 ;  /* 0x000000c700d07306 */ /* 0x0008620000201400 */
[----:B------:R-:W-:Y:S01]  /*4130*/  CS2R R40, SRZ ;  /* 0x0000000000287805 */ /* 0x000fe2000001ff00 */
[----:B------:R-:W-:Y:S01]  /*4140*/  CS2R R38, SRZ ;  /* 0x0000000000267805 */ /* 0x000fe2000001ff00 */
[----:B------:R-:W-:Y:S01]  /*4150*/  CS2R R36, SRZ ;  /* 0x0000000000247805 */ /* 0x000fe2000001ff00 */
[----:B------:R-:W-:Y:S01]  /*4160*/  IADD3 R176, R175, R182, RZ ;  /* 0x000000b6afb07210 */ /* 0x000fe20007ffe0ff */
[----:B------:R-:W-:-:S03]  /*4170*/  UMOV UR4, URZ ;  /* 0x0000003f00047c82 */ /* 0x000fc60008000000 */
[----:B------:R4:W1:Y:S08]  /*4180*/  I2F R207, R198 ;  /* 0x000000c600cf7306 */ /* 0x0008700000201400 */
[----:B------:R4:W1:Y:S08]  /*4190*/  I2F R206, R197 ;  /* 0x000000c500ce7306 */ /* 0x0008700000201400 */
[----:B------:R4:W1:Y:S01]  /*41a0*/  I2F R205, R196 ;  /* 0x000000c400cd7306 */ /* 0x0008620000201400 */
[----:B--2---:R-:W-:Y:S01]  /*41b0*/  @P1 FMUL.FTZ R3, R3, R5 ;  /* 0x0000000503031220 */ /* 0x004fe20000410000 */
[----:B------:R-:W-:-:S03]  /*41c0*/  SHF.L.U64.HI R5, R23, 0x2, R19 ;  /* 0x0000000217057819 */ /* 0x000fc60000010213 */
[----:B------:R2:W5:Y:S02]  /*41d0*/  @P1 R2UR UR9, R3 ;  /* 0x00000000030913c2 */ /* 0x00056400000e0000 */
[----:B------:R-:W-:Y:S04]  /*41e0*/  STL [R1+0x30], R5 ;  /* 0x0000300501007387 */ /* 0x000fe80000100800 */
[----:B------:R1:W-:Y:S04]  /*41f0*/  STL [R1+0x34], R4 ;  /* 0x0000340401007387 */ /* 0x0003e80000100800 */
[----:B------:R-:W-:Y:S01]  /*4200*/  STL [R1+0x14], R7 ;  /* 0x0000140701007387 */ /* 0x000fe20000100800 */
[----:B--2---:R-:W-:Y:S01]  /*4210*/  IADD3 R3, R183, 0x1800, RZ ;  /* 0x00001800b7037810 */ /* 0x004fe20007ffe0ff */
[----:B-----5:R-:W-:-:S03]  /*4220*/  @UP1 UMOV UR4, UR9 ;  /* 0x0000000900041c82 */ /* 0x020fc60008000000 */
[----:B------:R-:W-:Y:S01]  /*4230*/  SEL R174, R3, R183, !P0 ;  /* 0x000000b703ae7207 */ /* 0x000fe20004000000 */
[----:B------:R-:W-:Y:S02]  /*4240*/  IMAD.SHL.U32 R3, R0, 0x2, RZ ;  /* 0x0000000200037824 */ /* 0x000fe400078e00ff */
[----:B------:R-:W-:Y:S02]  /*4250*/  IMAD.MOV.U32 R0, RZ, RZ, c[0x0][0x22c] ;  /* 0x00008b00ff007624 */ /* 0x000fe400078e00ff */
[----:B------:R-:W-:Y:S02]  /*4260*/  IMAD.SHL.U32 R174, R174, 0x2, RZ ;  /* 0x00000002aeae7824 */ /* 0x000fe400078e00ff */
[----:B------:R-:W-:-:S04]  /*4270*/  IMAD R0, R0, c[0x0][0x1c0], RZ ;  /* 0x0000700000007a24 */ /* 0x000fc800078e02ff */
[C---:B-1----:R-:W-:Y:S01]  /*4280*/  IMAD.SHL.U32 R4, R0.reuse, 0x8, RZ ;  /* 0x0000000800047824 */ /* 0x042fe200078e00ff */
[----:B------:R-:W-:-:S04]  /*4290*/  SHF.L.U32 R6, R0, 0x4, RZ ;  /* 0x0000000400067819 */ /* 0x000fc800000006ff */
[C---:B------:R-:W-:Y:S02]  /*42a0*/  IADD3 R5, R6.reuse, 0x20, RZ ;  /* 0x0000002006057810 */ /* 0x040fe40007ffe0ff */
[----:B------:R-:W-:Y:S02]  /*42b0*/  IADD3 R0, R6, 0x40, RZ ;  /* 0x0000004006007810 */ /* 0x000fe40007ffe0ff */
[----:B------:R-:W-:Y:S01]  /*42c0*/  IADD3 R6, R222, 0x20, RZ ;  /* 0x00000020de067810 */ /* 0x000fe20007ffe0ff */
[C---:B------:R-:W-:Y:S02]  /*42d0*/  IMAD.IADD R5, R4.reuse, 0x1, R5 ;  /* 0x0000000104057824 */ /* 0x040fe400078e0205 */
[C---:B------:R-:W-:Y:S02]  /*42e0*/  IMAD.IADD R0, R4.reuse, 0x1, R0 ;  /* 0x0000000104007824 */ /* 0x040fe400078e0200 */
[----:B------:R1:W-:Y:S02]  /*42f0*/  STL [R1+0x10], R6 ;  /* 0x0000100601007387 */ /* 0x0003e40000100800 */
[----:B-1----:R-:W-:-:S02]  /*4300*/  IMAD.IADD R6, R4, 0x1, R5 ;  /* 0x0000000104067824 */ /* 0x002fc400078e0205 */
[C---:B------:R-:W-:Y:S02]  /*4310*/  IMAD.IADD R5, R4.reuse, 0x1, R0 ;  /* 0x0000000104057824 */ /* 0x040fe400078e0200 */
[C---:B------:R-:W-:Y:S02]  /*4320*/  IMAD.IADD R6, R4.reuse, 0x1, R6 ;  /* 0x0000000104067824 */ /* 0x040fe400078e0206 */
[----:B------:R-:W-:-:S03]  /*4330*/  IMAD.IADD R5, R4, 0x1, R5 ;  /* 0x0000000104057824 */ /* 0x000fc600078e0205 */
[C---:B------:R-:W-:Y:S01]  /*4340*/  IADD3 R6, R4.reuse, R6, RZ ;  /* 0x0000000604067210 */ /* 0x040fe20007ffe0ff */
[----:B------:R-:W-:-:S04]  /*4350*/  IMAD.IADD R5, R4, 0x1, R5 ;  /* 0x0000000104057824 */ /* 0x000fc800078e0205 */
[----:B------:R1:W-:Y:S01]  /*4360*/  STL [R1+0x1c], R6 ;  /* 0x00001c0601007387 */ /* 0x0003e20000100800 */
[----:B------:R-:W-:-:S03]  /*4370*/  IMAD.IADD R0, R4, 0x1, R5 ;  /* 0x0000000104007824 */ /* 0x000fc600078e0205 */
[----:B------:R4:W-:Y:S01]  /*4380*/  STL [R1+0x18], R5 ;  /* 0x0000180501007387 */ /* 0x0009e20000100800 */
[----:B-1----:R-:W-:-:S05]  /*4390*/  IMAD.IADD R6, R4, 0x1, R6 ;  /* 0x0000000104067824 */ /* 0x002fca00078e0206 */
[----:B------:R4:W-:Y:S04]  /*43a0*/  STL [R1+0x24], R6 ;  /* 0x0000240601007387 */ /* 0x0009e80000100800 */
[----:B---3--:R4:W-:Y:S02]  /*43b0*/  STL [R1+0x20], R0 ;  /* 0x0000200001007387 */ /* 0x0089e40000100800 */
.L_x_638:
[----:B------:R-:W0:Y:S01]  /*43c0*/  LDGDEPBAR ;  /* 0x00000000000079af */ /* 0x000e220000000000 */
[----:B----4-:R-:W-:Y:S01]  /*43d0*/  IADD3 R0, R182, R174, RZ ;  /* 0x000000aeb6007210 */ /* 0x010fe20007ffe0ff */
[----:B------:R-:W-:Y:S02]  /*43e0*/  USHF.L.U32 UR9, UR25, 0x7, URZ ;  /* 0x0000000719097899 */ /* 0x000fe4000800063f */
[----:B------:R-:W-:Y:S02]  /*43f0*/  USHF.L.U32 UR10, UR5, 0x6, URZ ;  /* 0x00000006050a7899 */ /* 0x000fe4000800063f */
[----:B------:R-:W-:Y:S02]  /*4400*/  UIADD3 UR15, UR17, 0x80, UR9 ;  /* 0x00000080110f7890 */ /* 0x000fe4000fffe009 */
[----:B------:R-:W2:Y:S01]  /*4410*/  LDL R214, [R1+0x38] ;  /* 0x0000380001d67983 */ /* 0x000ea20000100800 */
[----:B------:R-:W-:Y:S02]  /*4420*/  UIADD3 UR9, UR9, 0x80, URZ ;  /* 0x0000008009097890 */ /* 0x000fe4000fffe03f */
[----:B------:R-:W-:Y:S01]  /*4430*/  UIADD3 UR15, UR15, -UR8, URZ ;  /* 0x800000080f0f7290 */ /* 0x000fe2000fffe03f */
[----:B------:R-:W3:Y:S03]  /*4440*/  LDL R213, [R1+0x8] ;  /* 0x0000080001d57983 */ /* 0x000ee60000100800 */
[----:B------:R-:W-:Y:S01]  /*4450*/  UISETP.GE.AND UP0, UPT, UR10, UR15, UPT ;  /* 0x0000000f0a00728c */ /* 0x000fe2000bf06270 */
[----:B------:R-:W4:Y:S03]  /*4460*/  LDL R212, [R1+0xc] ;  /* 0x00000c0001d47983 */ /* 0x000f260000100800 */
[----:B------:R-:W-:Y:S06]  /*4470*/  UISETP.LT.AND UP0, UPT, UR9, UR8, UP0 ;  /* 0x000000080900728c */ /* 0x000fec0008701270 */
[----:B------:R-:W-:Y:S01]  /*4480*/  PLOP3.LUT P0, PT, PT, PT, UP0, 0x80, 0x0 ;  /* 0x000000000000781c */ /* 0x000fe20003f0f008 */
[----:B------:R-:W-:Y:S01]  /*4490*/  UISETP.GT.AND UP0, UPT, UR5, UR16, UPT ;  /* 0x000000100500728c */ /* 0x000fe2000bf04270 */
        /* <DEDUP_REMOVED lines=19> */
[----:B-----5:R-:W-:Y:S02]  /*45d0*/  LDSM.16.M88.4 R164, [R0+0x1000] ;  /* 0x0010000000a4783b */ /* 0x020fe40000000200 */
        /* <DEDUP_REMOVED lines=30> */
[-C--:B------:R-:W-:Y:S03]  /*47c0*/  HMMA.16816.F32 R12, R136, R170.reuse, R12 ;  /* 0x000000aa880c723c */ /* 0x080fe6000000180c */
[----:B---3--:R-:W-:Y:S05]  /*47d0*/  FSETP.NEU.FTZ.AND P1, PT, R213, -INF , PT ;  /* 0xff800000d500780b */ /* 0x008fea0003f3d000 */
[C---:B------:R-:W-:Y:S08]  /*47e0*/  HMMA.16816.F32 R16, R164.reuse, R170, R16 ;  /* 0x000000aaa410723c */ /* 0x040ff00000001810 */
[-C--:B------:R-:W-:Y:S08]  /*47f0*/  HMMA.16816.F32 R20, R164, R140.reuse, R20 ;  /* 0x0000008ca414723c */ /* 0x080ff00000001814 */
[C---:B------:R-:W-:Y:S08]  /*4800*/  HMMA.16816.F32 R24, R136.reuse, R140, R24 ;  /* 0x0000008c8818723c */ /* 0x040ff00000001818 */
[-C--:B------:R-:W-:Y:S01]  /*4810*/  HMMA.16816.F32 R28, R136, R142.reuse, R28 ;  /* 0x0000008e881c723c */ /* 0x080fe2000000181c */
[----:B------:R1:W3:Y:S07]  /*4820*/  LDSM.16.M88.4 R136, [R0+0x2800] ;  /* 0x002800000088783b */ /* 0x0002ee0000000200 */
[----:B------:R-:W-:Y:S08]  /*4830*/  HMMA.16816.F32 R32, R164, R142, R32 ;  /* 0x0000008ea420723c */ /* 0x000ff00000001820 */
[-C--:B------:R-:W-:Y:S08]  /*4840*/  HMMA.16816.F32 R4, R144, R148.reuse, R4 ;  /* 0x000000949004723c */ /* 0x080ff00000001804 */
[C---:B--2---:R-:W-:Y:S01]  /*4850*/  HMMA.16816.F32 R8, R132.reuse, R148, R8 ;  /* 0x000000948408723c */ /* 0x044fe20000001808 */
[----:B-1----:R-:W-:Y:S04]  /*4860*/  MOV R0, UR8 ;  /* 0x0000000800007c02 */ /* 0x002fe80008000f00 */
[----:B------:R-:W-:Y:S03]  /*4870*/  IADD3 R0, R0, -UR17, R214 ;  /* 0x8000001100007c10 */ /* 0x000fe6000fffe0d6 */
[-C--:B------:R-:W-:Y:S04]  /*4880*/  HMMA.16816.F32 R12, R132, R150.reuse, R12 ;  /* 0x00000096840c723c */ /* 0x080fe8000000180c */
[----:B------:R-:W-:Y:S04]  /*4890*/  @!P0 IADD3 R0, R0, UR10, RZ ;  /* 0x0000000a00008c10 */ /* 0x000fe8000fffe0ff */
[C---:B------:R-:W-:Y:S08]  /*48a0*/  HMMA.16816.F32 R16, R144.reuse, R150, R16 ;  /* 0x000000969010723c */ /* 0x040ff00000001810 */
[-C--:B------:R-:W-:Y:S08]  /*48b0*/  HMMA.16816.F32 R20, R144, R152.reuse, R20 ;  /* 0x000000989014723c */ /* 0x080ff00000001814 */
[C---:B------:R-:W-:Y:S08]  /*48c0*/  HMMA.16816.F32 R24, R132.reuse, R152, R24 ;  /* 0x000000988418723c */ /* 0x040ff00000001818 */
[-C--:B------:R-:W-:Y:S08]  /*48d0*/  HMMA.16816.F32 R28, R132, R154.reuse, R28 ;  /* 0x0000009a841c723c */ /* 0x080ff0000000181c */
[----:B------:R-:W-:Y:S01]  /*48e0*/  HMMA.16816.F32 R32, R144, R154, R32 ;  /* 0x0000009a9020723c */ /* 0x000fe20000001820 */
[----:B------:R-:W2:Y:S04]  /*48f0*/  LDL R146, [R1+0x34] ;  /* 0x0000340001927983 */ /* 0x000ea80000100800 */
[----:B------:R-:W2:Y:S03]  /*4900*/  LDL R144, [R1+0x30] ;  /* 0x0000300001907983 */ /* 0x000ea60000100800 */
[-C--:B------:R-:W-:Y:S08]  /*4910*/  HMMA.16816.F32 R4, R156, R160.reuse, R4 ;  /* 0x000000a09c04723c */ /* 0x080ff00000001804 */
[C---:B---3--:R-:W-:Y:S08]  /*4920*/  HMMA.16816.F32 R8, R136.reuse, R160, R8 ;  /* 0x000000a08808723c */ /* 0x048ff00000001808 */
        /* <DEDUP_REMOVED lines=8> */
[----:B------:R-:W-:Y:S01]  /*49b0*/  MUFU.TANH R170, R5 ;  /* 0x0000000500aa7308 */ /* 0x000fe20000002400 */
        /* <DEDUP_REMOVED lines=13> */
[----:B------:R1:W1:Y:S01]  /*4a90*/  MUFU.TANH R247, R15 ;  /* 0x0000000f00f77308 */ /* 0x0002620000002400 */
[----:B---3--:R-:W3:Y:S09]  /*4aa0*/  LDL R13, [R1] ;  /* 0x00000000010d7983 */ /* 0x008ef20000100800 */
[----:B------:R4:W4:Y:S10]  /*4ab0*/  MUFU.TANH R227, R7 ;  /* 0x0000000700e37308 */ /* 0x0009340000002400 */
[----:B------:R4:W-:Y:S01]  /*4ac0*/  MUFU.TANH R240, R12 ;  /* 0x0000000c00f07308 */ /* 0x0009e20000002400 */
[----:B-1----:R-:W2:Y:S09]  /*4ad0*/  LDL R15, [R1+0x4] ;  /* 0x00000400010f7983 */ /* 0x002eb20000100800 */
[----:B------:R1:W-:Y:S01]  /*4ae0*/  MUFU.TANH R251, R11 ;  /* 0x0000000b00fb7308 */ /* 0x0003e20000002400 */
[----:B----4-:R-:W4:Y:S09]  /*4af0*/  LDSM.16.M88.4 R4, [R172+0xd400] ;  /* 0x00d40000ac04783b */ /* 0x010f320000000200 */
[----:B------:R1:W-:Y:S01]  /*4b00*/  MUFU.TANH R246, R8 ;  /* 0x0000000800f67308 */ /* 0x0003e20000002400 */
[----:B------:R-:W-:Y:S04]  /*4b10*/  @!P0 IMNMX R12, R0, UR8, PT ;  /* 0x00000008000c8c17 */ /* 0x000fe8000b800200 */
[-C--:B------:R-:W-:Y:S05]  /*4b20*/  @!P0 ISETP.GE.AND P2, PT, R195, R12.reuse, PT ;  /* 0x0000000cc300820c */ /* 0x080fea0003f46270 */
[----:B------:R-:W-:Y:S01]  /*4b30*/  MUFU.TANH R169, R16 ;  /* 0x0000001000a97308 */ /* 0x000fe20000002400 */
[----:B-1----:R-:W-:Y:S05]  /*4b40*/  FMUL.FTZ R11, R213, 1.4426950216293334961 ;  /* 0x3fb8aa3bd50b7820 */ /* 0x002fea0000410000 */
[----:B------:R-:W-:Y:S04]  /*4b50*/  FSEL R11, R11, RZ, P1 ;  /* 0x000000ff0b0b7208 */ /* 0x000fe80000800000 */
[----:B------:R1:W-:Y:S01]  /*4b60*/  MUFU.TANH R252, R10 ;  /* 0x0000000a00fc7308 */ /* 0x0003e20000002400 */
[----:B------:R-:W-:Y:S01]  /*4b70*/  @!P0 ISETP.GE.AND P1, PT, R196, R12, PT ;  /* 0x0000000cc400820c */ /* 0x000fe20003f26270 */
[----:B------:R-:W-:Y:S05]  /*4b80*/  FFMA.FTZ R8, R204, UR4, R166 ;  /* 0x00000004cc087c23 */ /* 0x000fea00080100a6 */
[----:B------:R-:W-:Y:S03]  /*4b90*/  @!P0 FSEL R8, R8, -INF , !P2 ;  /* 0xff80000008088808 */ /* 0x000fe60005000000 */
[----:B------:R-:W-:Y:S01]  /*4ba0*/  MUFU.TANH R165, R17 ;  /* 0x0000001100a57308 */ /* 0x000fe20000002400 */
[-C--:B----4-:R-:W-:Y:S03]  /*4bb0*/  HMMA.16816.F32 R20, R156, R4.reuse, R20 ;  /* 0x000000049c14723c */ /* 0x090fe60000001814 */
[----:B------:R-:W-:Y:S06]  /*4bc0*/  FFMA.FTZ R8, R8, c[0x0][0x23c], -R11 ;  /* 0x00008f0008087a23 */ /* 0x000fec000001080b */
[----:B------:R4:W-:Y:S01]  /*4bd0*/  MUFU.TANH R245, R9 ;  /* 0x0000000900f57308 */ /* 0x0009e20000002400 */
[C---:B------:R-:W-:Y:S04]  /*4be0*/  HMMA.16816.F32 R24, R136.reuse, R4, R24 ;  /* 0x000000048818723c */ /* 0x040fe80000001818 */
[----:B-1----:R-:W-:Y:S03]  /*4bf0*/  @!P0 IADD3 R10, R0, 0x8, RZ ;  /* 0x00000008000a8810 */ /* 0x002fe60007ffe0ff */
[----:B------:R-:W-:Y:S02]  /*4c00*/  FMUL.FTZ R4, R212, 1.4426950216293334961 ;  /* 0x3fb8aa3bd4047820 */ /* 0x000fe40000410000 */
[----:B------:R-:W-:Y:S01]  /*4c10*/  MUFU.TANH R217, R18 ;  /* 0x0000001200d97308 */ /* 0x000fe20000002400 */
[-C--:B------:R-:W-:Y:S03]  /*4c20*/  HMMA.16816.F32 R28, R136, R6.reuse, R28 ;  /* 0x00000006881c723c */ /* 0x080fe6000000181c */
[----:B------:R-:W-:Y:S01]  /*4c30*/  @!P0 IMNMX R10, R10, UR8, PT ;  /* 0x000000080a0a8c17 */ /* 0x000fe2000b800200 */
[----:B------:R-:W-:Y:S02]  /*4c40*/  FFMA.FTZ R5, R204, UR4, R228 ;  /* 0x00000004cc057c23 */ /* 0x000fe400080100e4 */
[----:B------:R-:W-:Y:S01]  /*4c50*/  FMUL.FTZ R20, R20, c[0x0][0x2ec] ;  /* 0x0000bb0014147a20 */ /* 0x000fe20000410000 */
[-C--:B------:R-:W-:Y:S02]  /*4c60*/  @!P0 ISETP.GE.AND P2, PT, R195, R10.reuse, PT ;  /* 0x0000000ac300820c */ /* 0x080fe40003f46270 */
[----:B------:R1:W-:Y:S01]  /*4c70*/  MUFU.EX2 R148, R8 ;  /* 0x0000000800947308 */ /* 0x0003e20000000800 */
[----:B------:R-:W-:Y:S04]  /*4c80*/  HMMA.16816.F32 R32, R156, R6, R32 ;  /* 0x000000069c20723c */ /* 0x000fe80000001820 */
[----:B----4-:R-:W-:Y:S01]  /*4c90*/  FFMA.FTZ R9, R205, UR4, R170 ;  /* 0x00000004cd097c23 */ /* 0x010fe200080100aa */
[----:B------:R-:W-:Y:S01]  /*4ca0*/  @!P0 FSEL R5, R5, -INF , !P2 ;  /* 0xff80000005058808 */ /* 0x000fe20005000000 */
[----:B------:R-:W-:Y:S02]  /*4cb0*/  FMUL.FTZ R21, R21, c[0x0][0x2ec] ;  /* 0x0000bb0015157a20 */ /* 0x000fe40000410000 */
[----:B------:R-:W-:Y:S01]  /*4cc0*/  FMUL.FTZ R22, R22, c[0x0][0x2ec] ;  /* 0x0000bb0016167a20 */ /* 0x000fe20000410000 */
[----:B------:R-:W-:Y:S03]  /*4cd0*/  MUFU.TANH R215, R19 ;  /* 0x0000001300d77308 */ /* 0x000fe60000002400 */
[----:B------:R-:W-:Y:S01]  /*4ce0*/  @!P0 FSEL R9, R9, -INF , !P1 ;  /* 0xff80000009098808 */ /* 0x000fe20004800000 */
[----:B------:R-:W-:Y:S01]  /*4cf0*/  FMUL.FTZ R23, R23, c[0x0][0x2ec] ;  /* 0x0000bb0017177a20 */ /* 0x000fe20000410000 */
[----:B------:R-:W-:Y:S01]  /*4d00*/  FSETP.NEU.FTZ.AND P1, PT, R212, -INF , PT ;  /* 0xff800000d400780b */ /* 0x000fe20003f3d000 */
[----:B------:R-:W-:Y:S02]  /*4d10*/  FMUL.FTZ R28, R28, c[0x0][0x2ec] ;  /* 0x0000bb001c1c7a20 */ /* 0x000fe40000410000 */
[----:B------:R-:W-:Y:S02]  /*4d20*/  FMUL.FTZ R29, R29, c[0x0][0x2ec] ;  /* 0x0000bb001d1d7a20 */ /* 0x000fe40000410000 */
[----:B------:R-:W4:Y:S01]  /*4d30*/  MUFU.TANH R248, R14 ;  /* 0x0000000e00f87308 */ /* 0x000f220000002400 */
[----:B------:R-:W-:Y:S02]  /*4d40*/  FFMA.FTZ R6, R207, UR4, R247 ;  /* 0x00000004cf067c23 */ /* 0x000fe400080100f7 */
[----:B------:R-:W-:Y:S02]  /*4d50*/  FMUL.FTZ R30, R30, c[0x0][0x2ec] ;  /* 0x0000bb001e1e7a20 */ /* 0x000fe40000410000 */
[----:B-1----:R-:W-:Y:S01]  /*4d60*/  FFMA.FTZ R8, R9, c[0x0][0x23c], -R11 ;  /* 0x00008f0009087a23 */ /* 0x002fe2000001080b */
[----:B------:R-:W-:Y:S01]  /*4d70*/  FSEL R9, R4, RZ, P1 ;  /* 0x000000ff04097208 */ /* 0x000fe20000800000 */
[----:B------:R-:W-:Y:S01]  /*4d80*/  FFMA.FTZ R4, R205, UR4, R227 ;  /* 0x00000004cd047c23 */ /* 0x000fe200080100e3 */
[----:B------:R-:W-:Y:S01]  /*4d90*/  @!P0 ISETP.GE.AND P1, PT, R196, R10, PT ;  /* 0x0000000ac400820c */ /* 0x000fe20003f26270 */
[----:B------:R-:W-:Y:S01]  /*4da0*/  FMUL.FTZ R32, R32, c[0x0][0x2ec] ;  /* 0x0000bb0020207a20 */ /* 0x000fe20000410000 */
[----:B------:R-:W1:Y:S01]  /*4db0*/  MUFU.TANH R168, R20 ;  /* 0x0000001400a87308 */ /* 0x000e620000002400 */
[--C-:B------:R-:W-:Y:S01]  /*4dc0*/  FFMA.FTZ R5, R5, c[0x0][0x23c], -R9.reuse ;  /* 0x00008f0005057a23 */ /* 0x100fe20000010809 */
[----:B------:R-:W-:Y:S01]  /*4dd0*/  @!P0 FSEL R4, R4, -INF , !P1 ;  /* 0xff80000004048808 */ /* 0x000fe20004800000 */
[----:B------:R-:W-:Y:S02]  /*4de0*/  FMUL.FTZ R33, R33, c[0x0][0x2ec] ;  /* 0x0000bb0021217a20 */ /* 0x000fe40000410000 */
[----:B------:R-:W-:Y:S02]  /*4df0*/  FMUL.FTZ R34, R34, c[0x0][0x2ec] ;  /* 0x0000bb0022227a20 */ /* 0x000fe40000410000 */
[----:B------:R-:W-:Y:S02]  /*4e00*/  FMUL.FTZ R35, R35, c[0x0][0x2ec] ;  /* 0x0000bb0023237a20 */ /* 0x000fe40000410000 */
[----:B------:R-:W-:Y:S01]  /*4e10*/  FMUL.FTZ R31, R31, c[0x0][0x2ec] ;  /* 0x0000bb001f1f7a20 */ /* 0x000fe20000410000 */
[----:B------:R1:W-:Y:S01]  /*4e20*/  MUFU.EX2 R145, R8 ;  /* 0x0000000800917308 */ /* 0x0003e20000000800 */
[----:B------:R-:W-:Y:S02]  /*4e30*/  FMUL.FTZ R24, R24, c[0x0][0x2ec] ;  /* 0x0000bb0018187a20 */ /* 0x000fe40000410000 */
[----:B------:R-:W-:Y:S02]  /*4e40*/  FMUL.FTZ R25, R25, c[0x0][0x2ec] ;  /* 0x0000bb0019197a20 */ /* 0x000fe40000410000 */
[----:B------:R-:W-:Y:S02]  /*4e50*/  FMUL.FTZ R26, R26, c[0x0][0x2ec] ;  /* 0x0000bb001a1a7a20 */ /* 0x000fe40000410000 */
[----:B------:R-:W-:Y:S02]  /*4e60*/  FMUL.FTZ R27, R27, c[0x0][0x2ec] ;  /* 0x0000bb001b1b7a20 */ /* 0x000fe40000410000 */
[----:B------:R-:W-:Y:S01]  /*4e70*/  FFMA.FTZ R4, R4, c[0x0][0x23c], -R9 ;  /* 0x00008f0004047a23 */ /* 0x000fe20000010809 */
[----:B------:R-:W-:Y:S01]  /*4e80*/  MUFU.EX2 R231, R5 ;  /* 0x0000000500e77308 */ /* 0x000fe20000000800 */
[----:B----4-:R-:W-:Y:S09]  /*4e90*/  FFMA.FTZ R7, R206, UR4, R248 ;  /* 0x00000004ce077c23 */ /* 0x010ff200080100f8 */
[----:B------:R4:W-:Y:S01]  /*4ea0*/  MUFU.EX2 R229, R4 ;  /* 0x0000000400e57308 */ /* 0x0009e20000000800 */
[----:B-1----:R-:W-:Y:S04]  /*4eb0*/  @!P0 IADD3 R8, R0, 0x20, RZ ;  /* 0x0000002000088810 */ /* 0x002fe80007ffe0ff */
[----:B------:R-:W-:Y:S05]  /*4ec0*/  @!P0 IMNMX R8, R8, UR8, PT ;  /* 0x0000000808088c17 */ /* 0x000fea000b800200 */
[----:B------:R-:W-:Y:S01]  /*4ed0*/  MUFU.TANH R213, R28 ;  /* 0x0000001c00d57308 */ /* 0x000fe20000002400 */
[-C--:B------:R-:W-:Y:S09]  /*4ee0*/  @!P0 ISETP.GE.AND P2, PT, R195, R8.reuse, PT ;  /* 0x00000008c300820c */ /* 0x080ff20003f46270 */
[----:B------:R-:W-:Y:S01]  /*4ef0*/  MUFU.TANH R212, R29 ;  /* 0x0000001d00d47308 */ /* 0x000fe20000002400 */
[----:B----4-:R-:W-:Y:S05]  /*4f00*/  FFMA.FTZ R4, R204, UR4, R246 ;  /* 0x00000004cc047c23 */ /* 0x010fea00080100f6 */
[----:B------:R-:W-:Y:S04]  /*4f10*/  @!P0 FSEL R4, R4, -INF , !P2 ;  /* 0xff80000004048808 */ /* 0x000fe80005000000 */
[----:B------:R-:W-:Y:S10]  /*4f20*/  MUFU.TANH R232, R30 ;  /* 0x0000001e00e87308 */ /* 0x000ff40000002400 */
[----:B------:R-:W-:Y:S10]  /*4f30*/  MUFU.TANH R150, R32 ;  /* 0x0000002000967308 */ /* 0x000ff40000002400 */
[----:B------:R-:W-:Y:S10]  /*4f40*/  MUFU.TANH R149, R33 ;  /* 0x0000002100957308 */ /* 0x000ff40000002400 */
[----:B------:R-:W-:Y:S10]  /*4f50*/  MUFU.TANH R158, R34 ;  /* 0x00000022009e7308 */ /* 0x000ff40000002400 */
[----:B------:R-:W-:Y:S10]  /*4f60*/  MUFU.TANH R157, R35 ;  /* 0x00000023009d7308 */ /* 0x000ff40000002400 */
[----:B------:R-:W-:Y:S10]  /*4f70*/  MUFU.TANH R230, R31 ;  /* 0x0000001f00e67308 */ /* 0x000ff40000002400 */
[----:B------:R-:W1:Y:S10]  /*4f80*/  MUFU.TANH R167, R21 ;  /* 0x0000001500a77308 */ /* 0x000e740000002400 */
[----:B------:R-:W4:Y:S10]  /*4f90*/  MUFU.TANH R219, R22 ;  /* 0x0000001600db7308 */ /* 0x000f340000002400 */
[----:B------:R-:W1:Y:S10]  /*4fa0*/  MUFU.TANH R216, R23 ;  /* 0x0000001700d87308 */ /* 0x000e740000002400 */
[----:B------:R-:W1:Y:S10]  /*4fb0*/  MUFU.TANH R226, R24 ;  /* 0x0000001800e27308 */ /* 0x000e740000002400 */
[----:B------:R-:W1:Y:S10]  /*4fc0*/  MUFU.TANH R225, R25 ;  /* 0x0000001900e17308 */ /* 0x000e740000002400 */
[----:B------:R-:W1:Y:S01]  /*4fd0*/  MUFU.TANH R242, R26 ;  /* 0x0000001a00f27308 */ /* 0x000e620000002400 */
[C---:B---3--:R-:W-:Y:S01]  /*4fe0*/  FMUL.FTZ R5, R13.reuse, 1.4426950216293334961 ;  /* 0x3fb8aa3b0d057820 */ /* 0x048fe20000410000 */
[----:B------:R-:W-:Y:S01]  /*4ff0*/  FSETP.NEU.FTZ.AND P1, PT, R13, -INF , PT ;  /* 0xff8000000d00780b */ /* 0x000fe20003f3d000 */
[----:B------:R-:W-:Y:S03]  /*5000*/  FFMA.FTZ R13, R205, UR4, R245 ;  /* 0x00000004cd0d7c23 */ /* 0x000fe600080100f5 */
[----:B------:R-:W-:Y:S04]  /*5010*/  FSEL R5, R5, RZ, P1 ;  /* 0x000000ff05057208 */ /* 0x000fe80000800000 */
[----:B------:R-:W3:Y:S01]  /*5020*/  MUFU.TANH R241, R27 ;  /* 0x0000001b00f17308 */ /* 0x000ee20000002400 */
[----:B------:R-:W-:Y:S01]  /*5030*/  @!P0 ISETP.GE.AND P1, PT, R196, R8, PT ;  /* 0x00000008c400820c */ /* 0x000fe20003f26270 */
[--C-:B------:R-:W-:Y:S03]  /*5040*/  FFMA.FTZ R14, R4, c[0x0][0x23c], -R5.reuse ;  /* 0x00008f00040e7a23 */ /* 0x100fe60000010805 */
[----:B------:R-:W-:Y:S02]  /*5050*/  @!P0 FSEL R13, R13, -INF , !P1 ;  /* 0xff8000000d0d8808 */ /* 0x000fe40004800000 */
[----:B------:R-:W-:Y:S03]  /*5060*/  @!P0 IADD3 R4, R0, 0x28, RZ ;  /* 0x0000002800048810 */ /* 0x000fe60007ffe0ff */
[----:B------:R-:W-:Y:S01]  /*5070*/  FFMA.FTZ R13, R13, c[0x0][0x23c], -R5 ;  /* 0x00008f000d0d7a23 */ /* 0x000fe20000010805 */
[----:B------:R1:W-:Y:S01]  /*5080*/  MUFU.EX2 R239, R14 ;  /* 0x0000000e00ef7308 */ /* 0x0003e20000000800 */
[----:B------:R-:W-:Y:S01]  /*5090*/  @!P0 IMNMX R4, R4, UR8, PT ;  /* 0x0000000804048c17 */ /* 0x000fe2000b800200 */
[C---:B--2---:R-:W-:Y:S01]  /*50a0*/  FMUL.FTZ R0, R15.reuse, 1.4426950216293334961 ;  /* 0x3fb8aa3b0f007820 */ /* 0x044fe20000410000 */
[----:B------:R-:W-:Y:S02]  /*50b0*/  FSETP.NEU.FTZ.AND P1, PT, R15, -INF , PT ;  /* 0xff8000000f00780b */ /* 0x000fe40003f3d000 */
[-C--:B------:R-:W-:Y:S02]  /*50c0*/  @!P0 ISETP.GE.AND P2, PT, R195, R4.reuse, PT ;  /* 0x00000004c300820c */ /* 0x080fe40003f46270 */
[----:B------:R-:W-:Y:S03]  /*50d0*/  FSEL R0, R0, RZ, P1 ;  /* 0x000000ff00007208 */ /* 0x000fe60000800000 */
[----:B------:R2:W-:Y:S01]  /*50e0*/  MUFU.EX2 R237, R13 ;  /* 0x0000000d00ed7308 */ /* 0x0005e20000000800 */
[----:B------:R-:W-:Y:S01]  /*50f0*/  @!P0 ISETP.GE.AND P1, PT, R196, R4, PT ;  /* 0x00000004c400820c */ /* 0x000fe20003f26270 */
[----:B-1----:R-:W-:Y:S05]  /*5100*/  FFMA.FTZ R14, R204, UR4, R252 ;  /* 0x00000004cc0e7c23 */ /* 0x002fea00080100fc */
[----:B------:R-:W-:Y:S02]  /*5110*/  @!P0 FSEL R14, R14, -INF , !P2 ;  /* 0xff8000000e0e8808 */ /* 0x000fe40005000000 */
[-C--:B------:R-:W-:Y:S01]  /*5120*/  @!P0 ISETP.GE.AND P2, PT, R201, R8.reuse, PT ;  /* 0x00000008c900820c */ /* 0x080fe20003f46270 */
[----:B--2---:R-:W-:Y:S02]  /*5130*/  FFMA.FTZ R13, R205, UR4, R251 ;  /* 0x00000004cd0d7c23 */ /* 0x004fe400080100fb */
[--C-:B------:R-:W-:Y:S03]  /*5140*/  FFMA.FTZ R14, R14, c[0x0][0x23c], -R0.reuse ;  /* 0x00008f000e0e7a23 */ /* 0x100fe60000010800 */
[----:B------:R-:W-:Y:S01]  /*5150*/  @!P0 FSEL R13, R13, -INF , !P1 ;  /* 0xff8000000d0d8808 */ /* 0x000fe20004800000 */
[----:B------:R1:W-:Y:S01]  /*5160*/  MUFU.EX2 R250, R14 ;  /* 0x0000000e00fa7308 */ /* 0x0003e20000000800 */
[-C--:B------:R-:W-:Y:S03]  /*5170*/  @!P0 ISETP.GE.AND P1, PT, R197, R8.reuse, PT ;  /* 0x00000008c500820c */ /* 0x080fe60003f26270 */
[----:B------:R-:W-:Y:S06]  /*5180*/  FFMA.FTZ R13, R13, c[0x0][0x23c], -R0 ;  /* 0x00008f000d0d7a23 */ /* 0x000fec0000010800 */
[----:B------:R2:W2:Y:S01]  /*5190*/  MUFU.EX2 R249, R13 ;  /* 0x0000000d00f97308 */ /* 0x0004a20000000800 */
[----:B-1----:R-:W-:Y:S02]  /*51a0*/  FFMA.FTZ R14, R207, UR4, R238 ;  /* 0x00000004cf0e7c23 */ /* 0x002fe400080100ee */
[----:B--2---:R-:W-:Y:S05]  /*51b0*/  FFMA.FTZ R13, R206, UR4, R240 ;  /* 0x00000004ce0d7c23 */ /* 0x004fea00080100f0 */
        /* <DEDUP_REMOVED lines=20> */
[----:B--2---:R-:W-:Y:S02]  /*5300*/  FFMA.FTZ R6, R207, UR4, R165 ;  /* 0x00000004cf067c23 */ /* 0x004fe400080100a5 */
        /* <DEDUP_REMOVED lines=24> */
[----:B------:R1:W-:Y:S01]  /*5490*/  MUFU.EX2 R153, R6 ;  /* 0x0000000600997308 */ /* 0x0003e20000000800 */
[----:B----4-:R-:W-:Y:S05]  /*54a0*/  FFMA.FTZ R7, R208, UR4, R219 ;  /* 0x00000004d0077c23 */ /* 0x010fea00080100db */
[----:B------:R-:W-:Y:S02]  /*54b0*/  @!P0 FSEL R7, R7, -INF , !P1 ;  /* 0xff80000007078808 */ /* 0x000fe40004800000 */
[----:B------:R-:W-:Y:S03]  /*54c0*/  @!P0 ISETP.GE.AND P1, PT, R200, R10, PT ;  /* 0x0000000ac800820c */ /* 0x000fe60003f26270 */
[--C-:B------:R-:W-:Y:S02]  /*54d0*/  FFMA.FTZ R7, R7, c[0x0][0x23c], -R9.reuse ;  /* 0x00008f0007077a23 */ /* 0x100fe40000010809 */
[----:B-1----:R-:W-:Y:S02]  /*54e0*/  FFMA.FTZ R6, R209, UR4, R216 ;  /* 0x00000004d1067c23 */ /* 0x002fe400080100d8 */
        /* <DEDUP_REMOVED lines=19> */
[----:B---3--:R-:W-:Y:S02]  /*5620*/  FFMA.FTZ R6, R209, UR4, R241 ;  /* 0x00000004d1067c23 */ /* 0x008fe400080100f1 */
[----:B------:R1:W-:Y:S03]  /*5630*/  MUFU.EX2 R236, R7 ;  /* 0x0000000700ec7308 */ /* 0x0003e60000000800 */
[----:B------:R-:W-:Y:S02]  /*5640*/  @!P0 FSEL R6, R6, -INF , !P1 ;  /* 0xff80000006068808 */ /* 0x000fe40004800000 */
[----:B------:R-:W-:Y:S03]  /*5650*/  @!P0 ISETP.GE.AND P1, PT, R202, R8, PT ;  /* 0x00000008ca00820c */ /* 0x000fe60003f26270 */
[----:B------:R-:W-:Y:S02]  /*5660*/  FFMA.FTZ R13, R6, c[0x0][0x23c], -R0 ;  /* 0x00008f00060d7a23 */ /* 0x000fe40000010800 */
[----:B------:R-:W-:Y:S02]  /*5670*/  FFMA.FTZ R6, R211, UR4, R212 ;  /* 0x00000004d3067c23 */ /* 0x000fe400080100d4 */
[----:B------:R-:W-:Y:S03]  /*5680*/  MUFU.EX2 R235, R13 ;  /* 0x0000000d00eb7308 */ /* 0x000fe60000000800 */
[----:B------:R-:W-:Y:S02]  /*5690*/  @!P0 FSEL R6, R6, -INF , !P1 ;  /* 0xff80000006068808 */ /* 0x000fe40004800000 */
[----:B------:R-:W-:Y:S01]  /*56a0*/  @!P0 ISETP.GE.AND P1, PT, R201, R4, PT ;  /* 0x00000004c900820c */ /* 0x000fe20003f26270 */
[----:B-1----:R-:W-:Y:S05]  /*56b0*/  FFMA.FTZ R7, R210, UR4, R213 ;  /* 0x00000004d2077c23 */ /* 0x002fea00080100d5 */
[----:B------:R-:W-:Y:S02]  /*56c0*/  @!P0 FSEL R7, R7, -INF , !P2 ;  /* 0xff80000007078808 */ /* 0x000fe40005000000 */
[-C--:B------:R-:W-:Y:S03]  /*56d0*/  @!P0 ISETP.GE.AND P2, PT, R201, R12.reuse, PT ;  /* 0x0000000cc900820c */ /* 0x080fe60003f46270 */
[--C-:B------:R-:W-:Y:S02]  /*56e0*/  FFMA.FTZ R7, R7, c[0x0][0x23c], -R5.reuse ;  /* 0x00008f0007077a23 */ /* 0x100fe40000010805 */
[----:B------:R-:W-:Y:S02]  /*56f0*/  FFMA.FTZ R5, R6, c[0x0][0x23c], -R5 ;  /* 0x00008f0006057a23 */ /* 0x000fe40000010805 */
[----:B------:R-:W-:Y:S01]  /*5700*/  FFMA.FTZ R6, R210, UR4, R232 ;  /* 0x00000004d2067c23 */ /* 0x000fe200080100e8 */
        /* <DEDUP_REMOVED lines=10> */
[--C-:B------:R-:W-:Y:S03]  /*57b0*/  FFMA.FTZ R7, R7, c[0x0][0x23c], -R11.reuse ;  /* 0x00008f0007077a23 */ /* 0x100fe6000001080b */
[----:B------:R-:W-:Y:S01]  /*57c0*/  @!P0 FSEL R5, R5, -INF , !P1 ;  /* 0xff80000005058808 */ /* 0x000fe20004800000 */
[----:B------:R1:W-:Y:S01]  /*57d0*/  MUFU.EX2 R152, R7 ;  /* 0x0000000700987308 */ /* 0x0003e20000000800 */
[----:B------:R-:W-:Y:S01]  /*57e0*/  @!P0 ISETP.GE.AND P1, PT, R202, R10, PT ;  /* 0x0000000aca00820c */ /* 0x000fe20003f26270 */
[----:B---3--:R-:W-:Y:S02]  /*57f0*/  FFMA.FTZ R6, R210, UR4, R158 ;  /* 0x00000004d2067c23 */ /* 0x008fe4000801009e */
        /* <DEDUP_REMOVED lines=14> */
[----:B------:R-:W-:Y:S01]  /*58e0*/  IADD3 R146, P0, R146, UR14, RZ ;  /* 0x0000000e92927c10 */ /* 0x000fe2000ff1e0ff */
[----:B------:R1:W-:Y:S02]  /*58f0*/  STS [R188+0x19400], R7 ;  /* 0x01940007bc007388 */ /* 0x0003e40000000800 */
[----:B------:R-:W-:Y:S01]  /*5900*/  FFMA.FTZ R0, R5, c[0x0][0x23c], -R0 ;  /* 0x00008f0005007a23 */ /* 0x000fe20000010800 */
[----:B------:R-:W-:Y:S01]  /*5910*/  F2FP.PACK_AB R5, R249, R250 ;  /* 0x000000faf905723e */ /* 0x000fe200000000ff */
[----:B------:R-:W2:Y:S01]  /*5920*/  MUFU.EX2 R159, R9 ;  /* 0x00000009009f7308 */ /* 0x000ea20000000800 */
[----:B------:R-:W-:Y:S02]  /*5930*/  IADD3.X R147, R144, UR13, RZ, P0, !PT ;  /* 0x0000000d90937c10 */ /* 0x000fe400087fe4ff */
[----:B------:R-:W-:Y:S03]  /*5940*/  PLOP3.LUT P0, PT, PT, PT, UP0, 0x80, 0x0 ;  /* 0x000000000000781c */ /* 0x000fe60003f0f008 */
[----:B------:R-:W4:Y:S04]  /*5950*/  LDG.E R144, [R146.64] ;  /* 0x0000000692907981 */ /* 0x000f28000c1e1900 */
[----:B------:R2:W2:Y:S01]  /*5960*/  MUFU.EX2 R221, R0 ;  /* 0x0000000000dd7308 */ /* 0x0004a20000000800 */
[----:B---3--:R-:W-:Y:S02]  /*5970*/  F2FP.PACK_AB R6, R237, R239 ;  /* 0x000000efed06723e */ /* 0x008fe400000000ff */
[----:B--2---:R-:W-:Y:S05]  /*5980*/  F2FP.PACK_AB R4, R155, R156 ;  /* 0x0000009c9b04723e */ /* 0x004fea00000000ff */
[----:B------:R2:W-:Y:S01]  /*5990*/  STS [R187+0x19000], R4 ;  /* 0x01900004bb007388 */ /* 0x0005e20000000800 */
[----:B-1----:R-:W-:Y:S02]  /*59a0*/  F2FP.PACK_AB R7, R224, R233 ;  /* 0x000000e9e007723e */ /* 0x002fe400000000ff */
[----:B------:R-:W-:Y:S05]  /*59b0*/  F2FP.PACK_AB R0, R163, R164 ;  /* 0x000000a4a300723e */ /* 0x000fea00000000ff */
[----:B------:R1:W-:Y:S04]  /*59c0*/  STS [R187+0x19400], R0 ;  /* 0x01940000bb007388 */ /* 0x0003e80000000800 */
[----:B------:R3:W-:Y:S01]  /*59d0*/  STS [R188+0x1a000], R6 ;  /* 0x01a00006bc007388 */ /* 0x0007e20000000800 */
[----:B--2---:R-:W-:Y:S03]  /*59e0*/  F2FP.PACK_AB R4, R161, R162 ;  /* 0x000000a2a104723e */ /* 0x004fe600000000ff */
[----:B------:R2:W-:Y:S04]  /*59f0*/  STS [R188+0x1a400], R5 ;  /* 0x01a40005bc007388 */ /* 0x0005e80000000800 */
[----:B------:R2:W-:Y:S01]  /*5a00*/  STS [R187+0x1a000], R7 ;  /* 0x01a00007bb007388 */ /* 0x0005e20000000800 */
[----:B-1----:R-:W-:Y:S02]  /*5a10*/  F2FP.PACK_AB R0, R151, R152 ;  /* 0x000000989700723e */ /* 0x002fe400000000ff */
[----:B---3--:R-:W-:Y:S02]  /*5a20*/  F2FP.PACK_AB R6, R243, R244 ;  /* 0x000000f4f306723e */ /* 0x008fe400000000ff */
[----:B--2---:R-:W-:Y:S03]  /*5a30*/  F2FP.PACK_AB R5, R153, R154 ;  /* 0x0000009a9905723e */ /* 0x004fe600000000ff */
        /* <DEDUP_REMOVED lines=22> */
[-C--:B--2---:R-:W-:Y:S07]  /*5ba0*/  HMMA.16816.F32 R4, R32, R16.reuse, RZ ;  /* 0x000000102004723c */ /* 0x084fee00000018ff */
[----:B------:R2:W5:Y:S01]  /*5bb0*/  LDL R166, [R1+0x14] ;  /* 0x0000140001a67983 */ /* 0x0005620000100800 */
        /* <DEDUP_REMOVED lines=19> */
[----:B------:R-:W3:Y:S01]  /*5cf0*/  LDSM.16.M88.4 R140, [R175+0x7800] ;  /* 0x00780000af8c783b */ /* 0x000ee20000000200 */
[-C--:B-1----:R-:W-:Y:S08]  /*5d00*/  HMMA.16816.F32 R4, R132, R136.reuse, R4 ;  /* 0x000000888404723c */ /* 0x082ff00000001804 */
[C---:B---3--:R-:W-:Y:S08]  /*5d10*/  HMMA.16816.F32 R8, R140.reuse, R136, R8 ;  /* 0x000000888c08723c */ /* 0x048ff00000001808 */
        /* <DEDUP_REMOVED lines=37> */
[C---:B----4-:R-:W-:Y:S01]  /*5f70*/  FADD.FTZ R5, -R144.reuse, R5 ;  /* 0x0000000590057221 */ /* 0x050fe20000010100 */
[C---:B------:R-:W-:Y:S01]  /*5f80*/  HMMA.16816.F32 R16, R140.reuse, R134, R16 ;  /* 0x000000868c10723c */ /* 0x040fe20000001810 */
[----:B------:R-:W1:Y:S03]  /*5f90*/  LDSM.16.M88.4 R132, [R172+0x13400] ;  /* 0x01340000ac84783b */ /* 0x000e660000000200 */
[----:B------:R-:W-:Y:S02]  /*5fa0*/  FMUL.FTZ R145, R145, R5 ;  /* 0x0000000591917220 */ /* 0x000fe40000410000 */
[----:B------:R-:W-:Y:S03]  /*5fb0*/  FADD.FTZ R4, -R144, R4 ;  /* 0x0000000490047221 */ /* 0x000fe60000010100 */
[----:B------:R3:W4:Y:S03]  /*5fc0*/  LDG.E R5, [R146.64+0x20] ;  /* 0x0000200692057981 */ /* 0x000726000c1e1900 */
[----:B------:R-:W-:Y:S04]  /*5fd0*/  FMUL.FTZ R4, R148, R4 ;  /* 0x0000000494047220 */ /* 0x000fe80000410000 */
[----:B------:R-:W-:Y:S02]  /*5fe0*/  FMUL.FTZ R148, R0, R4 ;  /* 0x0000000400947220 */ /* 0x000fe40000410000 */
[----:B------:R3:W2:Y:S04]  /*5ff0*/  LDG.E R4, [R146.64+0x80] ;  /* 0x0000800692047981 */ /* 0x0006a8000c1e1900 */
[----:B------:R3:W2:Y:S02]  /*6000*/  LDG.E R0, [R146.64+0xa0] ;  /* 0x0000a00692007981 */ /* 0x0006a4000c1e1900 */
[C---:B------:R-:W-:Y:S02]  /*6010*/  FADD.FTZ R16, -R144.reuse, R16 ;  /* 0x0000001090107221 */ /* 0x040fe40000010100 */
[----:B------:R-:W-:Y:S01]  /*6020*/  FADD.FTZ R17, -R144, R17 ;  /* 0x0000001190117221 */ /* 0x000fe20000010100 */
[-C--:B-1----:R-:W-:Y:S08]  /*6030*/  HMMA.16816.F32 R20, R140, R132.reuse, R20 ;  /* 0x000000848c14723c */ /* 0x082ff00000001814 */
[C---:B------:R-:W-:Y:S07]  /*6040*/  HMMA.16816.F32 R24, R136.reuse, R132, R24 ;  /* 0x000000848818723c */ /* 0x040fee0000001818 */
[----:B------:R-:W-:Y:S01]  /*6050*/  FFMA.FTZ R132, -R170, R170, 1 ;  /* 0x3f800000aa847423 */ /* 0x000fe200000101aa */
[-C--:B------:R-:W-:Y:S01]  /*6060*/  HMMA.16816.F32 R28, R136, R134.reuse, R28 ;  /* 0x00000086881c723c */ /* 0x080fe2000000181c */
[----:B------:R1:W5:Y:S03]  /*6070*/  LDL R170, [R1+0x10] ;  /* 0x0000100001aa7983 */ /* 0x0003660000100800 */
[----:B------:R-:W-:Y:S02]  /*6080*/  FMUL.FTZ R132, R132, c[0x0][0x2ec] ;  /* 0x0000bb0084847a20 */ /* 0x000fe40000410000 */
[----:B------:R-:W-:Y:S02]  /*6090*/  FMUL.FTZ R133, R156, R16 ;  /* 0x000000109c857220 */ /* 0x000fe40000410000 */
[----:B---3--:R-:W-:Y:S01]  /*60a0*/  FMUL.FTZ R146, R132, R145 ;  /* 0x0000009184927220 */ /* 0x008fe20000410000 */
[----:B------:R-:W-:Y:S04]  /*60b0*/  HMMA.16816.F32 R32, R140, R134, R32 ;  /* 0x000000868c20723c */ /* 0x000fe80000001820 */
[----:B------:R-:W-:Y:S02]  /*60c0*/  FMUL.FTZ R132, R155, R17 ;  /* 0x000000119b847220 */ /* 0x000fe40000410000 */
[----:B------:R-:W-:Y:S02]  /*60d0*/  FFMA.FTZ R17, -R169, R169, 1 ;  /* 0x3f800000a9117423 */ /* 0x000fe400000101a9 */
[----:B------:R-:W-:Y:S04]  /*60e0*/  FFMA.FTZ R16, -R165, R165, 1 ;  /* 0x3f800000a5107423 */ /* 0x000fe800000101a5 */
[----:B------:R-:W-:Y:S02]  /*60f0*/  FADD.FTZ R20, -R144, R20 ;  /* 0x0000001490147221 */ /* 0x000fe40000010100 */
[----:B------:R-:W-:Y:S02]  /*6100*/  FMUL.FTZ R17, R17, c[0x0][0x2ec] ;  /* 0x0000bb0011117a20 */ /* 0x000fe40000410000 */
[----:B------:R-:W-:Y:S02]  /*6110*/  FMUL.FTZ R16, R16, c[0x0][0x2ec] ;  /* 0x0000bb0010107a20 */ /* 0x000fe40000410000 */
[----:B------:R-:W-:Y:S02]  /*6120*/  FADD.FTZ R21, -R144, R21 ;  /* 0x0000001590157221 */ /* 0x000fe40000010100 */
        /* <DEDUP_REMOVED lines=22> */
[C---:B----4-:R-:W-:Y:S02]  /*6290*/  FADD.FTZ R17, -R5.reuse, R6 ;  /* 0x0000000605117221 */ /* 0x050fe40000010100 */
        /* <DEDUP_REMOVED lines=14> */
[----:B------:R-:W-:Y:S01]  /*6380*/  FMUL.FTZ R16, R163, R19 ;  /* 0x00000013a3107220 */ /* 0x000fe20000410000 */
[----:B------:R-:W-:Y:S01]  /*6390*/  MOV R163, R189 ;  /* 0x000000bd00a37202 */ /* 0x000fe20000000f00 */
        /* <DEDUP_REMOVED lines=15> */
[----:B--2---:R-:W-:Y:S02]  /*6490*/  FADD.FTZ R13, -R4, R13 ;  /* 0x0000000d040d7221 */ /* 0x004fe40000010100 */
        /* <DEDUP_REMOVED lines=45> */
[----:B------:R-:W-:Y:S01]  /*6770*/  FMUL.FTZ R20, R162, R20 ;  /* 0x00000014a2147220 */ /* 0x000fe20000410000 */
[----:B------:R-:W-:Y:S01]  /*6780*/  MOV R162, R190 ;  /* 0x000000be00a27202 */ /* 0x000fe20000000f00 */
        /* <DEDUP_REMOVED lines=89> */
.L_x_636:
[----:B-1----:R-:W-:Y:S01]  /*6d20*/  F2FP.PACK_AB R16, R146, R148 ;  /* 0x000000949210723e */ /* 0x002fe200000000ff */
        /* <DEDUP_REMOVED lines=38> */
[----:B------:R-:W4:Y:S04]  /*6f90*/  LDSM.16.MT88.4 R20, [R0+0x8000] ;  /* 0x008000000014783b */ /* 0x000f280000004200 */
        /* <DEDUP_REMOVED lines=68> */
[----:B-----5:R-:W-:Y:S01]  /*73e0*/  ISETP.GE.AND P2, PT, R170, c[0x0][0x220], PT ;  /* 0x00008800aa007a0c */ /* 0x020fe20003f46270 */
        /* <DEDUP_REMOVED lines=29> */
.L_x_637:
        /* <DEDUP_REMOVED lines=24> */
[----:B------:R-:W1:Y:S04]  /*7740*/  LDSM.16.MT88.4 R140, [R0+0xd400] ;  /* 0x00d40000008c783b */ /* 0x000e680000004200 */
[----:B------:R1:W4:Y:S01]  /*7750*/  LDL R167, [R1] ;  /* 0x0000000001a77983 */ /* 0x0003220000100800 */
[C---:B------:R-:W-:Y:S03]  /*7760*/  HMMA.16816.F32 R8, R24.reuse, R10, RZ ;  /* 0x0000000a1808723c */ /* 0x040fe600000018ff */
[----:B------:R-:W-:Y:S04]  /*7770*/  LDSM.16.M88.4 R144, [R180] ;  /* 0x00000000b490783b */ /* 0x000fe80000000200 */
[----:B------:R1:W4:Y:S01]  /*7780*/  LDL R168, [R1+0x8] ;  /* 0x0000080001a87983 */ /* 0x0003220000100800 */
[C---:B--2---:R-:W-:Y:S03]  /*7790*/  HMMA.16816.F32 R12, R24.reuse, R16, RZ ;  /* 0x00000010180c723c */ /* 0x044fe600000018ff */
[----:B------:R-:W2:Y:S04]  /*77a0*/  LDSM.16.MT88.4 R148, [R0+0x9800] ;  /* 0x009800000094783b */ /* 0x000ea80000004200 */
[----:B------:R-:W1:Y:S01]  /*77b0*/  LDSM.16.MT88.4 R152, [R0+0xb800] ;  /* 0x00b800000098783b */ /* 0x000e620000004200 */
[C---:B------:R-:W-:Y:S03]  /*77c0*/  HMMA.16816.F32 R16, R24.reuse, R18, RZ ;  /* 0x000000121810723c */ /* 0x040fe600000018ff */
[----:B------:R-:W-:Y:S05]  /*77d0*/  LDSM.16.MT88.4 R156, [R0+0xbc00] ;  /* 0x00bc0000009c783b */ /* 0x000fea0000004200 */
        /* <DEDUP_REMOVED lines=21> */
[----:B------:R-:W3:Y:S04]  /*7930*/  LDSM.16.MT88.4 R28, [R0+0xe000] ;  /* 0x00e00000001c783b */ /* 0x000ee80000004200 */
[----:B------:R-:W-:Y:S03]  /*7940*/  LDSM.16.MT88.4 R144, [R0+0xa400] ;  /* 0x00a400000090783b */ /* 0x000fe60000004200 */
[C---:B------:R-:W-:Y:S08]  /*7950*/  HMMA.16816.F32 R4, R132.reuse, R136, R4 ;  /* 0x000000888404723c */ /* 0x040ff00000001804 */
[C---:B------:R-:W-:Y:S01]  /*7960*/  HMMA.16816.F32 R8, R132.reuse, R138, R8 ;  /* 0x0000008a8408723c */ /* 0x040fe20000001808 */
[----:B------:R-:W3:Y:S07]  /*7970*/  LDSM.16.M88.4 R136, [R178+0x2000] ;  /* 0x00200000b288783b */ /* 0x000eee0000000200 */
        /* <DEDUP_REMOVED lines=16> */
[----:B------:R-:W-:Y:S03]  /*7a80*/  LDSM.16.M88.4 R140, [R179+0x2000] ;  /* 0x00200000b38c783b */ /* 0x000fe60000000200 */
        /* <DEDUP_REMOVED lines=8> */
[----:B------:R1:W4:Y:S06]  /*7b10*/  LDSM.16.MT88.4 R32, [R0+0xec00] ;  /* 0x00ec00000020783b */ /* 0x00032c0000004200 */
[----:B------:R-:W-:Y:S01]  /*7b20*/  IMAD.MOV.U32 R139, RZ, RZ, c[0x0][0x22c] ;  /* 0x00008b00ff8b7624 */ /* 0x000fe200078e00ff */
[C---:B--2---:R-:W-:Y:S01]  /*7b30*/  HMMA.16816.F32 R4, R132.reuse, R148, R4 ;  /* 0x000000948404723c */ /* 0x044fe20000001804 */
[----:B------:R-:W-:Y:S04]  /*7b40*/  IMAD.MOV.U32 R138, RZ, RZ, c[0x0][0x22c] ;  /* 0x00008b00ff8a7624 */ /* 0x000fe800078e00ff */
[----:B------:R-:W-:Y:S02]  /*7b50*/  IMAD R139, R139, c[0x0][0x1c0], RZ ;  /* 0x000070008b8b7a24 */ /* 0x000fe400078e02ff */
[----:B------:R-:W-:Y:S01]  /*7b60*/  IMAD R138, R138, c[0x0][0x1c0], RZ ;  /* 0x000070008a8a7a24 */ /* 0x000fe200078e02ff */
[C---:B------:R-:W-:Y:S04]  /*7b70*/  HMMA.16816.F32 R8, R132.reuse, R150, R8 ;  /* 0x000000968408723c */ /* 0x040fe80000001808 */
[----:B------:R-:W-:Y:S02]  /*7b80*/  IMAD R139, R139, 0x28, RZ ;  /* 0x000000288b8b7824 */ /* 0x000fe400078e02ff */
[----:B------:R-:W-:Y:S02]  /*7b90*/  IMAD R138, R138, 0x38, RZ ;  /* 0x000000388a8a7824 */ /* 0x000fe400078e02ff */
[C---:B------:R-:W-:Y:S01]  /*7ba0*/  HMMA.16816.F32 R12, R132.reuse, R152, R12 ;  /* 0x00000098840c723c */ /* 0x040fe2000000180c */
[----:B-1----:R-:W-:Y:S04]  /*7bb0*/  IMAD.MOV.U32 R0, RZ, RZ, c[0x0][0x22c] ;  /* 0x00008b00ff007624 */ /* 0x002fe800078e00ff */
[----:B------:R-:W-:Y:S03]  /*7bc0*/  IMAD R0, R0, c[0x0][0x1c0], RZ ;  /* 0x0000700000007a24 */ /* 0x000fe600078e02ff */
[C---:B------:R-:W-:Y:S04]  /*7bd0*/  HMMA.16816.F32 R16, R132.reuse, R154, R16 ;  /* 0x0000009a8410723c */ /* 0x040fe80000001810 */
[----:B------:R-:W-:Y:S04]  /*7be0*/  IMAD R0, R0, 0x30, RZ ;  /* 0x0000003000007824 */ /* 0x000fe800078e02ff */
[C---:B---3--:R-:W-:Y:S07]  /*7bf0*/  HMMA.16816.F32 R20, R132.reuse, R28, R20 ;  /* 0x0000001c8414723c */ /* 0x048fee0000001814 */
[----:B------:R-:W-:Y:S01]  /*7c00*/  IMAD.MOV.U32 R28, RZ, RZ, R190 ;  /* 0x000000ffff1c7224 */ /* 0x000fe200078e00be */
[----:B------:R-:W-:Y:S04]  /*7c10*/  HMMA.16816.F32 R24, R132, R30, R24 ;  /* 0x0000001e8418723c */ /* 0x000fe80000001818 */
[----:B------:R-:W-:Y:S03]  /*7c20*/  IMAD.MOV.U32 R29, RZ, RZ, R189 ;  /* 0x000000ffff1d7224 */ /* 0x000fe600078e00bd */
[----:B----4-:R-:W-:Y:S01]  /*7c30*/  @P0 IADD3 R30, P2, R171, UR12, RZ ;  /* 0x0000000cab1e0c10 */ /* 0x010fe2000ff5e0ff */
[C---:B------:R-:W-:Y:S01]  /*7c40*/  HMMA.16816.F32 R4, R140.reuse, R144, R4 ;  /* 0x000000908c04723c */ /* 0x040fe20000001804 */
[----:B------:R-:W-:Y:S04]  /*7c50*/  @UP0 UIADD3 UR12, UP2, UR12, -0x100, URZ ;  /* 0xffffff000c0c0890 */ /* 0x000fe8000ff5e03f */
[----:B------:R-:W-:Y:S01]  /*7c60*/  @P0 IADD3.X R31, R169, UR11, RZ, P2, !PT ;  /* 0x0000000ba91f0c10 */ /* 0x000fe200097fe4ff */
[----:B------:R-:W-:Y:S01]  /*7c70*/  @UP0 UIADD3.X UR11, UR11, -0x1, URZ, UP2, !UPT ;  /* 0xffffffff0b0b0890 */ /* 0x000fe200097fe43f */
[----:B------:R-:W-:Y:S01]  /*7c80*/  IMAD.MOV.U32 R144, RZ, RZ, c[0x0][0x22c] ;  /* 0x00008b00ff907624 */ /* 0x000fe200078e00ff */
[C---:B------:R-:W-:Y:S02]  /*7c90*/  HMMA.16816.F32 R8, R140.reuse, R146, R8 ;  /* 0x000000928c08723c */ /* 0x040fe40000001808 */
[----:B------:R1:W2:Y:S02]  /*7ca0*/  @P0 LDG.E R164, [R30.64+0x20] ;  /* 0x000020061ea40981 */ /* 0x0002a4000c1e1900 */
[----:B------:R-:W-:Y:S02]  /*7cb0*/  IMAD R144, R144, c[0x0][0x1c0], RZ ;  /* 0x0000700090907a24 */ /* 0x000fe400078e02ff */
[----:B------:R1:W3:Y:S02]  /*7cc0*/  @P0 LDG.E R165, [R30.64+0xa0] ;  /* 0x0000a0061ea50981 */ /* 0x0002e4000c1e1900 */
[C---:B------:R-:W-:Y:S02]  /*7cd0*/  HMMA.16816.F32 R12, R140.reuse, R156, R12 ;  /* 0x0000009c8c0c723c */ /* 0x040fe4000000180c */
[----:B------:R1:W4:Y:S02]  /*7ce0*/  @P0 LDG.E R167, [R30.64+0x80] ;  /* 0x000080061ea70981 */ /* 0x000324000c1e1900 */
[----:B------:R-:W-:Y:S02]  /*7cf0*/  IMAD.SHL.U32 R144, R144, 0x20, RZ ;  /* 0x0000002090907824 */ /* 0x000fe400078e00ff */
[----:B------:R1:W3:Y:S02]  /*7d00*/  @P0 LDG.E R168, [R30.64] ;  /* 0x000000061ea80981 */ /* 0x0002e4000c1e1900 */
[C---:B------:R-:W-:Y:S02]  /*7d10*/  HMMA.16816.F32 R16, R140.reuse, R158, R16 ;  /* 0x0000009e8c10723c */ /* 0x040fe40000001810 */
[----:B------:R-:W-:Y:S06]  /*7d20*/  RED.E.ADD.F32.FTZ.RN.STRONG.GPU [R28.64], R4 ;  /* 0x000000041c00798e */ /* 0x000fec000c10e786 */
[C---:B------:R-:W-:Y:S07]  /*7d30*/  HMMA.16816.F32 R20, R140.reuse, R32, R20 ;  /* 0x000000208c14723c */ /* 0x040fee0000001814 */
[CC--:B------:R-:W-:Y:S01]  /*7d40*/  LEA R32, P1, R161.reuse, R28.reuse, 0x2 ;  /* 0x0000001ca1207211 */ /* 0x0c0fe200078210ff */
[----:B------:R-:W-:Y:S01]  /*7d50*/  HMMA.16816.F32 R24, R140, R34, R24 ;  /* 0x000000228c18723c */ /* 0x000fe20000001818 */
[----:B------:R-:W-:Y:S03]  /*7d60*/  LDSM.16.MT88.4 R140, [R3+0x1c00] ;  /* 0x001c0000038c783b */ /* 0x000fe60000004200 */
[-C--:B------:R-:W-:Y:S02]  /*7d70*/  LEA.HI.X.SX32 R33, R161, R29.reuse, 0x2, P1 ;  /* 0x0000001da1217211 */ /* 0x080fe400008f16ff */
[CC--:B-1----:R-:W-:Y:S03]  /*7d80*/  LEA R30, P2, R139.reuse, R28.reuse, 0x2 ;  /* 0x0000001c8b1e7211 */ /* 0x0c2fe600078410ff */
[----:B------:R-:W-:Y:S03]  /*7d90*/  RED.E.ADD.F32.FTZ.RN.STRONG.GPU [R32.64], R5 ;  /* 0x000000052000798e */ /* 0x000fe6000c10e786 */
[-C--:B------:R-:W-:Y:S01]  /*7da0*/  LEA.HI.X.SX32 R31, R139, R29.reuse, 0x2, P2 ;  /* 0x0000001d8b1f7211 */ /* 0x080fe200010f16ff */
        /* <DEDUP_REMOVED lines=10> */
[CC--:B------:R-:W-:Y:S01]  /*7e50*/  LEA R134, P0, R164.reuse, R28.reuse, 0x2 ;  /* 0x0000001ca4867211 */ /* 0x0c0fe200078010ff */
[----:B------:R-:W-:Y:S03]  /*7e60*/  IMAD R165, R165, c[0x0][0x1c0], RZ ;  /* 0x00007000a5a57a24 */ /* 0x000fe600078e02ff */
[-C--:B------:R-:W-:Y:S01]  /*7e70*/  LEA.HI.X.SX32 R135, R164, R29.reuse, 0x2, P0 ;  /* 0x0000001da4877211 */ /* 0x080fe200000f16ff */
[----:B----4-:R-:W-:Y:S01]  /*7e80*/  IMAD.MOV.U32 R167, RZ, RZ, c[0x0][0x22c] ;  /* 0x00008b00ffa77624 */ /* 0x010fe200078e00ff */
[CC--:B------:R-:W-:Y:S01]  /*7e90*/  LEA R34, P0, R144.reuse, R28.reuse, 0x2 ;  /* 0x0000001c90227211 */ /* 0x0c0fe200078010ff */
[----:B------:R-:W-:Y:S02]  /*7ea0*/  IMAD R165, R165, 0x18, RZ ;  /* 0x00000018a5a57824 */ /* 0x000fe400078e02ff */
[----:B------:R1:W-:Y:S01]  /*7eb0*/  RED.E.ADD.F32.FTZ.RN.STRONG.GPU [R134.64], R6 ;  /* 0x000000068600798e */ /* 0x0003e2000c10e786 */
[-C--:B------:R-:W-:Y:S01]  /*7ec0*/  LEA.HI.X.SX32 R35, R144, R29.reuse, 0x2, P0 ;  /* 0x0000001d90237211 */ /* 0x080fe200000f16ff */
[----:B------:R-:W-:Y:S01]  /*7ed0*/  IMAD.MOV.U32 R168, RZ, RZ, c[0x0][0x22c] ;  /* 0x00008b00ffa87624 */ /* 0x000fe200078e00ff */
[-C--:B------:R-:W-:Y:S01]  /*7ee0*/  LEA R132, P1, R165, R28.reuse, 0x2 ;  /* 0x0000001ca5847211 */ /* 0x080fe200078210ff */
[----:B------:R-:W-:Y:S02]  /*7ef0*/  IMAD R167, R167, c[0x0][0x1c0], RZ ;  /* 0x00007000a7a77a24 */ /* 0x000fe400078e02ff */
[----:B------:R-:W-:Y:S01]  /*7f00*/  IMAD R168, R168, c[0x0][0x1c0], RZ ;  /* 0x00007000a8a87a24 */ /* 0x000fe200078e02ff */
[-C--:B------:R-:W-:Y:S01]  /*7f10*/  LEA.HI.X.SX32 R133, R165, R29.reuse, 0x2, P1 ;  /* 0x0000001da5857211 */ /* 0x080fe200008f16ff */
[----:B------:R-:W-:Y:S01]  /*7f20*/  IMAD.MOV.U32 R165, RZ, RZ, c[0x0][0x22c] ;  /* 0x00008b00ffa57624 */ /* 0x000fe200078e00ff */
[-C--:B------:R-:W-:Y:S01]  /*7f30*/  LEA R4, P1, R0, R28.reuse, 0x2 ;  /* 0x0000001c00047211 */ /* 0x080fe200078210ff */
        /* <DEDUP_REMOVED lines=12> */
[-C--:B-1----:R-:W-:Y:S01]  /*8000*/  LEA R6, P0, R138, R28.reuse, 0x2 ;  /* 0x0000001c8a067211 */ /* 0x082fe200078010ff */
[----:B------:R1:W-:Y:S01]  /*8010*/  RED.E.ADD.F32.FTZ.RN.STRONG.GPU [R4.64], R10 ;  /* 0x0000000a0400798e */ /* 0x0003e2000c10e786 */
[C---:B------:R-:W-:Y:S01]  /*8020*/  IMAD.IADD R139, R165.reuse, 0x1, R139 ;  /* 0x00000001a58b7824 */ /* 0x040fe200078e028b */
[----:B------:R-:W-:Y:S03]  /*8030*/  IADD3 R134, R164, 0x40, RZ ;  /* 0x00000040a4867810 */ /* 0x000fe60007ffe0ff */
[----:B------:R-:W-:Y:S01]  /*8040*/  IMAD.IADD R139, R165, 0x1, R139 ;  /* 0x00000001a58b7824 */ /* 0x000fe200078e028b */
[----:B---3--:R-:W3:Y:S01]  /*8050*/  LDL R132, [R1+0x18] ;  /* 0x0000180001847983 */ /* 0x008ee20000100800 */
[-C--:B------:R-:W-:Y:S02]  /*8060*/  LEA.HI.X.SX32 R7, R138, R29.reuse, 0x2, P0 ;  /* 0x0000001d8a077211 */ /* 0x080fe400000f16ff */
[----:B------:R-:W-:Y:S02]  /*8070*/  IADD3 R138, R168, 0x20, RZ ;  /* 0x00000020a88a7810 */ /* 0x000fe40007ffe0ff */
[C---:B------:R-:W-:Y:S01]  /*8080*/  IADD3 R133, R164.reuse, 0x40, RZ ;  /* 0x00000040a4857810 */ /* 0x040fe20007ffe0ff */
[----:B------:R1:W-:Y:S01]  /*8090*/  RED.E.ADD.F32.FTZ.RN.STRONG.GPU [R6.64], R11 ;  /* 0x0000000b0600798e */ /* 0x0003e2000c10e786 */
[C---:B------:R-:W-:Y:S03]  /*80a0*/  IADD3 R35, R164.reuse, 0x40, RZ ;  /* 0x00000040a4237810 */ /* 0x040fe60007ffe0ff */
[----:B------:R1:W-:Y:S01]  /*80b0*/  RED.E.ADD.F32.FTZ.RN.STRONG.GPU [R28.64+0x80], R12 ;  /* 0x0000800c1c00798e */ /* 0x0003e2000c10e786 */
[----:B------:R-:W-:Y:S01]  /*80c0*/  IADD3 R34, R164, 0x40, RZ ;  /* 0x00000040a4227810 */ /* 0x000fe20007ffe0ff */
[C---:B------:R-:W-:Y:S01]  /*80d0*/  IMAD.IADD R133, R161.reuse, 0x1, R133 ;  /* 0x00000001a1857824 */ /* 0x040fe200078e0285 */
[-C--:B------:R-:W-:Y:S01]  /*80e0*/  LEA R30, P1, R144, R28.reuse, 0x2 ;  /* 0x0000001c901e7211 */ /* 0x080fe200078210ff */
[----:B------:R1:W-:Y:S01]  /*80f0*/  RED.E.ADD.F32.FTZ.RN.STRONG.GPU [R32.64+0x80], R13 ;  /* 0x0000800d2000798e */ /* 0x0003e2000c10e786 */
[C---:B------:R-:W-:Y:S01]  /*8100*/  IMAD.IADD R35, R161.reuse, 0x1, R35 ;  /* 0x00000001a1237824 */ /* 0x040fe200078e0223 */
[-C--:B-1----:R-:W-:Y:S01]  /*8110*/  LEA R4, P0, R138, R28.reuse, 0x2 ;  /* 0x0000001c8a047211 */ /* 0x082fe200078010ff */
[C---:B------:R-:W-:Y:S01]  /*8120*/  IMAD.IADD R34, R161.reuse, 0x1, R34 ;  /* 0x00000001a1227824 */ /* 0x040fe200078e0222 */
[-C--:B------:R-:W-:Y:S01]  /*8130*/  LEA.HI.X.SX32 R31, R144, R29.reuse, 0x2, P1 ;  /* 0x0000001d901f7211 */ /* 0x080fe200008f16ff */
[C---:B------:R-:W-:Y:S01]  /*8140*/  IMAD.IADD R133, R161.reuse, 0x1, R133 ;  /* 0x00000001a1857824 */ /* 0x040fe200078e0285 */
        /* <DEDUP_REMOVED lines=11> */
[CC--:B------:R-:W-:Y:S01]  /*8200*/  LEA R12, P4, R35.reuse, R28.reuse, 0x2 ;  /* 0x0000001c230c7211 */ /* 0x0c0fe200078810ff */
[----:B------:R1:W-:Y:S03]  /*8210*/  RED.E.ADD.F32.FTZ.RN.STRONG.GPU [R10.64], R16 ;  /* 0x000000100a00798e */ /* 0x0003e6000c10e786 */
[CC--:B------:R-:W-:Y:S02]  /*8220*/  LEA R8, P2, R138.reuse, R28.reuse, 0x2 ;  /* 0x0000001c8a087211 */ /* 0x0c0fe400078410ff */
[-C--:B------:R-:W-:Y:S02]  /*8230*/  LEA.HI.X.SX32 R13, R35, R29.reuse, 0x2, P4 ;  /* 0x0000001d230d7211 */ /* 0x080fe400020f16ff */
[-C--:B------:R-:W-:Y:S05]  /*8240*/  LEA.HI.X.SX32 R9, R138, R29.reuse, 0x2, P2 ;  /* 0x0000001d8a097211 */ /* 0x080fea00010f16ff */
[----:B------:R1:W-:Y:S02]  /*8250*/  RED.E.ADD.F32.FTZ.RN.STRONG.GPU [R8.64], R17 ;  /* 0x000000110800798e */ /* 0x0003e4000c10e786 */
[CC--:B-1----:R-:W-:Y:S04]  /*8260*/  LEA R14, P5, R134.reuse, R28.reuse, 0x2 ;  /* 0x0000001c860e7211 */ /* 0x0c2fe800078a10ff */
[-C--:B------:R-:W-:Y:S02]  /*8270*/  LEA.HI.X.SX32 R15, R134, R29.reuse, 0x2, P5 ;  /* 0x0000001d860f7211 */ /* 0x080fe400028f16ff */
[CC--:B------:R-:W-:Y:S04]  /*8280*/  LEA R10, P3, R34.reuse, R28.reuse, 0x2 ;  /* 0x0000001c220a7211 */ /* 0x0c0fe800078610ff */
[-C--:B------:R-:W-:Y:S02]  /*8290*/  LEA.HI.X.SX32 R11, R34, R29.reuse, 0x2, P3 ;  /* 0x0000001d220b7211 */ /* 0x080fe400018f16ff */
        /* <DEDUP_REMOVED lines=262> */
.L_x_639:
        /* <DEDUP_REMOVED lines=18> */
.L_x_640:
[----:B------:R-:W-:Y:S01]  /*9420*/  BAR.SYNC.DEFER_BLOCKING 0x0 ;  /* 0x0000000000007b1d */ /* 0x000fe20000010000 */
[----:B------:R-:W-:Y:S01]  /*9430*/  USHF.L.U32 UR4, UR25, 0x7, URZ ;  /* 0x0000000719047899 */ /* 0x000fe2000800063f */
[--C-:B-1----:R-:W-:Y:S01]  /*9440*/  SHF.R.S32.HI R7, RZ, 0x1f, R222.reuse ;  /* 0x0000001fff077819 */ /* 0x102fe200000114de */
[----:B------:R-:W-:Y:S01]  /*9450*/  IMAD.MOV.U32 R6, RZ, RZ, R222 ;  /* 0x000000ffff067224 */ /* 0x000fe200078e00de */
[----:B------:R-:W-:Y:S02]  /*9460*/  UIMAD UR8, UR25, -0x80, UR8 ;  /* 0xffffff80190878a4 */ /* 0x000fe4000f8e0208 */
        /* <DEDUP_REMOVED lines=14> */
[----:B------:R-:W-:Y:S01]  /*9550*/  UIMAD UR5, UR35, UR11, UR5 ;  /* 0x0000000b230572a4 */ /* 0x000fe2000f8e0205 */
        /* <DEDUP_REMOVED lines=21> */
[----:B-----5:R-:W-:Y:S01]  /*96b0*/  ISETP.GE.AND P1, PT, R170, c[0x0][0x220], PT ;  /* 0x00008800aa007a0c */ /* 0x020fe20003f26270 */
        /* <DEDUP_REMOVED lines=12> */
.L_x_642:
[----:B------:R-:W-:Y:S05]  /*9780*/  BSYNC B0 ;  /* 0x0000000000007941 */ /* 0x000fea0003800000 */
.L_x_641:
        /* <DEDUP_REMOVED lines=8> */
[----:B-----5:R-:W-:Y:S02]  /*9810*/  ISETP.GE.AND P1, PT, R170, c[0x0][0x220], PT ;  /* 0x00008800aa007a0c */ /* 0x020fe40003f26270 */
        /* <DEDUP_REMOVED lines=11> */
.L_x_644:
[----:B------:R-:W-:Y:S05]  /*98d0*/  BSYNC B0 ;  /* 0x0000000000007941 */ /* 0x000fea0003800000 */
.L_x_643:
        /* <DEDUP_REMOVED lines=29> */
.L_x_646:
[----:B------:R-:W-:Y:S05]  /*9ab0*/  BSYNC B0 ;  /* 0x0000000000007941 */ /* 0x000fea0003800000 */
.L_x_645:
[----:B------:R-:W-:Y:S05]  /*9ac0*/  @P3 BRA `(.L_x_622) ;  /* 0x000000f000003947 */ /* 0x000fea0003800000 */
[----:B------:R-:W-:Y:S01]  /*9ad0*/  IADD3 R0, P0, R0, 0x40, RZ ;  /* 0x0000004000007810 */ /* 0x000fe20007f1e0ff */
[----:B------:R-:W-:Y:S01]  /*9ae0*/  IMAD.MOV.U32 R7, RZ, RZ, R3 ;  /* 0x000000ffff077224 */ /* 0x000fe200078e0003 */
[----:B-----5:R-:W-:-:S02]  /*9af0*/  ISETP.GE.AND P1, PT, R170, c[0x0][0x220], PT ;  /* 0x00008800aa007a0c */ /* 0x020fc40003f26270 */
        /* <DEDUP_REMOVED lines=12> */
.L_x_622:
[----:B------:R-:W-:Y:S05]  /*9bc0*/  BSYNC B1 ;  /* 0x0000000000017941 */ /* 0x000fea0003800000 */
.L_x_608:
        /* <DEDUP_REMOVED lines=11> */
.L_x_647:
[----:B------:R-:W-:Y:S05]  /*9c80*/  EXIT ;  /* 0x000000000000794d */ /* 0x000fea0003800000 */
.L_x_649:
        /* <DEDUP_REMOVED lines=15> */
.L_x_687:


//--------------------- .text._ZN5flash25flash_bwd_dot_do_o_kernelILb0E23Flash_bwd_kernel_traitsILi96ELi64ELi128ELi8ELi2ELi4ELi4ELb0ELb0EN7cutlass6half_tE19Flash_kernel_traitsILi96ELi64ELi128ELi8ES3_EEEEvNS_16Flash_bwd_paramsE --------------------------
	.section	.text._ZN5flash25flash_bwd_dot_do_o_kernelILb0E23Flash_bwd_kernel_traitsILi96ELi64ELi128ELi8ELi2ELi4ELi4ELb0ELb0EN7cutlass6half_tE19Flash_kernel_traitsILi96ELi64ELi128ELi8ES3_EEEEvNS_16Flash_bwd_paramsE,"ax",@progbits
	.sectioninfo	@"SHI_REGISTERS=43"
	.align	128
        .global         _ZN5flash25flash_bwd_dot_do_o_kernelILb0E23Flash_bwd_kernel_traitsILi96ELi64ELi128ELi8ELi2ELi4ELi4ELb0ELb0EN7cutlass6half_tE19Flash_kernel_traitsILi96ELi64ELi128ELi8ES3_EEEEvNS_16Flash_bwd_paramsE
        .type           _ZN5flash25flash_bwd_dot_do_o_kernelILb0E23Flash_bwd_kernel_traitsILi96ELi64ELi128ELi8ELi2ELi4ELi4ELb0ELb0EN7cutlass6half_tE19Flash_kernel_traitsILi96ELi64ELi128ELi8ES3_EEEEvNS_16Flash_bwd_paramsE,@function
        .size           _ZN5flash25flash_bwd_dot_do_o_kernelILb0E23Flash_bwd_kernel_traitsILi96ELi64ELi128ELi8ELi2ELi4ELi4ELb0ELb0EN7cutlass6half_tE19Flash_kernel_traitsILi96ELi64ELi128ELi8ES3_EEEEvNS_16Flash_bwd_paramsE,(.L_x_688 - _ZN5flash25flash_bwd_dot_do_o_kernelILb0E23Flash_bwd_kernel_traitsILi96ELi64ELi128ELi8ELi2ELi4ELi4ELb0ELb0EN7cutlass6half_tE19Flash_kernel_traitsILi96ELi64ELi128ELi8ES3_EEEEvNS_16Flash_bwd_paramsE)
        .other          _ZN5flash25flash_bwd_dot_do_o_kernelILb0E23Flash_bwd_kernel_traitsILi96ELi64ELi128ELi8ELi2ELi4ELi4ELb0ELb0EN7cutlass6half_tE19Flash_kernel_traitsILi96ELi64ELi128ELi8ES3_EEEEvNS_16Flash_bwd_paramsE,@"STO_CUDA_ENTRY STV_DEFAULT"
_ZN5flash25flash_bwd_dot_do_o_kernelILb0E23Flash_bwd_kernel_traitsILi96ELi64ELi128ELi8ELi2ELi4ELi4ELb0ELb0EN7cutlass6half_tE19Flash_kernel_traitsILi96ELi64ELi128ELi8ES3_EEEEvNS_16Flash_bwd_paramsE:
.text._ZN5flash25flash_bwd_dot_do_o_kernelILb0E23Flash_bwd_kernel_traitsILi96ELi64ELi128ELi8ELi2ELi4ELi4ELb0ELb0EN7cutlass6half_tE19Flash_kernel_traitsILi96ELi64ELi128ELi8ES3_EEEEvNS_16Flash_bwd_paramsE:
        /* <DEDUP_REMOVED lines=47> */
.L_x_650:
[----:B01----:R-:W-:-:S04]  /*02f0*/  IMAD R12, R12, c[0x0][0x1c0], R29 ;  /* 0x000070000c0c7a24 */ /* 0x003fc800078e021d */
[----:B------:R-:W-:Y:S02]  /*0300*/  IMAD R12, R12, c[0x0][0x224], RZ ;  /* 0x000089000c0c7a24 */ /* 0x000fe400078e02ff */
.L_x_651:
        /* <DEDUP_REMOVED lines=45> */
.L_x_653:
[----:B------:R-:W-:Y:S05]  /*05e0*/  BSYNC B0 ;  /* 0x0000000000007941 */ /* 0x000fea0003800000 */
.L_x_652:
        /* <DEDUP_REMOVED lines=39> */
.L_x_655:
[----:B------:R-:W-:Y:S05]  /*0860*/  BSYNC B0 ;  /* 0x0000000000007941 */ /* 0x000fea0003800000 */
.L_x_654:
        /* <DEDUP_REMOVED lines=88> */
.L_x_656:
        /* <DEDUP_REMOVED lines=9> */
.L_x_688:


//--------------------- .text._ZN5flash25flash_bwd_dot_do_o_kernelILb1E23Flash_bwd_kernel_traitsILi96ELi64ELi128ELi8ELi2ELi4ELi4ELb0ELb0EN7cutlass6half_tE19Flash_kernel_traitsILi96ELi64ELi128ELi8ES3_EEEEvNS_16Flash_bwd_paramsE --------------------------
	.section	.text._ZN5flash25flash_bwd_dot_do_o_kernelILb1E23Flash_bwd_kernel_traitsILi96ELi64ELi128ELi8ELi2ELi4ELi4ELb0ELb0EN7cutlass6half_tE19Flash_kernel_traitsILi96ELi64ELi128ELi8ES3_EEEEvNS_16Flash_bwd_paramsE,"ax",@progbits
	.sectioninfo	@"SHI_REGISTERS=45"
	.align	128
        .global         _ZN5flash25flash_bwd_dot_do_o_kernelILb1E23Flash_bwd_kernel_traitsILi96ELi64ELi128ELi8ELi2ELi4ELi4ELb0ELb0EN7cutlass6half_tE19Flash_kernel_traitsILi96ELi64ELi128ELi8ES3_EEEEvNS_16Flash_bwd_paramsE
        .type           _ZN5flash25flash_bwd_dot_do_o_kernelILb1E23Flash_bwd_kernel_traitsILi96ELi64ELi128ELi8ELi2ELi4ELi4ELb0ELb0EN7cutlass6half_tE19Flash_kernel_traitsILi96ELi64ELi128ELi8ES3_EEEEvNS_16Flash_bwd_paramsE,@function
        .size           _ZN5flash25flash_bwd_dot_do_o_kernelILb1E23Flash_bwd_kernel_traitsILi96ELi64ELi128ELi8ELi2ELi4ELi4ELb0ELb0EN7cutlass6half_tE19Flash_kernel_traitsILi96ELi64ELi128ELi8ES3_EEEEvNS_16Flash_bwd_paramsE,(.L_x_689 - _ZN5flash25flash_bwd_dot_do_o_kernelILb1E23Flash_bwd_kernel_traitsILi96ELi64ELi128ELi8ELi2ELi4ELi4ELb0ELb0EN7cutlass6half_tE19Flash_kernel_traitsILi96ELi64ELi128ELi8ES3_EEEEvNS_16Flash_bwd_paramsE)
        .other          _ZN5flash25flash_bwd_dot_do_o_kernelILb1E23Flash_bwd_kernel_traitsILi96ELi64ELi128ELi8ELi2ELi4ELi4ELb0ELb0EN7cutlass6half_tE19Flash_kernel_traitsILi96ELi64ELi128ELi8ES3_EEEEvNS_16Flash_bwd_paramsE,@"STO_CUDA_ENTRY STV_DEFAULT"
_ZN5flash25flash_bwd_dot_do_o_kernelILb1E23Flash_bwd_kernel_traitsILi96ELi64ELi128ELi8ELi2ELi4ELi4ELb0ELb0EN7cutlass6half_tE19Flash_kernel_traitsILi96ELi64ELi128ELi8ES3_EEEEvNS_16Flash_bwd_paramsE:
.text._ZN5flash25flash_bwd_dot_do_o_kernelILb1E23Flash_bwd_kernel_traitsILi96ELi64ELi128ELi8ELi2ELi4ELi4ELb0ELb0EN7cutlass6half_tE19Flash_kernel_traitsILi96ELi64ELi128ELi8ES3_EEEEvNS_16Flash_bwd_paramsE:
        /* <DEDUP_REMOVED lines=82> */
.L_x_657:
[----:B-1----:R-:W-:-:S04]  /*0520*/  IMAD R6, R6, c[0x0][0x1c0], R32 ;  /* 0x0000700006067a24 */ /* 0x002fc800078e0220 */
[----:B------:R-:W-:Y:S02]  /*0530*/  IMAD R42, R6, c[0x0][0x224], RZ ;  /* 0x00008900062a7a24 */ /* 0x000fe400078e02ff */
.L_x_658:
        /* <DEDUP_REMOVED lines=54> */
.L_x_660:
[----:B------:R-:W-:Y:S05]  /*08a0*/  BSYNC B0 ;  /* 0x0000000000007941 */ /* 0x000fea0003800000 */
.L_x_659:
        /* <DEDUP_REMOVED lines=38> */
.L_x_662:
[----:B------:R-:W-:Y:S05]  /*0b10*/  BSYNC B0 ;  /* 0x0000000000007941 */ /* 0x000fea0003800000 */
.L_x_661:
        /* <DEDUP_REMOVED lines=95> */
.L_x_663:
        /* <DEDUP_REMOVED lines=15> */
.L_x_689:


//--------------------- .nv.shared._ZN5flash44flash_bwd_dq_dk_dv_loop_seqk_parallel_kernelI23Flash_bwd_kernel_traitsILi96ELi64ELi128ELi8ELi2ELi4ELi4ELb1ELb0EN7cutlass6half_tE19Flash_kernel_traitsILi96ELi64ELi128ELi8ES3_EELb0ELb1ELb0ELb0ELb0ELb0ELb0EEEvNS_16Flash_bwd_paramsE --------------------------
	.section	.nv.shared._ZN5flash44flash_bwd_dq_dk_dv_loop_seqk_parallel_kernelI23Flash_bwd_kernel_traitsILi96ELi64ELi128ELi8ELi2ELi4ELi4ELb1ELb0EN7cutlass6half_tE19Flash_kernel_traitsILi96ELi64ELi128ELi8ES3_EELb0ELb1ELb0ELb0ELb0ELb0ELb0EEEvNS_16Flash_bwd_paramsE,"aw",@nobits
	.sectionflags	@""
	.align	16


//--------------------- .nv.global                --------------------------
	.section	.nv.global,"aw",@nobits
.nv.global:
	.type		_ZN72_INTERNAL_63872949_36_flash_bwd_hdim96_fp16_causal_sm80_cu_93b96ec2_33044cute1_E,@object
	.size		_ZN72_INTERNAL_63872949_36_flash_bwd_hdim96_fp16_causal_sm80_cu_93b96ec2_33044cute1_E,(_ZN72_INTERNAL_63872949_36_flash_bwd_hdim96_fp16_causal_sm80_cu_93b96ec2_33044cuda3std3__45__cpo6cbeginE - _ZN72_INTERNAL_63872949_36_flash_bwd_hdim96_fp16_causal_sm80_cu_93b96ec2_33044cute1_E)
_ZN72_INTERNAL_63872949_36_flash_bwd_hdim96_fp16_causal_sm80_cu_93b96ec2_33044cute1_E:
	.zero		1
	.type		_ZN72_INTERNAL_63872949_36_flash_bwd_hdim96_fp16_causal_sm80_cu_93b96ec2_33044cuda3std3__45__cpo6cbeginE,@object
	.size		_ZN72_INTERNAL_63872949_36_flash_bwd_hdim96_fp16_causal_sm80_cu_93b96ec2_33044cuda3std3__45__cpo6cbeginE,(_ZN72_INTERNAL_63872949_36_flash_bwd_hdim96_fp16_causal_sm80_cu_93b96ec2_33044cuda3std3__48in_placeE - _ZN72_INTERNAL_63872949_36_flash_bwd_hdim96_fp16_causal_sm80_cu_93b96ec2_33044cuda3std3__45__cpo6cbeginE)
_ZN72_INTERNAL_63872949_36_flash_bwd_hdim96_fp16_causal_sm80_cu_93b96ec2_33044cuda3std3__45__cpo6cbeginE:
	.zero		1
	.type		_ZN72_INTERNAL_63872949_36_flash_bwd_hdim96_fp16_causal_sm80_cu_93b96ec2_33044cuda3std3__48in_placeE,@object
	.size		_ZN72_INTERNAL_63872949_36_flash_bwd_hdim96_fp16_causal_sm80_cu_93b96ec2_33044cuda3std3__48in_placeE,(_ZN72_INTERNAL_63872949_36_flash_bwd_hdim96_fp16_causal_sm80_cu_93b96ec2_33044cuda3std6ranges3__45__cpo9iter_moveE - _ZN72_INTERNAL_63872949_36_flash_bwd_hdim96_fp16_causal_sm80_cu_93b96ec2_33044cuda3std3__48in_placeE)
_ZN72_INTERNAL_63872949_36_flash_bwd_hdim96_fp16_causal_sm80_cu_93b96ec2_33044cuda3std3__48in_placeE:
	.zero		1
	.type		_ZN72_INTERNAL_63872949_36_flash_bwd_hdim96_fp16_causal_sm80_cu_93b96ec2_33044cuda3std6ranges3__45__cpo9iter_moveE,@object
	.size		_ZN72_INTERNAL_63872949_36_flash_bwd_hdim96_fp16_causal_sm80_cu_93b96ec2_33044cuda3std6ranges3__45__cpo9iter_moveE,(_ZN72_INTERNAL_63872949_36_flash_bwd_hdim96_fp16_causal_sm80_cu_93b96ec2_33044cuda3std3__45__cpo5beginE - _ZN72_INTERNAL_63872949_36_flash_bwd_hdim96_fp16_causal_sm80_cu_93b96ec2_33044cuda3std6ranges3__45__cpo9iter_moveE)
_ZN72_INTERNAL_63872949_36_flash_bwd_hdim96_fp16_causal_sm80_cu_93b96ec2_33044cuda3std6ranges3__45__cpo9iter_moveE:
	.zero		1
	.type		_ZN72_INTERNAL_63872949_36_flash_bwd_hdim96_fp16_causal_sm80_cu_93b96ec2_33044cuda3std3__45__cpo5beginE,@object
	.size		_ZN72_INTERNAL_63872949_36_flash_bwd_hdim96_fp16_causal_sm80_cu_93b96ec2_33044cuda3std3__45__cpo5beginE,(_ZN72_INTERNAL_63872949_36_flash_bwd_hdim96_fp16_causal_sm80_cu_93b96ec2_33044cuda3std3__474_GLOBAL__N__63872949_36_flash_bwd_hdim96_fp16_causal_sm80_cu_93b96ec2_33046ignoreE - _ZN72_INTERNAL_63872949_36_flash_bwd_hdim96_fp16_causal_sm80_cu_93b96ec2_33044cuda3std3__45__cpo5beginE)
_ZN72_INTERNAL_63872949_36_flash_bwd_hdim96_fp16_causal_sm80_cu_93b96ec2_33044cuda3std3__45__cpo5beginE:
	.zero		1
	.type		_ZN72_INTERNAL_63872949_36_flash_bwd_hdim96_fp16_causal_sm80_cu_93b96ec2_33044cuda3std3__474_GLOBAL__N__63872949_36_flash_bwd_hdim96_fp16_causal_sm80_cu_93b96ec2_33046ignoreE,@object
	.size		_ZN72_INTERNAL_63872949_36_flash_bwd_hdim96_fp16_causal_sm80_cu_93b96ec2_33044cuda3std3__474_GLOBAL__N__63872949_36_flash_bwd_hdim96_fp16_causal_sm80_cu_93b96ec2_33046ignoreE,(_ZN72_INTERNAL_63872949_36_flash_bwd_hdim96_fp16_causal_sm80_cu_93b96ec2_33044cute7productE - _ZN72_INTERNAL_63872949_36_flash_bwd_hdim96_fp16_causal_sm80_cu_93b96ec2_33044cuda3std3__474_GLOBAL__N__63872949_36_flash_bwd_hdim96_fp16_causal_sm80_cu_93b96ec2_33046ignoreE)
_ZN72_INTERNAL_63872949_36_flash_bwd_hdim96_fp16_causal_sm80_cu_93b96ec2_33044cuda3std3__474_GLOBAL__N__63872949_36_flash_bwd_hdim96_fp16_causal_sm80_cu_93b96ec2_33046ignoreE:
	.zero		1
	.type		_ZN72_INTERNAL_63872949_36_flash_bwd_hdim96_fp16_causal_sm80_cu_93b96ec2_33044cute7productE,@object
	.size		_ZN72_INTERNAL_63872949_36_flash_bwd_hdim96_fp16_causal_sm80_cu_93b96ec2_33044cute7productE,(_ZN72_INTERNAL_63872949_36_flash_bwd_hdim96_fp16_causal_sm80_cu_93b96ec2_33044cuda3std3__45__cpo3endE - _ZN72_INTERNAL_63872949_36_flash_bwd_hdim96_fp16_causal_sm80_cu_93b96ec2_33044cute7productE)
_ZN72_INTERNAL_63872949_36_flash_bwd_hdim96_fp16_causal_sm80_cu_93b96ec2_33044cute7productE:
	.zero		1
	.type		_ZN72_INTERNAL_63872949_36_flash_bwd_hdim96_fp16_causal_sm80_cu_93b96ec2_33044cuda3std3__45__cpo3endE,@object
	.size		_ZN72_INTERNAL_63872949_36_flash_bwd_hdim96_fp16_causal_sm80_cu_93b96ec2_33044cuda3std3__45__cpo3endE,(_ZN72_INTERNAL_63872949_36_flash_bwd_hdim96_fp16_causal_sm80_cu_93b96ec2_33044cuda3std3__419piecewise_constructE - _ZN72_INTERNAL_63872949_36_flash_bwd_hdim96_fp16_causal_sm80_cu_93b96ec2_33044cuda3std3__45__cpo3endE)
_ZN72_INTERNAL_63872949_36_flash_bwd_hdim96_fp16_causal_sm80_cu_93b96ec2_33044cuda3std3__45__cpo3endE:
	.zero		1
	.type		_ZN72_INTERNAL_63872949_36_flash_bwd_hdim96_fp16_causal_sm80_cu_93b96ec2_33044cuda3std3__419piecewise_constructE,@object
	.size		_ZN72_INTERNAL_63872949_36_flash_bwd_hdim96_fp16_causal_sm80_cu_93b96ec2_33044cuda3std3__419piecewise_constructE,(_ZN72_INTERNAL_63872949_36_flash_bwd_hdim96_fp16_causal_sm80_cu_93b96ec2_33044cuda3std3__45__cpo4cendE - _ZN72_INTERNAL_63872949_36_flash_bwd_hdim96_fp16_causal_sm80_cu_93b96ec2_33044cuda3std3__419piecewise_constructE)
_ZN72_INTERNAL_63872949_36_flash_bwd_hdim96_fp16_causal_sm80_cu_93b96ec2_33044cuda3std3__419piecewise_constructE:
	.zero		1
	.type		_ZN72_INTERNAL_63872949_36_flash_bwd_hdim96_fp16_causal_sm80_cu_93b96ec2_33044cuda3std3__45__cpo4cendE,@object
	.size		_ZN72_INTERNAL_63872949_36_flash_bwd_hdim96_fp16_causal_sm80_cu_93b96ec2_33044cuda3std3__45__cpo4cendE,(_ZN72_INTERNAL_63872949_36_flash_bwd_hdim96_fp16_causal_sm80_cu_93b96ec2_33044cuda3std6ranges3__45__cpo4swapE - _ZN72_INTERNAL_63872949_36_flash_bwd_hdim96_fp16_causal_sm80_cu_93b96ec2_33044cuda3std3__45__cpo4cendE)
_ZN72_INTERNAL_63872949_36_flash_bwd_hdim96_fp16_causal_sm80_cu_93b96ec2_33044cuda3std3__45__cpo4cendE:
	.zero		1
	.type		_ZN72_INTERNAL_63872949_36_flash_bwd_hdim96_fp16_causal_sm80_cu_93b96ec2_33044cuda3std6ranges3__45__cpo4swapE,@object
	.size		_ZN72_INTERNAL_63872949_36_flash_bwd_hdim96_fp16_causal_sm80_cu_93b96ec2_33044cuda3std6ranges3__45__cpo4swapE,(.L_7 - _ZN72_INTERNAL_63872949_36_flash_bwd_hdim96_fp16_causal_sm80_cu_93b96ec2_33044cuda3std6ranges3__45__cpo4swapE)
_ZN72_INTERNAL_63872949_36_flash_bwd_hdim96_fp16_causal_sm80_cu_93b96ec2_33044cuda3std6ranges3__45__cpo4swapE:
	.zero		1
.L_7:


//--------------------- .nv.shared._ZN5flash44flash_bwd_dq_dk_dv_loop_seqk_parallel_kernelI23Flash_bwd_kernel_traitsILi96ELi64ELi128ELi8ELi2ELi4ELi4ELb1ELb0EN7cutlass6half_tE19Flash_kernel_traitsILi96ELi64ELi128ELi8ES3_EELb0ELb1ELb0ELb0ELb1ELb1ELb0EEEvNS_16Flash_bwd_paramsE --------------------------
	.section	.nv.shared._ZN5flash44flash_bwd_dq_dk_dv_loop_seqk_parallel_kernelI23Flash_bwd_kernel_traitsILi96ELi64ELi128ELi8ELi2ELi4ELi4ELb1ELb0EN7cutlass6half_tE19Flash_kernel_traitsILi96ELi64ELi128ELi8ES3_EELb0ELb1ELb0ELb0ELb1ELb1ELb0EEEvNS_16Flash_bwd_paramsE,"aw",@nobits
	.sectionflags	@""
	.align	16


//--------------------- .nv.shared._ZN5flash44flash_bwd_dq_dk_dv_loop_seqk_parallel_kernelI23Flash_bwd_kernel_traitsILi96ELi64ELi128ELi8ELi2ELi4ELi4ELb1ELb0EN7cutlass6half_tE19Flash_kernel_traitsILi96ELi64ELi128ELi8ES3_EELb0ELb1ELb0ELb0ELb0ELb1ELb0EEEvNS_16Flash_bwd_paramsE --------------------------
	.section	.nv.shared._ZN5flash44flash_bwd_dq_dk_dv_loop_seqk_parallel_kernelI23Flash_bwd_kernel_traitsILi96ELi64ELi128ELi8ELi2ELi4ELi4ELb1ELb0EN7cutlass6half_tE19Flash_kernel_traitsILi96ELi64ELi128ELi8ES3_EELb0ELb1ELb0ELb0ELb0ELb1ELb0EEEvNS_16Flash_bwd_paramsE,"aw",@nobits
	.sectionflags	@""
	.align	16


//--------------------- .nv.shared._ZN5flash44flash_bwd_dq_dk_dv_loop_seqk_parallel_kernelI23Flash_bwd_kernel_traitsILi96ELi64ELi128ELi8ELi2ELi4ELi4ELb1ELb0EN7cutlass6half_tE19Flash_kernel_traitsILi96ELi64ELi128ELi8ES3_EELb0ELb1ELb0ELb1ELb0ELb0ELb0EEEvNS_16Flash_bwd_paramsE --------------------------
	.section	.nv.shared._ZN5flash44flash_bwd_dq_dk_dv_loop_seqk_parallel_kernelI23Flash_bwd_kernel_traitsILi96ELi64ELi128ELi8ELi2ELi4ELi4ELb1ELb0EN7cutlass6half_tE19Flash_kernel_traitsILi96ELi64ELi128ELi8ES3_EELb0ELb1ELb0ELb1ELb0ELb0ELb0EEEvNS_16Flash_bwd_paramsE,"aw",@nobits
	.sectionflags	@""
	.align	16


//--------------------- .nv.shared._ZN5flash27flash_bwd_convert_dq_kernelI23Flash_bwd_kernel_traitsILi96ELi64ELi128ELi8ELi2ELi4ELi4ELb1ELb0EN7cutlass6half_tE19Flash_kernel_traitsILi96ELi64ELi128ELi8ES3_EEEEvNS_16Flash_bwd_paramsEi --------------------------
	.section	.nv.shared._ZN5flash27flash_bwd_convert_dq_kernelI23Flash_bwd_kernel_traitsILi96ELi64ELi128ELi8ELi2ELi4ELi4ELb1ELb0EN7cutlass6half_tE19Flash_kernel_traitsILi96ELi64ELi128ELi8ES3_EEEEvNS_16Flash_bwd_paramsEi,"aw",@nobits
	.sectionflags	@""
	.align	16


//--------------------- .nv.shared._ZN5flash44flash_bwd_dq_dk_dv_loop_seqk_parallel_kernelI23Flash_bwd_kernel_traitsILi96ELi64ELi128ELi8ELi2ELi4ELi4ELb1ELb0EN7cutlass6half_tE19Flash_kernel_traitsILi96ELi64ELi128ELi8ES3_EELb1ELb1ELb0ELb0ELb0ELb0ELb0EEEvNS_16Flash_bwd_paramsE --------------------------
	.section	.nv.shared._ZN5flash44flash_bwd_dq_dk_dv_loop_seqk_parallel_kernelI23Flash_bwd_kernel_traitsILi96ELi64ELi128ELi8ELi2ELi4ELi4ELb1ELb0EN7cutlass6half_tE19Flash_kernel_traitsILi96ELi64ELi128ELi8ES3_EELb1ELb1ELb0ELb0ELb0ELb0ELb0EEEvNS_16Flash_bwd_paramsE,"aw",@nobits
	.sectionflags	@""
	.align	16


//--------------------- .nv.shared._ZN5flash44flash_bwd_dq_dk_dv_loop_seqk_parallel_kernelI23Flash_bwd_kernel_traitsILi96ELi64ELi128ELi8ELi2ELi4ELi4ELb1ELb0EN7cutlass6half_tE19Flash_kernel_traitsILi96ELi64ELi128ELi8ES3_EELb0ELb1ELb0ELb0ELb0ELb0ELb1EEEvNS_16Flash_bwd_paramsE --------------------------
	.section	.nv.shared._ZN5flash44flash_bwd_dq_dk_dv_loop_seqk_parallel_kernelI23Flash_bwd_kernel_traitsILi96ELi64ELi128ELi8ELi2ELi4ELi4ELb1ELb0EN7cutlass6half_tE19Flash_kernel_traitsILi96ELi64ELi128ELi8ES3_EELb0ELb1ELb0ELb0ELb0ELb0ELb1EEEvNS_16Flash_bwd_paramsE,"aw",@nobits
	.sectionflags	@""
	.align	16


//--------------------- .nv.shared._ZN5flash44flash_bwd_dq_dk_dv_loop_seqk_parallel_kernelI23Flash_bwd_kernel_traitsILi96ELi64ELi128ELi8ELi2ELi4ELi4ELb1ELb0EN7cutlass6half_tE19Flash_kernel_traitsILi96ELi64ELi128ELi8ES3_EELb1ELb1ELb0ELb0ELb1ELb1ELb0EEEvNS_16Flash_bwd_paramsE --------------------------
	.section	.nv.shared._ZN5flash44flash_bwd_dq_dk_dv_loop_seqk_parallel_kernelI23Flash_bwd_kernel_traitsILi96ELi64ELi128ELi8ELi2ELi4ELi4ELb1ELb0EN7cutlass6half_tE19Flash_kernel_traitsILi96ELi64ELi128ELi8ES3_EELb1ELb1ELb0ELb0ELb1ELb1ELb0EEEvNS_16Flash_bwd_paramsE,"aw",@nobits
	.sectionflags	@""
	.align	16


//--------------------- .nv.shared._ZN5flash44flash_bwd_dq_dk_dv_loop_seqk_parallel_kernelI23Flash_bwd_kernel_traitsILi96ELi64ELi128ELi8ELi2ELi4ELi4ELb1ELb0EN7cutlass6half_tE19Flash_kernel_traitsILi96ELi64ELi128ELi8ES3_EELb0ELb1ELb0ELb0ELb1ELb1ELb1EEEvNS_16Flash_bwd_paramsE --------------------------
	.section	.nv.shared._ZN5flash44flash_bwd_dq_dk_dv_loop_seqk_parallel_kernelI23Flash_bwd_kernel_traitsILi96ELi64ELi128ELi8ELi2ELi4ELi4ELb1ELb0EN7cutlass6half_tE19Flash_kernel_traitsILi96ELi64ELi128ELi8ES3_EELb0ELb1ELb0ELb0ELb1ELb1ELb1EEEvNS_16Flash_bwd_paramsE,"aw",@nobits
	.sectionflags	@""
	.align	16


//--------------------- .nv.shared._ZN5flash44flash_bwd_dq_dk_dv_loop_seqk_parallel_kernelI23Flash_bwd_kernel_traitsILi96ELi64ELi128ELi8ELi2ELi4ELi4ELb1ELb0EN7cutlass6half_tE19Flash_kernel_traitsILi96ELi64ELi128ELi8ES3_EELb1ELb1ELb0ELb0ELb0ELb1ELb0EEEvNS_16Flash_bwd_paramsE --------------------------
	.section	.nv.shared._ZN5flash44flash_bwd_dq_dk_dv_loop_seqk_parallel_kernelI23Flash_bwd_kernel_traitsILi96ELi64ELi128ELi8ELi2ELi4ELi4ELb1ELb0EN7cutlass6half_tE19Flash_kernel_traitsILi96ELi64ELi128ELi8ES3_EELb1ELb1ELb0ELb0ELb0ELb1ELb0EEEvNS_16Flash_bwd_paramsE,"aw",@nobits
	.sectionflags	@""
	.align	16


//--------------------- .nv.shared._ZN5flash44flash_bwd_dq_dk_dv_loop_seqk_parallel_kernelI23Flash_bwd_kernel_traitsILi96ELi64ELi128ELi8ELi2ELi4ELi4ELb1ELb0EN7cutlass6half_tE19Flash_kernel_traitsILi96ELi64ELi128ELi8ES3_EELb0ELb1ELb0ELb0ELb0ELb1ELb1EEEvNS_16Flash_bwd_paramsE --------------------------
	.section	.nv.shared._ZN5flash44flash_bwd_dq_dk_dv_loop_seqk_parallel_kernelI23Flash_bwd_kernel_traitsILi96ELi64ELi128ELi8ELi2ELi4ELi4ELb1ELb0EN7cutlass6half_tE19Flash_kernel_traitsILi96ELi64ELi128ELi8ES3_EELb0ELb1ELb0ELb0ELb0ELb1ELb1EEEvNS_16Flash_bwd_paramsE,"aw",@nobits
	.sectionflags	@""
	.align	16


//--------------------- .nv.shared._ZN5flash44flash_bwd_dq_dk_dv_loop_seqk_parallel_kernelI23Flash_bwd_kernel_traitsILi96ELi64ELi128ELi8ELi2ELi4ELi4ELb1ELb0EN7cutlass6half_tE19Flash_kernel_traitsILi96ELi64ELi128ELi8ES3_EELb1ELb1ELb0ELb1ELb0ELb0ELb0EEEvNS_16Flash_bwd_paramsE --------------------------
	.section	.nv.shared._ZN5flash44flash_bwd_dq_dk_dv_loop_seqk_parallel_kernelI23Flash_bwd_kernel_traitsILi96ELi64ELi128ELi8ELi2ELi4ELi4ELb1ELb0EN7cutlass6half_tE19Flash_kernel_traitsILi96ELi64ELi128ELi8ES3_EELb1ELb1ELb0ELb1ELb0ELb0ELb0EEEvNS_16Flash_bwd_paramsE,"aw",@nobits
	.sectionflags	@""
	.align	16


//--------------------- .nv.shared._ZN5flash44flash_bwd_dq_dk_dv_loop_seqk_parallel_kernelI23Flash_bwd_kernel_traitsILi96ELi64ELi128ELi8ELi2ELi4ELi4ELb1ELb0EN7cutlass6half_tE19Flash_kernel_traitsILi96ELi64ELi128ELi8ES3_EELb0ELb1ELb0ELb1ELb0ELb0ELb1EEEvNS_16Flash_bwd_paramsE --------------------------
	.section	.nv.shared._ZN5flash44flash_bwd_dq_dk_dv_loop_seqk_parallel_kernelI23Flash_bwd_kernel_traitsILi96ELi64ELi128ELi8ELi2ELi4ELi4ELb1ELb0EN7cutlass6half_tE19Flash_kernel_traitsILi96ELi64ELi128ELi8ES3_EELb0ELb1ELb0ELb1ELb0ELb0ELb1EEEvNS_16Flash_bwd_paramsE,"aw",@nobits
	.sectionflags	@""
	.align	16


//--------------------- .nv.shared._ZN5flash25flash_bwd_dot_do_o_kernelILb0E23Flash_bwd_kernel_traitsILi96ELi64ELi128ELi8ELi2ELi4ELi4ELb1ELb0EN7cutlass6half_tE19Flash_kernel_traitsILi96ELi64ELi128ELi8ES3_EEEEvNS_16Flash_bwd_paramsE --------------------------
	.section	.nv.shared._ZN5flash25flash_bwd_dot_do_o_kernelILb0E23Flash_bwd_kernel_traitsILi96ELi64ELi128ELi8ELi2ELi4ELi4ELb1ELb0EN7cutlass6half_tE19Flash_kernel_traitsILi96ELi64ELi128ELi8ES3_EEEEvNS_16Flash_bwd_paramsE,"aw",@nobits
	.sectionflags	@""
	.align	16


//--------------------- .nv.shared._ZN5flash25flash_bwd_dot_do_o_kernelILb1E23Flash_bwd_kernel_traitsILi96ELi64ELi128ELi8ELi2ELi4ELi4ELb1ELb0EN7cutlass6half_tE19Flash_kernel_traitsILi96ELi64ELi128ELi8ES3_EEEEvNS_16Flash_bwd_paramsE --------------------------
	.section	.nv.shared._ZN5flash25flash_bwd_dot_do_o_kernelILb1E23Flash_bwd_kernel_traitsILi96ELi64ELi128ELi8ELi2ELi4ELi4ELb1ELb0EN7cutlass6half_tE19Flash_kernel_traitsILi96ELi64ELi128ELi8ES3_EEEEvNS_16Flash_bwd_paramsE,"aw",@nobits
	.sectionflags	@""
	.align	16


//--------------------- .nv.shared._ZN5flash27flash_bwd_convert_dq_kernelI23Flash_bwd_kernel_traitsILi96ELi64ELi128ELi8ELi2ELi4ELi4ELb0ELb0EN7cutlass6half_tE19Flash_kernel_traitsILi96ELi64ELi128ELi8ES3_EEEEvNS_16Flash_bwd_paramsEi --------------------------
	.section	.nv.shared._ZN5flash27flash_bwd_convert_dq_kernelI23Flash_bwd_kernel_traitsILi96ELi64ELi128ELi8ELi2ELi4ELi4ELb0ELb0EN7cutlass6half_tE19Flash_kernel_traitsILi96ELi64ELi128ELi8ES3_EEEEvNS_16Flash_bwd_paramsEi,"aw",@nobits
	.sectionflags	@""
	.align	16


//--------------------- .nv.shared._ZN5flash44flash_bwd_dq_dk_dv_loop_seqk_parallel_kernelI23Flash_bwd_kernel_traitsILi96ELi64ELi128ELi8ELi2ELi4ELi4ELb0ELb0EN7cutlass6half_tE19Flash_kernel_traitsILi96ELi64ELi128ELi8ES3_EELb1ELb1ELb0ELb0ELb0ELb0ELb0EEEvNS_16Flash_bwd_paramsE --------------------------
	.section	.nv.shared._ZN5flash44flash_bwd_dq_dk_dv_loop_seqk_parallel_kernelI23Flash_bwd_kernel_traitsILi96ELi64ELi128ELi8ELi2ELi4ELi4ELb0ELb0EN7cutlass6half_tE19Flash_kernel_traitsILi96ELi64ELi128ELi8ES3_EELb1ELb1ELb0ELb0ELb0ELb0ELb0EEEvNS_16Flash_bwd_paramsE,"aw",@nobits
	.sectionflags	@""
	.align	16


//--------------------- .nv.shared._ZN5flash44flash_bwd_dq_dk_dv_loop_seqk_parallel_kernelI23Flash_bwd_kernel_traitsILi96ELi64ELi128ELi8ELi2ELi4ELi4ELb0ELb0EN7cutlass6half_tE19Flash_kernel_traitsILi96ELi64ELi128ELi8ES3_EELb0ELb1ELb0ELb0ELb0ELb0ELb1EEEvNS_16Flash_bwd_paramsE --------------------------
	.section	.nv.shared._ZN5flash44flash_bwd_dq_dk_dv_loop_seqk_parallel_kernelI23Flash_bwd_kernel_traitsILi96ELi64ELi128ELi8ELi2ELi4ELi4ELb0ELb0EN7cutlass6half_tE19Flash_kernel_traitsILi96ELi64ELi128ELi8ES3_EELb0ELb1ELb0ELb0ELb0ELb0ELb1EEEvNS_16Flash_bwd_paramsE,"aw",@nobits
	.sectionflags	@""
	.align	16


//--------------------- .nv.shared._ZN5flash44flash_bwd_dq_dk_dv_loop_seqk_parallel_kernelI23Flash_bwd_kernel_traitsILi96ELi64ELi128ELi8ELi2ELi4ELi4ELb0ELb0EN7cutlass6half_tE19Flash_kernel_traitsILi96ELi64ELi128ELi8ES3_EELb1ELb1ELb0ELb0ELb1ELb1ELb0EEEvNS_16Flash_bwd_paramsE --------------------------
	.section	.nv.shared._ZN5flash44flash_bwd_dq_dk_dv_loop_seqk_parallel_kernelI23Flash_bwd_kernel_traitsILi96ELi64ELi128ELi8ELi2ELi4ELi4ELb0ELb0EN7cutlass6half_tE19Flash_kernel_traitsILi96ELi64ELi128ELi8ES3_EELb1ELb1ELb0ELb0ELb1ELb1ELb0EEEvNS_16Flash_bwd_paramsE,"aw",@nobits
	.sectionflags	@""
	.align	16


//--------------------- .nv.shared._ZN5flash44flash_bwd_dq_dk_dv_loop_seqk_parallel_kernelI23Flash_bwd_kernel_traitsILi96ELi64ELi128ELi8ELi2ELi4ELi4ELb0ELb0EN7cutlass6half_tE19Flash_kernel_traitsILi96ELi64ELi128ELi8ES3_EELb0ELb1ELb0ELb0ELb1ELb1ELb1EEEvNS_16Flash_bwd_paramsE --------------------------
	.section	.nv.shared._ZN5flash44flash_bwd_dq_dk_dv_loop_seqk_parallel_kernelI23Flash_bwd_kernel_traitsILi96ELi64ELi128ELi8ELi2ELi4ELi4ELb0ELb0EN7cutlass6half_tE19Flash_kernel_traitsILi96ELi64ELi128ELi8ES3_EELb0ELb1ELb0ELb0ELb1ELb1ELb1EEEvNS_16Flash_bwd_paramsE,"aw",@nobits
	.sectionflags	@""
	.align	16


//--------------------- .nv.shared._ZN5flash44flash_bwd_dq_dk_dv_loop_seqk_parallel_kernelI23Flash_bwd_kernel_traitsILi96ELi64ELi128ELi8ELi2ELi4ELi4ELb0ELb0EN7cutlass6half_tE19Flash_kernel_traitsILi96ELi64ELi128ELi8ES3_EELb1ELb1ELb0ELb0ELb0ELb1ELb0EEEvNS_16Flash_bwd_paramsE --------------------------
	.section	.nv.shared._ZN5flash44flash_bwd_dq_dk_dv_loop_seqk_parallel_kernelI23Flash_bwd_kernel_traitsILi96ELi64ELi128ELi8ELi2ELi4ELi4ELb0ELb0EN7cutlass6half_tE19Flash_kernel_traitsILi96ELi64ELi128ELi8ES3_EELb1ELb1ELb0ELb0ELb0ELb1ELb0EEEvNS_16Flash_bwd_paramsE,"aw",@nobits
	.sectionflags	@""
	.align	16


//--------------------- .nv.shared._ZN5flash44flash_bwd_dq_dk_dv_loop_seqk_parallel_kernelI23Flash_bwd_kernel_traitsILi96ELi64ELi128ELi8ELi2ELi4ELi4ELb0ELb0EN7cutlass6half_tE19Flash_kernel_traitsILi96ELi64ELi128ELi8ES3_EELb0ELb1ELb0ELb0ELb0ELb1ELb1EEEvNS_16Flash_bwd_paramsE --------------------------
	.section	.nv.shared._ZN5flash44flash_bwd_dq_dk_dv_loop_seqk_parallel_kernelI23Flash_bwd_kernel_traitsILi96ELi64ELi128ELi8ELi2ELi4ELi4ELb0ELb0EN7cutlass6half_tE19Flash_kernel_traitsILi96ELi64ELi128ELi8ES3_EELb0ELb1ELb0ELb0ELb0ELb1ELb1EEEvNS_16Flash_bwd_paramsE,"aw",@nobits
	.sectionflags	@""
	.align	16


//--------------------- .nv.shared._ZN5flash44flash_bwd_dq_dk_dv_loop_seqk_parallel_kernelI23Flash_bwd_kernel_traitsILi96ELi64ELi128ELi8ELi2ELi4ELi4ELb0ELb0EN7cutlass6half_tE19Flash_kernel_traitsILi96ELi64ELi128ELi8ES3_EELb1ELb1ELb0ELb1ELb0ELb0ELb0EEEvNS_16Flash_bwd_paramsE --------------------------
	.section	.nv.shared._ZN5flash44flash_bwd_dq_dk_dv_loop_seqk_parallel_kernelI23Flash_bwd_kernel_traitsILi96ELi64ELi128ELi8ELi2ELi4ELi4ELb0ELb0EN7cutlass6half_tE19Flash_kernel_traitsILi96ELi64ELi128ELi8ES3_EELb1ELb1ELb0ELb1ELb0ELb0ELb0EEEvNS_16Flash_bwd_paramsE,"aw",@nobits
	.sectionflags	@""
	.align	16


//--------------------- .nv.shared._ZN5flash44flash_bwd_dq_dk_dv_loop_seqk_parallel_kernelI23Flash_bwd_kernel_traitsILi96ELi64ELi128ELi8ELi2ELi4ELi4ELb0ELb0EN7cutlass6half_tE19Flash_kernel_traitsILi96ELi64ELi128ELi8ES3_EELb0ELb1ELb0ELb1ELb0ELb0ELb1EEEvNS_16Flash_bwd_paramsE --------------------------
	.section	.nv.shared._ZN5flash44flash_bwd_dq_dk_dv_loop_seqk_parallel_kernelI23Flash_bwd_kernel_traitsILi96ELi64ELi128ELi8ELi2ELi4ELi4ELb0ELb0EN7cutlass6half_tE19Flash_kernel_traitsILi96ELi64ELi128ELi8ES3_EELb0ELb1ELb0ELb1ELb0ELb0ELb1EEEvNS_16Flash_bwd_paramsE,"aw",@nobits
	.sectionflags	@""
	.align	16


//--------------------- .nv.shared._ZN5flash25flash_bwd_dot_do_o_kernelILb0E23Flash_bwd_kernel_traitsILi96ELi64ELi128ELi8ELi2ELi4ELi4ELb0ELb0EN7cutlass6half_tE19Flash_kernel_traitsILi96ELi64ELi128ELi8ES3_EEEEvNS_16Flash_bwd_paramsE --------------------------
	.section	.nv.shared._ZN5flash25flash_bwd_dot_do_o_kernelILb0E23Flash_bwd_kernel_traitsILi96ELi64ELi128ELi8ELi2ELi4ELi4ELb0ELb0EN7cutlass6half_tE19Flash_kernel_traitsILi96ELi64ELi128ELi8ES3_EEEEvNS_16Flash_bwd_paramsE,"aw",@nobits
	.sectionflags	@""
	.align	16


//--------------------- .nv.shared._ZN5flash25flash_bwd_dot_do_o_kernelILb1E23Flash_bwd_kernel_traitsILi96ELi64ELi128ELi8ELi2ELi4ELi4ELb0ELb0EN7cutlass6half_tE19Flash_kernel_traitsILi96ELi64ELi128ELi8ES3_EEEEvNS_16Flash_bwd_paramsE --------------------------
	.section	.nv.shared._ZN5flash25flash_bwd_dot_do_o_kernelILb1E23Flash_bwd_kernel_traitsILi96ELi64ELi128ELi8ELi2ELi4ELi4ELb0ELb0EN7cutlass6half_tE19Flash_kernel_traitsILi96ELi64ELi128ELi8ES3_EEEEvNS_16Flash_bwd_paramsE,"aw",@nobits
	.sectionflags	@""
	.align	16
